	.target	sm_100a

	.elftype	@"ET_EXEC"


//--------------------- .note.nv.tkinfo           --------------------------
	.section	.note.nv.tkinfo,"",@"SHT_NOTE"
	.sectionflags	@"SHF_NOTE_NV_TKINFO"
	.tkinfo
        /*0018*/ 	.word	0x00000002
        /*0030*/ 	.string	""
        /*0030*/ 	.string	"ptxas"
        /*0030*/ 	.string	"Cuda compilation tools, release 13.0, V13.0.88"
        /*0030*/ 	.string	"Build cuda_13.0.r13.0/compiler.36424714_0"
        /*0030*/ 	.string	"-arch sm_100a -m 64 "



//--------------------- .note.nv.cuinfo           --------------------------
	.section	.note.nv.cuinfo,"",@"SHT_NOTE"
	.sectionflags	@"SHF_NOTE_NV_CUINFO"
        /*0018*/ 	.short	0x0002
        /*001a*/ 	.short	0x0064
        /*001c*/ 	.short	0x0082
	.zero		2


//--------------------- .nv.info                  --------------------------
	.section	.nv.info,"",@"SHT_CUDA_INFO"
	.align	4


	//----- nvinfo : EIATTR_REGCOUNT
	.align		4
        /*0000*/ 	.byte	0x04, 0x2f
        /*0002*/ 	.short	(.L_20 - .L_19)
	.align		4
.L_19:
        /*0004*/ 	.word	index@(_ZN7cutlass13device_kernelINS_4gemm6kernel13GemmUniversalIN4cute5tupleIJiiiiEEENS1_10collective13CollectiveMmaINS1_35MainloopSm100TmaUmmaWarpSpecializedILi11ELi2ELi2ENS5_IJNS4_1CILi2EEENSA_ILi1EEESC_EEEEENS5_IJNSA_ILi256EEESF_NSA_ILi64EEEEEEaNS5_IJlSC_lEEEaSI_NS4_8TiledMMAINS4_8MMA_AtomIJNS4_21SM100_MMA_S8_2x1SM_SSIaaiLi256ELi256ELNS4_4UMMA5MajorE0ELSN_0ELNSM_8SaturateE0EEEEEENS4_6LayoutINS5_IJSC_SC_SC_EEENS5_IJNSA_ILi0EEEST_ST_EEEEENS5_IJNS4_10UnderscoreESW_SW_EEEEENS4_18SM100_TMA_2SM_LOADENS4_14ComposedLayoutINS4_7SwizzleILi2ELi4ELi3EEENS4_18smem_ptr_flag_bitsILi8EEENSR_INS5_IJNSA_ILi8EEESG_EEENS5_IJSG_SC_EEEEEEEvNS4_8identityESZ_S19_vS1A_EENS_8epilogue10collective18CollectiveEpilogueINS1C_23Sm100TmaWarpSpecializedILi4ELi2ELi64ELb0ELb0EEEJNS5_IJNSA_ILi128EEESF_SG_EEENS5_IJNSR_IS1H_SC_EENSR_ISG_SC_EEEEEaSI_aSI_NS1C_6fusion15FusionCallbacksIS1G_NS1M_17LinearCombinationIaiaiLNS_15FloatRoundStyleE2EEES1I_S1L_JEEENS4_5SM1004TMEM4LOAD26SM100_TMEM_LOAD_32dp32b64xENS4_13SM90_TMA_LOADES19_NS4_39AutoVectorizingCopyWithAssumedAlignmentILi128EEENS4_14SM90_TMA_STOREES19_S1Y_S1Y_EEEvvEEEEvNT_6ParamsE)
        /*0008*/ 	.word	0x000000b2


	//----- nvinfo : EIATTR_FRAME_SIZE
	.align		4
.L_20:
        /*000c*/ 	.byte	0x04, 0x11
        /*000e*/ 	.short	(.L_22 - .L_21)
	.align		4
.L_21:
        /*0010*/ 	.word	index@($__internal_2_$__cuda_sm10x_tcgen05_guardrail_trap_unallocated_columns_being_dealloced)
        /*0014*/ 	.word	0x00000000


	//----- nvinfo : EIATTR_FRAME_SIZE
	.align		4
.L_22:
        /*0018*/ 	.byte	0x04, 0x11
        /*001a*/ 	.short	(.L_24 - .L_23)
	.align		4
.L_23:
        /*001c*/ 	.word	index@($__internal_1_$__cuda_sm10x_tcgen05_guardrail_trap_phase_invalid_during_alloc)
        /*0020*/ 	.word	0x00000000


	//----- nvinfo : EIATTR_FRAME_SIZE
	.align		4
.L_24:
        /*0024*/ 	.byte	0x04, 0x11
        /*0026*/ 	.short	(.L_26 - .L_25)
	.align		4
.L_25:
        /*0028*/ 	.word	index@($__internal_0_$__cuda_sm10x_tcgen05_guardrail_trap_col_being_dealloced_not_returned_by_alloc)
        /*002c*/ 	.word	0x00000000


	//----- nvinfo : EIATTR_FRAME_SIZE
	.align		4
.L_26:
        /*0030*/ 	.byte	0x04, 0x11
        /*0032*/ 	.short	(.L_28 - .L_27)
	.align		4
.L_27:
        /*0034*/ 	.word	index@(_ZN7cutlass13device_kernelINS_4gemm6kernel13GemmUniversalIN4cute5tupleIJiiiiEEENS1_10collective13CollectiveMmaINS1_35MainloopSm100TmaUmmaWarpSpecializedILi11ELi2ELi2ENS5_IJNS4_1CILi2EEENSA_ILi1EEESC_EEEEENS5_IJNSA_ILi256EEESF_NSA_ILi64EEEEEEaNS5_IJlSC_lEEEaSI_NS4_8TiledMMAINS4_8MMA_AtomIJNS4_21SM100_MMA_S8_2x1SM_SSIaaiLi256ELi256ELNS4_4UMMA5MajorE0ELSN_0ELNSM_8SaturateE0EEEEEENS4_6LayoutINS5_IJSC_SC_SC_EEENS5_IJNSA_ILi0EEEST_ST_EEEEENS5_IJNS4_10UnderscoreESW_SW_EEEEENS4_18SM100_TMA_2SM_LOADENS4_14ComposedLayoutINS4_7SwizzleILi2ELi4ELi3EEENS4_18smem_ptr_flag_bitsILi8EEENSR_INS5_IJNSA_ILi8EEESG_EEENS5_IJSG_SC_EEEEEEEvNS4_8identityESZ_S19_vS1A_EENS_8epilogue10collective18CollectiveEpilogueINS1C_23Sm100TmaWarpSpecializedILi4ELi2ELi64ELb0ELb0EEEJNS5_IJNSA_ILi128EEESF_SG_EEENS5_IJNSR_IS1H_SC_EENSR_ISG_SC_EEEEEaSI_aSI_NS1C_6fusion15FusionCallbacksIS1G_NS1M_17LinearCombinationIaiaiLNS_15FloatRoundStyleE2EEES1I_S1L_JEEENS4_5SM1004TMEM4LOAD26SM100_TMEM_LOAD_32dp32b64xENS4_13SM90_TMA_LOADES19_NS4_39AutoVectorizingCopyWithAssumedAlignmentILi128EEENS4_14SM90_TMA_STOREES19_S1Y_S1Y_EEEvvEEEEvNT_6ParamsE)
        /*0038*/ 	.word	0x00000000


	//----- nvinfo : EIATTR_MIN_STACK_SIZE
	.align		4
.L_28:
        /*003c*/ 	.byte	0x04, 0x12
        /*003e*/ 	.short	(.L_30 - .L_29)
	.align		4
.L_29:
        /*0040*/ 	.word	index@(_ZN7cutlass13device_kernelINS_4gemm6kernel13GemmUniversalIN4cute5tupleIJiiiiEEENS1_10collective13CollectiveMmaINS1_35MainloopSm100TmaUmmaWarpSpecializedILi11ELi2ELi2ENS5_IJNS4_1CILi2EEENSA_ILi1EEESC_EEEEENS5_IJNSA_ILi256EEESF_NSA_ILi64EEEEEEaNS5_IJlSC_lEEEaSI_NS4_8TiledMMAINS4_8MMA_AtomIJNS4_21SM100_MMA_S8_2x1SM_SSIaaiLi256ELi256ELNS4_4UMMA5MajorE0ELSN_0ELNSM_8SaturateE0EEEEEENS4_6LayoutINS5_IJSC_SC_SC_EEENS5_IJNSA_ILi0EEEST_ST_EEEEENS5_IJNS4_10UnderscoreESW_SW_EEEEENS4_18SM100_TMA_2SM_LOADENS4_14ComposedLayoutINS4_7SwizzleILi2ELi4ELi3EEENS4_18smem_ptr_flag_bitsILi8EEENSR_INS5_IJNSA_ILi8EEESG_EEENS5_IJSG_SC_EEEEEEEvNS4_8identityESZ_S19_vS1A_EENS_8epilogue10collective18CollectiveEpilogueINS1C_23Sm100TmaWarpSpecializedILi4ELi2ELi64ELb0ELb0EEEJNS5_IJNSA_ILi128EEESF_SG_EEENS5_IJNSR_IS1H_SC_EENSR_ISG_SC_EEEEEaSI_aSI_NS1C_6fusion15FusionCallbacksIS1G_NS1M_17LinearCombinationIaiaiLNS_15FloatRoundStyleE2EEES1I_S1L_JEEENS4_5SM1004TMEM4LOAD26SM100_TMEM_LOAD_32dp32b64xENS4_13SM90_TMA_LOADES19_NS4_39AutoVectorizingCopyWithAssumedAlignmentILi128EEENS4_14SM90_TMA_STOREES19_S1Y_S1Y_EEEvvEEEEvNT_6ParamsE)
        /*0044*/ 	.word	0x00000000
.L_30:


//--------------------- .nv.compat                --------------------------
	.section	.nv.compat,"",@"SHT_CUDA_COMPAT_INFO"
	.align	4
        /*0000*/ 	.byte	0x02, 0x09, 0x01, 0x00, 0x02, 0x02, 0x03, 0x00, 0x02, 0x05, 0x06, 0x00, 0x03, 0x07, 0x01, 0x01
        /*0010*/ 	.byte	0x02, 0x03, 0x01, 0x00, 0x02, 0x06, 0x01, 0x00, 0x04, 0x0b, 0x08, 0x00, 0x01, 0x00, 0x00, 0x00
        /*0020*/ 	.byte	0x00, 0x00, 0x00, 0x00


//--------------------- .nv.info._ZN7cutlass13device_kernelINS_4gemm6kernel13GemmUniversalIN4cute5tupleIJiiiiEEENS1_10collective13CollectiveMmaINS1_35MainloopSm100TmaUmmaWarpSpecializedILi11ELi2ELi2ENS5_IJNS4_1CILi2EEENSA_ILi1EEESC_EEEEENS5_IJNSA_ILi256EEESF_NSA_ILi64EEEEEEaNS5_IJlSC_lEEEaSI_NS4_8TiledMMAINS4_8MMA_AtomIJNS4_21SM100_MMA_S8_2x1SM_SSIaaiLi256ELi256ELNS4_4UMMA5MajorE0ELSN_0ELNSM_8SaturateE0EEEEEENS4_6LayoutINS5_IJSC_SC_SC_EEENS5_IJNSA_ILi0EEEST_ST_EEEEENS5_IJNS4_10UnderscoreESW_SW_EEEEENS4_18SM100_TMA_2SM_LOADENS4_14ComposedLayoutINS4_7SwizzleILi2ELi4ELi3EEENS4_18smem_ptr_flag_bitsILi8EEENSR_INS5_IJNSA_ILi8EEESG_EEENS5_IJSG_SC_EEEEEEEvNS4_8identityESZ_S19_vS1A_EENS_8epilogue10collective18CollectiveEpilogueINS1C_23Sm100TmaWarpSpecializedILi4ELi2ELi64ELb0ELb0EEEJNS5_IJNSA_ILi128EEESF_SG_EEENS5_IJNSR_IS1H_SC_EENSR_ISG_SC_EEEEEaSI_aSI_NS1C_6fusion15FusionCallbacksIS1G_NS1M_17LinearCombinationIaiaiLNS_15FloatRoundStyleE2EEES1I_S1L_JEEENS4_5SM1004TMEM4LOAD26SM100_TMEM_LOAD_32dp32b64xENS4_13SM90_TMA_LOADES19_NS4_39AutoVectorizingCopyWithAssumedAlignmentILi128EEENS4_14SM90_TMA_STOREES19_S1Y_S1Y_EEEvvEEEEvNT_6ParamsE --------------------------
	.section	.nv.info._ZN7cutlass13device_kernelINS_4gemm6kernel13GemmUniversalIN4cute5tupleIJiiiiEEENS1_10collective13CollectiveMmaINS1_35MainloopSm100TmaUmmaWarpSpecializedILi11ELi2ELi2ENS5_IJNS4_1CILi2EEENSA_ILi1EEESC_EEEEENS5_IJNSA_ILi256EEESF_NSA_ILi64EEEEEEaNS5_IJlSC_lEEEaSI_NS4_8TiledMMAINS4_8MMA_AtomIJNS4_21SM100_MMA_S8_2x1SM_SSIaaiLi256ELi256ELNS4_4UMMA5MajorE0ELSN_0ELNSM_8SaturateE0EEEEEENS4_6LayoutINS5_IJSC_SC_SC_EEENS5_IJNSA_ILi0EEEST_ST_EEEEENS5_IJNS4_10UnderscoreESW_SW_EEEEENS4_18SM100_TMA_2SM_LOADENS4_14ComposedLayoutINS4_7SwizzleILi2ELi4ELi3EEENS4_18smem_ptr_flag_bitsILi8EEENSR_INS5_IJNSA_ILi8EEESG_EEENS5_IJSG_SC_EEEEEEEvNS4_8identityESZ_S19_vS1A_EENS_8epilogue10collective18CollectiveEpilogueINS1C_23Sm100TmaWarpSpecializedILi4ELi2ELi64ELb0ELb0EEEJNS5_IJNSA_ILi128EEESF_SG_EEENS5_IJNSR_IS1H_SC_EENSR_ISG_SC_EEEEEaSI_aSI_NS1C_6fusion15FusionCallbacksIS1G_NS1M_17LinearCombinationIaiaiLNS_15FloatRoundStyleE2EEES1I_S1L_JEEENS4_5SM1004TMEM4LOAD26SM100_TMEM_LOAD_32dp32b64xENS4_13SM90_TMA_LOADES19_NS4_39AutoVectorizingCopyWithAssumedAlignmentILi128EEENS4_14SM90_TMA_STOREES19_S1Y_S1Y_EEEvvEEEEvNT_6ParamsE,"",@"SHT_CUDA_INFO"
	.sectionflags	@""
	.align	4


	//----- nvinfo : EIATTR_CUDA_API_VERSION
	.align		4
        /*0000*/ 	.byte	0x04, 0x37
        /*0002*/ 	.short	(.L_32 - .L_31)
.L_31:
        /*0004*/ 	.word	0x00000082


	//----- nvinfo : EIATTR_KPARAM_INFO
	.align		4
.L_32:
        /*0008*/ 	.byte	0x04, 0x17
        /*000a*/ 	.short	(.L_34 - .L_33)
.L_33:
        /*000c*/ 	.word	0x00000000
        /*0010*/ 	.short	0x0000
        /*0012*/ 	.short	0x0000
        /*0014*/ 	.byte	0x00, 0xf0, 0x01, 0x20


	//----- nvinfo : EIATTR_AT_ENTRY_FRAGMENTS
	.align		4
.L_34:
        /*0018*/ 	.byte	0x04, 0x4f
        /*001a*/ 	.short	(.L_36 - .L_35)


	//   ....[0]....
.L_35:
        /*001c*/ 	.word	0x00000007


	//----- nvinfo : EIATTR_RESERVED_SMEM_USED
	.align		4
.L_36:
        /*0020*/ 	.byte	0x01, 0x41
	.zero		2


	//----- nvinfo : EIATTR_SPARSE_MMA_MASK
	.align		4
        /*0024*/ 	.byte	0x03, 0x50
        /*0026*/ 	.short	0x0000


	//----- nvinfo : EIATTR_TCGEN05_2CTA_USED
	.align		4
        /*0028*/ 	.byte	0x01, 0x52
	.zero		2


	//----- nvinfo : EIATTR_MAXREG_COUNT
	.align		4
        /*002c*/ 	.byte	0x03, 0x1b
        /*002e*/ 	.short	0x00ff


	//----- nvinfo : EIATTR_NUM_BARRIERS
	.align		4
        /*0030*/ 	.byte	0x02, 0x4c
        /*0032*/ 	.byte	0x07
	.zero		1


	//----- nvinfo : EIATTR_EXTERNS
	.align		4
        /*0034*/ 	.byte	0x04, 0x0f
        /*0036*/ 	.short	(.L_38 - .L_37)


	//   ....[0]....
	.align		4
.L_37:
        /*0038*/ 	.word	index@(__assertfail)


	//----- nvinfo : EIATTR_MERCURY_ISA_VERSION
	.align		4
.L_38:
        /*003c*/ 	.byte	0x03, 0x5f
        /*003e*/ 	.short	0x0101


	//----- nvinfo : EIATTR_INT_WARP_WIDE_INSTR_OFFSETS
	.align		4
        /*0040*/ 	.byte	0x04, 0x31
        /*0042*/ 	.short	(.L_40 - .L_39)


	//   ....[0]....
.L_39:
        /*0044*/ 	.word	0x00000de0


	//   ....[1]....
        /*0048*/ 	.word	0x00000e80


	//   ....[2]....
        /*004c*/ 	.word	0x000021b0


	//   ....[3]....
        /*0050*/ 	.word	0x00004280


	//   ....[4]....
        /*0054*/ 	.word	0x000042a0


	//   ....[5]....
        /*0058*/ 	.word	0x000042d0


	//   ....[6]....
        /*005c*/ 	.word	0x00004c10


	//   ....[7]....
        /*0060*/ 	.word	0x00004c80


	//   ....[8]....
        /*0064*/ 	.word	0x00004d60


	//   ....[9]....
        /*0068*/ 	.word	0x00004de0


	//   ....[10]....
        /*006c*/ 	.word	0x00004ef0


	//   ....[11]....
        /*0070*/ 	.word	0x00004f80


	//   ....[12]....
        /*0074*/ 	.word	0x00005160


	//   ....[13]....
        /*0078*/ 	.word	0x000052c0


	//----- nvinfo : EIATTR_COOP_GROUP_MASK_REGIDS
	.align		4
.L_40:
        /*007c*/ 	.byte	0x04, 0x29
        /*007e*/ 	.short	(.L_42 - .L_41)


	//   ....[0]....
.L_41:
        /*0080*/ 	.word	0xffffffff


	//   ....[1]....
        /*0084*/ 	.word	0xffffffff


	//   ....[2]....
        /*0088*/ 	.word	0xffffffff


	//   ....[3]....
        /*008c*/ 	.word	0xffffffff


	//   ....[4]....
        /*0090*/ 	.word	0xffffffff


	//   ....[5]....
        /*0094*/ 	.word	0xffffffff


	//   ....[6]....
        /*0098*/ 	.word	0xffffffff


	//   ....[7]....
        /*009c*/ 	.word	0xffffffff


	//   ....[8]....
        /*00a0*/ 	.word	0xffffffff


	//   ....[9]....
        /*00a4*/ 	.word	0xffffffff


	//   ....[10]....
        /*00a8*/ 	.word	0xffffffff


	//   ....[11]....
        /*00ac*/ 	.word	0xffffffff


	//   ....[12]....
        /*00b0*/ 	.word	0xffffffff


	//   ....[13]....
        /*00b4*/ 	.word	0xffffffff


	//----- nvinfo : EIATTR_COOP_GROUP_INSTR_OFFSETS
	.align		4
.L_42:
        /*00b8*/ 	.byte	0x04, 0x28
        /*00ba*/ 	.short	(.L_44 - .L_43)


	//   ....[0]....
.L_43:
        /*00bc*/ 	.word	0x000000c0


	//   ....[1]....
        /*00c0*/ 	.word	0x00000500


	//   ....[2]....
        /*00c4*/ 	.word	0x00000790


	//   ....[3]....
        /*00c8*/ 	.word	0x00000920


	//   ....[4]....
        /*00cc*/ 	.word	0x00000a10


	//   ....[5]....
        /*00d0*/ 	.word	0x00000b70


	//   ....[6]....
        /*00d4*/ 	.word	0x00000cc0


	//   ....[7]....
        /*00d8*/ 	.word	0x00000f00


	//   ....[8]....
        /*00dc*/ 	.word	0x00002090


	//   ....[9]....
        /*00e0*/ 	.word	0x00003260


	//   ....[10]....
        /*00e4*/ 	.word	0x00003730


	//   ....[11]....
        /*00e8*/ 	.word	0x00003760


	//   ....[12]....
        /*00ec*/ 	.word	0x00004180


	//   ....[13]....
        /*00f0*/ 	.word	0x00004390


	//----- nvinfo : EIATTR_VRC_CTA_INIT_COUNT
	.align		4
.L_44:
        /*00f4*/ 	.byte	0x02, 0x4a
        /*00f6*/ 	.byte	0x80
	.zero		1


	//----- nvinfo : EIATTR_SYSCALL_OFFSETS
	.align		4
        /*00f8*/ 	.byte	0x04, 0x46
        /*00fa*/ 	.short	(.L_46 - .L_45)


	//   ....[0]....
.L_45:
        /*00fc*/ 	.word	0x00005d40


	//   ....[1]....
        /*0100*/ 	.word	0x00005e80


	//   ....[2]....
        /*0104*/ 	.word	0x000066e0


	//   ....[3]....
        /*0108*/ 	.word	0x00007ce0


	//   ....[4]....
        /*010c*/ 	.word	0x00009280


	//   ....[5]....
        /*0110*/ 	.word	0x0000a850


	//----- nvinfo : EIATTR_MBARRIER_INSTR_OFFSETS
	.align		4
.L_46:
        /*0114*/ 	.byte	0x04, 0x39
        /*0116*/ 	.short	(.L_48 - .L_47)


	//   ....[0]....
.L_47:
        /*0118*/ 	.word	0x00000610
        /*011c*/ 	.word	0x000000ff
        /*0120*/ 	.word	0x00000000
        /*0124*/ 	.short	0x0100
        /*0126*/ 	.byte	0x08
	.zero		1


	//   ....[1]....
        /*0128*/ 	.word	0x00000620
        /*012c*/ 	.word	0x000000ff
        /*0130*/ 	.word	0x00000058
        /*0134*/ 	.short	0x0100
        /*0136*/ 	.byte	0x08
	.zero		1


	//   ....[2]....
        /*0138*/ 	.word	0x00000630
        /*013c*/ 	.word	0x000000ff
        /*0140*/ 	.word	0x00000008
        /*0144*/ 	.short	0x0100
        /*0146*/ 	.byte	0x08
	.zero		1


	//   ....[3]....
        /*0148*/ 	.word	0x00000640
        /*014c*/ 	.word	0x000000ff
        /*0150*/ 	.word	0x00000060
        /*0154*/ 	.short	0x0100
        /*0156*/ 	.byte	0x08
	.zero		1


	//   ....[4]....
        /*0158*/ 	.word	0x00000650
        /*015c*/ 	.word	0x000000ff
        /*0160*/ 	.word	0x00000010
        /*0164*/ 	.short	0x0100
        /*0166*/ 	.byte	0x08
	.zero		1


	//   ....[5]....
        /*0168*/ 	.word	0x00000660
        /*016c*/ 	.word	0x000000ff
        /*0170*/ 	.word	0x00000068
        /*0174*/ 	.short	0x0100
        /*0176*/ 	.byte	0x08
	.zero		1


	//   ....[6]....
        /*0178*/ 	.word	0x00000670
        /*017c*/ 	.word	0x000000ff
        /*0180*/ 	.word	0x00000018
        /*0184*/ 	.short	0x0100
        /*0186*/ 	.byte	0x08
	.zero		1


	//   ....[7]....
        /*0188*/ 	.word	0x00000680
        /*018c*/ 	.word	0x000000ff
        /*0190*/ 	.word	0x00000070
        /*0194*/ 	.short	0x0100
        /*0196*/ 	.byte	0x08
	.zero		1


	//   ....[8]....
        /*0198*/ 	.word	0x00000690
        /*019c*/ 	.word	0x000000ff
        /*01a0*/ 	.word	0x00000020
        /*01a4*/ 	.short	0x0100
        /*01a6*/ 	.byte	0x08
	.zero		1


	//   ....[9]....
        /*01a8*/ 	.word	0x000006a0
        /*01ac*/ 	.word	0x000000ff
        /*01b0*/ 	.word	0x00000078
        /*01b4*/ 	.short	0x0100
        /*01b6*/ 	.byte	0x08
	.zero		1


	//   ....[10]....
        /*01b8*/ 	.word	0x000006b0
        /*01bc*/ 	.word	0x000000ff
        /*01c0*/ 	.word	0x00000028
        /*01c4*/ 	.short	0x0100
        /*01c6*/ 	.byte	0x08
	.zero		1


	//   ....[11]....
        /*01c8*/ 	.word	0x000006c0
        /*01cc*/ 	.word	0x000000ff
        /*01d0*/ 	.word	0x00000080
        /*01d4*/ 	.short	0x0100
        /*01d6*/ 	.byte	0x08
	.zero		1


	//   ....[12]....
        /*01d8*/ 	.word	0x000006d0
        /*01dc*/ 	.word	0x000000ff
        /*01e0*/ 	.word	0x00000030
        /*01e4*/ 	.short	0x0100
        /*01e6*/ 	.byte	0x08
	.zero		1


	//   ....[13]....
        /*01e8*/ 	.word	0x000006e0
        /*01ec*/ 	.word	0x000000ff
        /*01f0*/ 	.word	0x00000088
        /*01f4*/ 	.short	0x0100
        /*01f6*/ 	.byte	0x08
	.zero		1


	//   ....[14]....
        /*01f8*/ 	.word	0x000006f0
        /*01fc*/ 	.word	0x000000ff
        /*0200*/ 	.word	0x00000038
        /*0204*/ 	.short	0x0100
        /*0206*/ 	.byte	0x08
	.zero		1


	//   ....[15]....
        /*0208*/ 	.word	0x00000700
        /*020c*/ 	.word	0x000000ff
        /*0210*/ 	.word	0x00000090
        /*0214*/ 	.short	0x0100
        /*0216*/ 	.byte	0x08
	.zero		1


	//   ....[16]....
        /*0218*/ 	.word	0x00000710
        /*021c*/ 	.word	0x000000ff
        /*0220*/ 	.word	0x00000040
        /*0224*/ 	.short	0x0100
        /*0226*/ 	.byte	0x08
	.zero		1


	//   ....[17]....
        /*0228*/ 	.word	0x00000720
        /*022c*/ 	.word	0x000000ff
        /*0230*/ 	.word	0x00000098
        /*0234*/ 	.short	0x0100
        /*0236*/ 	.byte	0x08
	.zero		1


	//   ....[18]....
        /*0238*/ 	.word	0x00000730
        /*023c*/ 	.word	0x000000ff
        /*0240*/ 	.word	0x00000048
        /*0244*/ 	.short	0x0100
        /*0246*/ 	.byte	0x08
	.zero		1


	//   ....[19]....
        /*0248*/ 	.word	0x00000740
        /*024c*/ 	.word	0x000000ff
        /*0250*/ 	.word	0x000000a0
        /*0254*/ 	.short	0x0100
        /*0256*/ 	.byte	0x08
	.zero		1


	//   ....[20]....
        /*0258*/ 	.word	0x00000750
        /*025c*/ 	.word	0x000000ff
        /*0260*/ 	.word	0x00000050
        /*0264*/ 	.short	0x0100
        /*0266*/ 	.byte	0x08
	.zero		1


	//   ....[21]....
        /*0268*/ 	.word	0x00000760
        /*026c*/ 	.word	0x000000ff
        /*0270*/ 	.word	0x000000a8
        /*0274*/ 	.short	0x0100
        /*0276*/ 	.byte	0x08
	.zero		1


	//   ....[22]....
        /*0278*/ 	.word	0x00000890
        /*027c*/ 	.word	0x000000ff
        /*0280*/ 	.word	0x000000b0
        /*0284*/ 	.short	0x0100
        /*0286*/ 	.byte	0x09
	.zero		1


	//   ....[23]....
        /*0288*/ 	.word	0x000008a0
        /*028c*/ 	.word	0x000000ff
        /*0290*/ 	.word	0x000000d0
        /*0294*/ 	.short	0x0100
        /*0296*/ 	.byte	0x09
	.zero		1


	//   ....[24]....
        /*0298*/ 	.word	0x000008b0
        /*029c*/ 	.word	0x000000ff
        /*02a0*/ 	.word	0x000000b8
        /*02a4*/ 	.short	0x0100
        /*02a6*/ 	.byte	0x09
	.zero		1


	//   ....[25]....
        /*02a8*/ 	.word	0x000008c0
        /*02ac*/ 	.word	0x000000ff
        /*02b0*/ 	.word	0x000000d8
        /*02b4*/ 	.short	0x0100
        /*02b6*/ 	.byte	0x09
	.zero		1


	//   ....[26]....
        /*02b8*/ 	.word	0x000008d0
        /*02bc*/ 	.word	0x000000ff
        /*02c0*/ 	.word	0x000000c0
        /*02c4*/ 	.short	0x0100
        /*02c6*/ 	.byte	0x09
	.zero		1


	//   ....[27]....
        /*02c8*/ 	.word	0x000008e0
        /*02cc*/ 	.word	0x000000ff
        /*02d0*/ 	.word	0x000000e0
        /*02d4*/ 	.short	0x0100
        /*02d6*/ 	.byte	0x09
	.zero		1


	//   ....[28]....
        /*02d8*/ 	.word	0x000008f0
        /*02dc*/ 	.word	0x000000ff
        /*02e0*/ 	.word	0x000000c8
        /*02e4*/ 	.short	0x0100
        /*02e6*/ 	.byte	0x09
	.zero		1


	//   ....[29]....
        /*02e8*/ 	.word	0x00000900
        /*02ec*/ 	.word	0x000000ff
        /*02f0*/ 	.word	0x000000e8
        /*02f4*/ 	.short	0x0100
        /*02f6*/ 	.byte	0x09
	.zero		1


	//   ....[30]....
        /*02f8*/ 	.word	0x000009e0
        /*02fc*/ 	.word	0x000000ff
        /*0300*/ 	.word	0x000000f0
        /*0304*/ 	.short	0x0100
        /*0306*/ 	.byte	0x08
	.zero		1


	//   ....[31]....
        /*0308*/ 	.word	0x000009f0
        /*030c*/ 	.word	0x000000ff
        /*0310*/ 	.word	0x000000f8
        /*0314*/ 	.short	0x0100
        /*0316*/ 	.byte	0x08
	.zero		1


	//   ....[32]....
        /*0318*/ 	.word	0x00000b20
        /*031c*/ 	.word	0x000000ff
        /*0320*/ 	.word	0x00000100
        /*0324*/ 	.short	0x0100
        /*0326*/ 	.byte	0x08
	.zero		1


	//   ....[33]....
        /*0328*/ 	.word	0x00000b30
        /*032c*/ 	.word	0x000000ff
        /*0330*/ 	.word	0x00000110
        /*0334*/ 	.short	0x0100
        /*0336*/ 	.byte	0x08
	.zero		1


	//   ....[34]....
        /*0338*/ 	.word	0x00000b40
        /*033c*/ 	.word	0x000000ff
        /*0340*/ 	.word	0x00000108
        /*0344*/ 	.short	0x0100
        /*0346*/ 	.byte	0x08
	.zero		1


	//   ....[35]....
        /*0348*/ 	.word	0x00000b50
        /*034c*/ 	.word	0x000000ff
        /*0350*/ 	.word	0x00000118
        /*0354*/ 	.short	0x0100
        /*0356*/ 	.byte	0x08
	.zero		1


	//   ....[36]....
        /*0358*/ 	.word	0x00000c70
        /*035c*/ 	.word	0x000000ff
        /*0360*/ 	.word	0x00000120
        /*0364*/ 	.short	0x0100
        /*0366*/ 	.byte	0x09
	.zero		1


	//   ....[37]....
        /*0368*/ 	.word	0x00000c80
        /*036c*/ 	.word	0x000000ff
        /*0370*/ 	.word	0x00000130
        /*0374*/ 	.short	0x0100
        /*0376*/ 	.byte	0x09
	.zero		1


	//   ....[38]....
        /*0378*/ 	.word	0x00000c90
        /*037c*/ 	.word	0x000000ff
        /*0380*/ 	.word	0x00000128
        /*0384*/ 	.short	0x0100
        /*0386*/ 	.byte	0x09
	.zero		1


	//   ....[39]....
        /*0388*/ 	.word	0x00000ca0
        /*038c*/ 	.word	0x000000ff
        /*0390*/ 	.word	0x00000138
        /*0394*/ 	.short	0x0100
        /*0396*/ 	.byte	0x09
	.zero		1


	//   ....[40]....
        /*0398*/ 	.word	0x00000d90
        /*039c*/ 	.word	0x000000ff
        /*03a0*/ 	.word	0x00000140
        /*03a4*/ 	.short	0x0100
        /*03a6*/ 	.byte	0x08
	.zero		1


	//   ....[41]....
        /*03a8*/ 	.word	0x00000da0
        /*03ac*/ 	.word	0x000000ff
        /*03b0*/ 	.word	0x00000150
        /*03b4*/ 	.short	0x0100
        /*03b6*/ 	.byte	0x08
	.zero		1


	//   ....[42]....
        /*03b8*/ 	.word	0x00000db0
        /*03bc*/ 	.word	0x000000ff
        /*03c0*/ 	.word	0x00000148
        /*03c4*/ 	.short	0x0100
        /*03c6*/ 	.byte	0x08
	.zero		1


	//   ....[43]....
        /*03c8*/ 	.word	0x00000dc0
        /*03cc*/ 	.word	0x000000ff
        /*03d0*/ 	.word	0x00000158
        /*03d4*/ 	.short	0x0100
        /*03d6*/ 	.byte	0x08
	.zero		1


	//   ....[44]....
        /*03d8*/ 	.word	0x00000eb0
        /*03dc*/ 	.word	0x000000ff
        /*03e0*/ 	.word	0x00000160
        /*03e4*/ 	.short	0x0100
        /*03e6*/ 	.byte	0x07
	.zero		1


	//   ....[45]....
        /*03e8*/ 	.word	0x000018c0
        /*03ec*/ 	.word	0x00000003
        /*03f0*/ 	.word	0x00000150
        /*03f4*/ 	.short	0x010a
        /*03f6*/ 	.byte	0xff
	.zero		1


	//   ....[46]....
        /*03f8*/ 	.word	0x000018f0
        /*03fc*/ 	.word	0x00000003
        /*0400*/ 	.word	0x00000140
        /*0404*/ 	.short	0x0101
        /*0406*/ 	.byte	0xff
	.zero		1


	//   ....[47]....
        /*0408*/ 	.word	0x000019f0
        /*040c*/ 	.word	0x000000ff
        /*0410*/ 	.word	0x00000058
        /*0414*/ 	.short	0x010a
        /*0416*/ 	.byte	0x08
	.zero		1


	//   ....[48]....
        /*0418*/ 	.word	0x00001ab0
        /*041c*/ 	.word	0x000000ff
        /*0420*/ 	.word	0x00000058
        /*0424*/ 	.short	0x010a
        /*0426*/ 	.byte	0x21
	.zero		1


	//   ....[49]....
        /*0428*/ 	.word	0x00001c70
        /*042c*/ 	.word	0x000000ff
        /*0430*/ 	.word	0x00000058
        /*0434*/ 	.short	0x010a
        /*0436*/ 	.byte	0x08
	.zero		1


	//   ....[50]....
        /*0438*/ 	.word	0x00001d50
        /*043c*/ 	.word	0x000000ff
        /*0440*/ 	.word	0x000000f8
        /*0444*/ 	.short	0x0101
        /*0446*/ 	.byte	0x06
	.zero		1


	//   ....[51]....
        /*0448*/ 	.word	0x00001d70
        /*044c*/ 	.word	0x000000ff
        /*0450*/ 	.word	0x00000058
        /*0454*/ 	.short	0x010a
        /*0456*/ 	.byte	0x08
	.zero		1


	//   ....[52]....
        /*0458*/ 	.word	0x00001df0
        /*045c*/ 	.word	0x000000ff
        /*0460*/ 	.word	0x00000058
        /*0464*/ 	.short	0x010a
        /*0466*/ 	.byte	0x11
	.zero		1


	//   ....[53]....
        /*0468*/ 	.word	0x00001f80
        /*046c*/ 	.word	0x000000ff
        /*0470*/ 	.word	0x00000058
        /*0474*/ 	.short	0x010a
        /*0476*/ 	.byte	0x08
	.zero		1


	//   ....[54]....
        /*0478*/ 	.word	0x000020c0
        /*047c*/ 	.word	0x00000002
        /*0480*/ 	.word	0x00000100
        /*0484*/ 	.short	0x010a
        /*0486*/ 	.byte	0xff
	.zero		1


	//   ....[55]....
        /*0488*/ 	.word	0x00002180
        /*048c*/ 	.word	0x00000002
        /*0490*/ 	.word	0x00000000
        /*0494*/ 	.short	0x0101
        /*0496*/ 	.byte	0xff
	.zero		1


	//   ....[56]....
        /*0498*/ 	.word	0x000026e0
        /*049c*/ 	.word	0x000000ff
        /*04a0*/ 	.word	0x00000000
        /*04a4*/ 	.short	0x010a
        /*04a6*/ 	.byte	0x04
	.zero		1


	//   ....[57]....
        /*04a8*/ 	.word	0x00002770
        /*04ac*/ 	.word	0x000000ff
        /*04b0*/ 	.word	0x00000000
        /*04b4*/ 	.short	0x010a
        /*04b6*/ 	.byte	0x04
	.zero		1


	//   ....[58]....
        /*04b8*/ 	.word	0x00002800
        /*04bc*/ 	.word	0x000000ff
        /*04c0*/ 	.word	0x00000000
        /*04c4*/ 	.short	0x010a
        /*04c6*/ 	.byte	0x04
	.zero		1


	//   ....[59]....
        /*04c8*/ 	.word	0x00002890
        /*04cc*/ 	.word	0x000000ff
        /*04d0*/ 	.word	0x00000000
        /*04d4*/ 	.short	0x010a
        /*04d6*/ 	.byte	0x04
	.zero		1


	//   ....[60]....
        /*04d8*/ 	.word	0x00002920
        /*04dc*/ 	.word	0x000000ff
        /*04e0*/ 	.word	0x00000000
        /*04e4*/ 	.short	0x010a
        /*04e6*/ 	.byte	0x04
	.zero		1


	//   ....[61]....
        /*04e8*/ 	.word	0x000029b0
        /*04ec*/ 	.word	0x000000ff
        /*04f0*/ 	.word	0x00000000
        /*04f4*/ 	.short	0x010a
        /*04f6*/ 	.byte	0x04
	.zero		1


	//   ....[62]....
        /*04f8*/ 	.word	0x00002a40
        /*04fc*/ 	.word	0x000000ff
        /*0500*/ 	.word	0x00000000
        /*0504*/ 	.short	0x010a
        /*0506*/ 	.byte	0x04
	.zero		1


	//   ....[63]....
        /*0508*/ 	.word	0x00002ad0
        /*050c*/ 	.word	0x000000ff
        /*0510*/ 	.word	0x00000000
        /*0514*/ 	.short	0x010a
        /*0516*/ 	.byte	0x04
	.zero		1


	//   ....[64]....
        /*0518*/ 	.word	0x00002b60
        /*051c*/ 	.word	0x000000ff
        /*0520*/ 	.word	0x00000000
        /*0524*/ 	.short	0x010a
        /*0526*/ 	.byte	0x04
	.zero		1


	//   ....[65]....
        /*0528*/ 	.word	0x00002bf0
        /*052c*/ 	.word	0x000000ff
        /*0530*/ 	.word	0x00000000
        /*0534*/ 	.short	0x010a
        /*0536*/ 	.byte	0x04
	.zero		1


	//   ....[66]....
        /*0538*/ 	.word	0x00002c90
        /*053c*/ 	.word	0x00000000
        /*0540*/ 	.word	0x00000000
        /*0544*/ 	.short	0x010a
        /*0546*/ 	.byte	0xff
	.zero		1


	//   ....[67]....
        /*0548*/ 	.word	0x00002dc0
        /*054c*/ 	.word	0x00000000
        /*0550*/ 	.word	0x00000140
        /*0554*/ 	.short	0x010a
        /*0556*/ 	.byte	0xff
	.zero		1


	//   ....[68]....
        /*0558*/ 	.word	0x00002e30
        /*055c*/ 	.word	0x00000004
        /*0560*/ 	.word	0x00000000
        /*0564*/ 	.short	0x0101
        /*0566*/ 	.byte	0xff
	.zero		1


	//   ....[69]....
        /*0568*/ 	.word	0x00002e50
        /*056c*/ 	.word	0x000000ff
        /*0570*/ 	.word	0x00000110
        /*0574*/ 	.short	0x010a
        /*0576*/ 	.byte	0x05
	.zero		1


	//   ....[70]....
        /*0578*/ 	.word	0x00002f70
        /*057c*/ 	.word	0x00000000
        /*0580*/ 	.word	0x00000100
        /*0584*/ 	.short	0x010a
        /*0586*/ 	.byte	0xff
	.zero		1


	//   ....[71]....
        /*0588*/ 	.word	0x00003070
        /*058c*/ 	.word	0x00000000
        /*0590*/ 	.word	0x00000000
        /*0594*/ 	.short	0x0101
        /*0596*/ 	.byte	0xff
	.zero		1


	//   ....[72]....
        /*0598*/ 	.word	0x00003100
        /*059c*/ 	.word	0x000000ff
        /*05a0*/ 	.word	0x00000110
        /*05a4*/ 	.short	0x0106
        /*05a6*/ 	.byte	0x05
	.zero		1


	//   ....[73]....
        /*05a8*/ 	.word	0x00003120
        /*05ac*/ 	.word	0x000000ff
        /*05b0*/ 	.word	0x00000110
        /*05b4*/ 	.short	0x010a
        /*05b6*/ 	.byte	0x05
	.zero		1


	//   ....[74]....
        /*05b8*/ 	.word	0x000031b0
        /*05bc*/ 	.word	0x000000ff
        /*05c0*/ 	.word	0x00000110
        /*05c4*/ 	.short	0x0106
        /*05c6*/ 	.byte	0x04
	.zero		1


	//   ....[75]....
        /*05c8*/ 	.word	0x000031f0
        /*05cc*/ 	.word	0x00000000
        /*05d0*/ 	.word	0x00000110
        /*05d4*/ 	.short	0x010a
        /*05d6*/ 	.byte	0xff
	.zero		1


	//   ....[76]....
        /*05d8*/ 	.word	0x00003430
        /*05dc*/ 	.word	0x000000ff
        /*05e0*/ 	.word	0x00000008
        /*05e4*/ 	.short	0x010a
        /*05e6*/ 	.byte	0x06
	.zero		1


	//   ....[77]....
        /*05e8*/ 	.word	0x00003450
        /*05ec*/ 	.word	0x000000ff
        /*05f0*/ 	.word	0x00000008
        /*05f4*/ 	.short	0x010a
        /*05f6*/ 	.byte	0x06
	.zero		1


	//   ....[78]....
        /*05f8*/ 	.word	0x000035e0
        /*05fc*/ 	.word	0x000000ff
        /*0600*/ 	.word	0x00000008
        /*0604*/ 	.short	0x010a
        /*0606*/ 	.byte	0x06
	.zero		1


	//   ....[79]....
        /*0608*/ 	.word	0x00003600
        /*060c*/ 	.word	0x000000ff
        /*0610*/ 	.word	0x00000008
        /*0614*/ 	.short	0x010a
        /*0616*/ 	.byte	0x06
	.zero		1


	//   ....[80]....
        /*0618*/ 	.word	0x000036c0
        /*061c*/ 	.word	0x000000ff
        /*0620*/ 	.word	0x00000000
        /*0624*/ 	.short	0x0101
        /*0626*/ 	.byte	0x07
	.zero		1


	//   ....[81]....
        /*0628*/ 	.word	0x000039c0
        /*062c*/ 	.word	0x00000000
        /*0630*/ 	.word	0x00000100
        /*0634*/ 	.short	0x010a
        /*0636*/ 	.byte	0xff
	.zero		1


	//   ....[82]....
        /*0638*/ 	.word	0x00003a80
        /*063c*/ 	.word	0x00000000
        /*0640*/ 	.word	0x00000000
        /*0644*/ 	.short	0x0101
        /*0646*/ 	.byte	0xff
	.zero		1


	//   ....[83]....
        /*0648*/ 	.word	0x00003b40
        /*064c*/ 	.word	0x000000ff
        /*0650*/ 	.word	0x00000000
        /*0654*/ 	.short	0x010a
        /*0656*/ 	.byte	0x06
	.zero		1


	//   ....[84]....
        /*0658*/ 	.word	0x00003b50
        /*065c*/ 	.word	0x000000ff
        /*0660*/ 	.word	0x00000130
        /*0664*/ 	.short	0x010a
        /*0666*/ 	.byte	0x0a
	.zero		1


	//   ....[85]....
        /*0668*/ 	.word	0x00003c00
        /*066c*/ 	.word	0x000000ff
        /*0670*/ 	.word	0x00000000
        /*0674*/ 	.short	0x010a
        /*0676*/ 	.byte	0x09
	.zero		1


	//   ....[86]....
        /*0678*/ 	.word	0x00003d40
        /*067c*/ 	.word	0x000000ff
        /*0680*/ 	.word	0x00000000
        /*0684*/ 	.short	0x010a
        /*0686*/ 	.byte	0x06
	.zero		1


	//   ....[87]....
        /*0688*/ 	.word	0x00003f90
        /*068c*/ 	.word	0x000000ff
        /*0690*/ 	.word	0x00000000
        /*0694*/ 	.short	0x010a
        /*0696*/ 	.byte	0x05
	.zero		1


	//   ....[88]....
        /*0698*/ 	.word	0x00004030
        /*069c*/ 	.word	0x00000000
        /*06a0*/ 	.word	0x00000000
        /*06a4*/ 	.short	0x010a
        /*06a6*/ 	.byte	0xff
	.zero		1


	//   ....[89]....
        /*06a8*/ 	.word	0x00004070
        /*06ac*/ 	.word	0x00000000
        /*06b0*/ 	.word	0x00000000
        /*06b4*/ 	.short	0x010a
        /*06b6*/ 	.byte	0xff
	.zero		1


	//   ....[90]....
        /*06b8*/ 	.word	0x000040e0
        /*06bc*/ 	.word	0x000000ff
        /*06c0*/ 	.word	0x00000000
        /*06c4*/ 	.short	0x0101
        /*06c6*/ 	.byte	0x05
	.zero		1


	//   ....[91]....
        /*06c8*/ 	.word	0x00004120
        /*06cc*/ 	.word	0x000000ff
        /*06d0*/ 	.word	0x00000160
        /*06d4*/ 	.short	0x010a
        /*06d6*/ 	.byte	0x08
	.zero		1


	//   ....[92]....
        /*06d8*/ 	.word	0x00004170
        /*06dc*/ 	.word	0x000000ff
        /*06e0*/ 	.word	0x00000000
        /*06e4*/ 	.short	0x0101
        /*06e6*/ 	.byte	0x05
	.zero		1


	//   ....[93]....
        /*06e8*/ 	.word	0x000045c0
        /*06ec*/ 	.word	0x00000000
        /*06f0*/ 	.word	0x00000100
        /*06f4*/ 	.short	0x010a
        /*06f6*/ 	.byte	0xff
	.zero		1


	//   ....[94]....
        /*06f8*/ 	.word	0x00004680
        /*06fc*/ 	.word	0x00000000
        /*0700*/ 	.word	0x00000000
        /*0704*/ 	.short	0x0101
        /*0706*/ 	.byte	0xff
	.zero		1


	//   ....[95]....
        /*0708*/ 	.word	0x000049a0
        /*070c*/ 	.word	0x000000ff
        /*0710*/ 	.word	0x000000f8
        /*0714*/ 	.short	0x010a
        /*0716*/ 	.byte	0x07
	.zero		1


	//   ....[96]....
        /*0718*/ 	.word	0x00004b90
        /*071c*/ 	.word	0x000000ff
        /*0720*/ 	.word	0x000000d0
        /*0724*/ 	.short	0x010a
        /*0726*/ 	.byte	0x07
	.zero		1


	//   ....[97]....
        /*0728*/ 	.word	0x00004d00
        /*072c*/ 	.word	0x000000ff
        /*0730*/ 	.word	0x000000b0
        /*0734*/ 	.short	0x010b
        /*0736*/ 	.byte	0x07
	.zero		1


	//   ....[98]....
        /*0738*/ 	.word	0x00004d10
        /*073c*/ 	.word	0x000000ff
        /*0740*/ 	.word	0x00000000
        /*0744*/ 	.short	0x0101
        /*0746*/ 	.byte	0x08
	.zero		1


	//   ....[99]....
        /*0748*/ 	.word	0x00004d30
        /*074c*/ 	.word	0x000000ff
        /*0750*/ 	.word	0x000000d8
        /*0754*/ 	.short	0x010a
        /*0756*/ 	.byte	0x07
	.zero		1


	//   ....[100]....
        /*0758*/ 	.word	0x00004e90
        /*075c*/ 	.word	0x000000ff
        /*0760*/ 	.word	0x000000b8
        /*0764*/ 	.short	0x010b
        /*0766*/ 	.byte	0x07
	.zero		1


	//   ....[101]....
        /*0768*/ 	.word	0x00004ea0
        /*076c*/ 	.word	0x000000ff
        /*0770*/ 	.word	0x00000000
        /*0774*/ 	.short	0x0101
        /*0776*/ 	.byte	0x08
	.zero		1


	//   ....[102]....
        /*0778*/ 	.word	0x00004eb0
        /*077c*/ 	.word	0x000000ff
        /*0780*/ 	.word	0x000000e0
        /*0784*/ 	.short	0x010a
        /*0786*/ 	.byte	0x07
	.zero		1


	//   ....[103]....
        /*0788*/ 	.word	0x00005050
        /*078c*/ 	.word	0x000000ff
        /*0790*/ 	.word	0x000000c0
        /*0794*/ 	.short	0x010b
        /*0796*/ 	.byte	0x07
	.zero		1


	//   ....[104]....
        /*0798*/ 	.word	0x000050c0
        /*079c*/ 	.word	0x000000ff
        /*07a0*/ 	.word	0x00000000
        /*07a4*/ 	.short	0x0101
        /*07a6*/ 	.byte	0x08
	.zero		1


	//   ....[105]....
        /*07a8*/ 	.word	0x000050f0
        /*07ac*/ 	.word	0x000000ff
        /*07b0*/ 	.word	0x000000e8
        /*07b4*/ 	.short	0x010a
        /*07b6*/ 	.byte	0x07
	.zero		1


	//   ....[106]....
        /*07b8*/ 	.word	0x00005300
        /*07bc*/ 	.word	0x000000ff
        /*07c0*/ 	.word	0x000000c8
        /*07c4*/ 	.short	0x010b
        /*07c6*/ 	.byte	0x07
	.zero		1


	//   ....[107]....
        /*07c8*/ 	.word	0x00005320
        /*07cc*/ 	.word	0x000000ff
        /*07d0*/ 	.word	0x00000000
        /*07d4*/ 	.short	0x0101
        /*07d6*/ 	.byte	0x0d
	.zero		1


	//   ....[108]....
        /*07d8*/ 	.word	0x00005350
        /*07dc*/ 	.word	0x000000ff
        /*07e0*/ 	.word	0x000000d0
        /*07e4*/ 	.short	0x010a
        /*07e6*/ 	.byte	0x07
	.zero		1


	//   ....[109]....
        /*07e8*/ 	.word	0x00005370
        /*07ec*/ 	.word	0x000000ff
        /*07f0*/ 	.word	0x000000d8
        /*07f4*/ 	.short	0x010a
        /*07f6*/ 	.byte	0x07
	.zero		1


	//   ....[110]....
        /*07f8*/ 	.word	0x00005390
        /*07fc*/ 	.word	0x000000ff
        /*0800*/ 	.word	0x000000e0
        /*0804*/ 	.short	0x010a
        /*0806*/ 	.byte	0x07
	.zero		1


	//   ....[111]....
        /*0808*/ 	.word	0x000053d0
        /*080c*/ 	.word	0x00000000
        /*0810*/ 	.word	0x000000e8
        /*0814*/ 	.short	0x010a
        /*0816*/ 	.byte	0xff
	.zero		1


	//   ....[112]....
        /*0818*/ 	.word	0x00005710
        /*081c*/ 	.word	0x00000000
        /*0820*/ 	.word	0x00000100
        /*0824*/ 	.short	0x010a
        /*0826*/ 	.byte	0xff
	.zero		1


	//   ....[113]....
        /*0828*/ 	.word	0x00005820
        /*082c*/ 	.word	0x00000000
        /*0830*/ 	.word	0x00000000
        /*0834*/ 	.short	0x0101
        /*0836*/ 	.byte	0xff
	.zero		1


	//   ....[114]....
        /*0838*/ 	.word	0x00006280
        /*083c*/ 	.word	0x00000003
        /*0840*/ 	.word	0x000000b0
        /*0844*/ 	.short	0x010a
        /*0846*/ 	.byte	0xff
	.zero		1


	//   ....[115]....
        /*0848*/ 	.word	0x000062c0
        /*084c*/ 	.word	0x000000ab
        /*0850*/ 	.word	0x00000120
        /*0854*/ 	.short	0x010a
        /*0856*/ 	.byte	0xff
	.zero		1


	//   ....[116]....
        /*0858*/ 	.word	0x00006400
        /*085c*/ 	.word	0x00000003
        /*0860*/ 	.word	0x000000b0
        /*0864*/ 	.short	0x010a
        /*0866*/ 	.byte	0xff
	.zero		1


	//   ....[117]....
        /*0868*/ 	.word	0x00006540
        /*086c*/ 	.word	0x00000000
        /*0870*/ 	.word	0x00000000
        /*0874*/ 	.short	0x0101
        /*0876*/ 	.byte	0xff
	.zero		1


	//   ....[118]....
        /*0878*/ 	.word	0x000065c0
        /*087c*/ 	.word	0x000000ab
        /*0880*/ 	.word	0x00000120
        /*0884*/ 	.short	0x010a
        /*0886*/ 	.byte	0xff
	.zero		1


	//   ....[119]....
        /*0888*/ 	.word	0x00007950
        /*088c*/ 	.word	0x00000075
        /*0890*/ 	.word	0x000000b0
        /*0894*/ 	.short	0x010a
        /*0896*/ 	.byte	0xff
	.zero		1


	//   ....[120]....
        /*0898*/ 	.word	0x00007a20
        /*089c*/ 	.word	0x00000075
        /*08a0*/ 	.word	0x000000b0
        /*08a4*/ 	.short	0x010a
        /*08a6*/ 	.byte	0xff
	.zero		1


	//   ....[121]....
        /*08a8*/ 	.word	0x00007b60
        /*08ac*/ 	.word	0x00000000
        /*08b0*/ 	.word	0x00000000
        /*08b4*/ 	.short	0x0101
        /*08b6*/ 	.byte	0xff
	.zero		1


	//   ....[122]....
        /*08b8*/ 	.word	0x00008ef0
        /*08bc*/ 	.word	0x00000000
        /*08c0*/ 	.word	0x000000b0
        /*08c4*/ 	.short	0x010a
        /*08c6*/ 	.byte	0xff
	.zero		1


	//   ....[123]....
        /*08c8*/ 	.word	0x00008fc0
        /*08cc*/ 	.word	0x00000000
        /*08d0*/ 	.word	0x000000b0
        /*08d4*/ 	.short	0x010a
        /*08d6*/ 	.byte	0xff
	.zero		1


	//   ....[124]....
        /*08d8*/ 	.word	0x00009100
        /*08dc*/ 	.word	0x00000000
        /*08e0*/ 	.word	0x00000000
        /*08e4*/ 	.short	0x0101
        /*08e6*/ 	.byte	0xff
	.zero		1


	//   ....[125]....
        /*08e8*/ 	.word	0x0000a4c0
        /*08ec*/ 	.word	0x00000000
        /*08f0*/ 	.word	0x000000b0
        /*08f4*/ 	.short	0x010a
        /*08f6*/ 	.byte	0xff
	.zero		1


	//   ....[126]....
        /*08f8*/ 	.word	0x0000a590
        /*08fc*/ 	.word	0x00000000
        /*0900*/ 	.word	0x000000b0
        /*0904*/ 	.short	0x010a
        /*0906*/ 	.byte	0xff
	.zero		1


	//   ....[127]....
        /*0908*/ 	.word	0x0000a6d0
        /*090c*/ 	.word	0x00000000
        /*0910*/ 	.word	0x00000000
        /*0914*/ 	.short	0x0101
        /*0916*/ 	.byte	0xff
	.zero		1


	//   ....[128]....
        /*0918*/ 	.word	0x0000a9d0
        /*091c*/ 	.word	0x000000ab
        /*0920*/ 	.word	0x00000000
        /*0924*/ 	.short	0x0101
        /*0926*/ 	.byte	0xff
	.zero		1


	//   ....[129]....
        /*0928*/ 	.word	0x0000bc40
        /*092c*/ 	.word	0x00000003
        /*0930*/ 	.word	0x00000150
        /*0934*/ 	.short	0x010a
        /*0936*/ 	.byte	0xff
	.zero		1


	//   ....[130]....
        /*0938*/ 	.word	0x0000bca0
        /*093c*/ 	.word	0x00000002
        /*0940*/ 	.word	0x00000058
        /*0944*/ 	.short	0x010a
        /*0946*/ 	.byte	0xff
	.zero		1


	//   ....[131]....
        /*0948*/ 	.word	0x0000bd00
        /*094c*/ 	.word	0x00000002
        /*0950*/ 	.word	0x00000058
        /*0954*/ 	.short	0x010a
        /*0956*/ 	.byte	0xff
	.zero		1


	//   ....[132]....
        /*0958*/ 	.word	0x0000bd50
        /*095c*/ 	.word	0x00000002
        /*0960*/ 	.word	0x00000100
        /*0964*/ 	.short	0x010a
        /*0966*/ 	.byte	0xff
	.zero		1


	//   ....[133]....
        /*0968*/ 	.word	0x0000bdb0
        /*096c*/ 	.word	0x00000000
        /*0970*/ 	.word	0x00000000
        /*0974*/ 	.short	0x010a
        /*0976*/ 	.byte	0xff
	.zero		1


	//   ....[134]....
        /*0978*/ 	.word	0x0000be10
        /*097c*/ 	.word	0x00000000
        /*0980*/ 	.word	0x00000000
        /*0984*/ 	.short	0x010a
        /*0986*/ 	.byte	0xff
	.zero		1


	//   ....[135]....
        /*0988*/ 	.word	0x0000be70
        /*098c*/ 	.word	0x00000000
        /*0990*/ 	.word	0x00000000
        /*0994*/ 	.short	0x010a
        /*0996*/ 	.byte	0xff
	.zero		1


	//   ....[136]....
        /*0998*/ 	.word	0x0000bed0
        /*099c*/ 	.word	0x00000000
        /*09a0*/ 	.word	0x00000000
        /*09a4*/ 	.short	0x010a
        /*09a6*/ 	.byte	0xff
	.zero		1


	//   ....[137]....
        /*09a8*/ 	.word	0x0000bf30
        /*09ac*/ 	.word	0x00000000
        /*09b0*/ 	.word	0x00000000
        /*09b4*/ 	.short	0x010a
        /*09b6*/ 	.byte	0xff
	.zero		1


	//   ....[138]....
        /*09b8*/ 	.word	0x0000bf90
        /*09bc*/ 	.word	0x00000000
        /*09c0*/ 	.word	0x00000000
        /*09c4*/ 	.short	0x010a
        /*09c6*/ 	.byte	0xff
	.zero		1


	//   ....[139]....
        /*09c8*/ 	.word	0x0000bff0
        /*09cc*/ 	.word	0x00000000
        /*09d0*/ 	.word	0x00000000
        /*09d4*/ 	.short	0x010a
        /*09d6*/ 	.byte	0xff
	.zero		1


	//   ....[140]....
        /*09d8*/ 	.word	0x0000c050
        /*09dc*/ 	.word	0x00000000
        /*09e0*/ 	.word	0x00000000
        /*09e4*/ 	.short	0x010a
        /*09e6*/ 	.byte	0xff
	.zero		1


	//   ....[141]....
        /*09e8*/ 	.word	0x0000c0b0
        /*09ec*/ 	.word	0x00000000
        /*09f0*/ 	.word	0x00000000
        /*09f4*/ 	.short	0x010a
        /*09f6*/ 	.byte	0xff
	.zero		1


	//   ....[142]....
        /*09f8*/ 	.word	0x0000c110
        /*09fc*/ 	.word	0x00000000
        /*0a00*/ 	.word	0x00000000
        /*0a04*/ 	.short	0x010a
        /*0a06*/ 	.byte	0xff
	.zero		1


	//   ....[143]....
        /*0a08*/ 	.word	0x0000c160
        /*0a0c*/ 	.word	0x00000000
        /*0a10*/ 	.word	0x00000140
        /*0a14*/ 	.short	0x010a
        /*0a16*/ 	.byte	0xff
	.zero		1


	//   ....[144]....
        /*0a18*/ 	.word	0x0000c1c0
        /*0a1c*/ 	.word	0x00000000
        /*0a20*/ 	.word	0x00000110
        /*0a24*/ 	.short	0x010a
        /*0a26*/ 	.byte	0xff
	.zero		1


	//   ....[145]....
        /*0a28*/ 	.word	0x0000c210
        /*0a2c*/ 	.word	0x00000000
        /*0a30*/ 	.word	0x00000100
        /*0a34*/ 	.short	0x010a
        /*0a36*/ 	.byte	0xff
	.zero		1


	//   ....[146]....
        /*0a38*/ 	.word	0x0000c270
        /*0a3c*/ 	.word	0x00000000
        /*0a40*/ 	.word	0x00000110
        /*0a44*/ 	.short	0x010a
        /*0a46*/ 	.byte	0xff
	.zero		1


	//   ....[147]....
        /*0a48*/ 	.word	0x0000c2d0
        /*0a4c*/ 	.word	0x00000004
        /*0a50*/ 	.word	0x00000008
        /*0a54*/ 	.short	0x010a
        /*0a56*/ 	.byte	0xff
	.zero		1


	//   ....[148]....
        /*0a58*/ 	.word	0x0000c3b0
        /*0a5c*/ 	.word	0x00000002
        /*0a60*/ 	.word	0x00000008
        /*0a64*/ 	.short	0x010a
        /*0a66*/ 	.byte	0xff
	.zero		1


	//   ....[149]....
        /*0a68*/ 	.word	0x0000c400
        /*0a6c*/ 	.word	0x00000000
        /*0a70*/ 	.word	0x00000100
        /*0a74*/ 	.short	0x010a
        /*0a76*/ 	.byte	0xff
	.zero		1


	//   ....[150]....
        /*0a78*/ 	.word	0x0000c460
        /*0a7c*/ 	.word	0x00000000
        /*0a80*/ 	.word	0x00000130
        /*0a84*/ 	.short	0x010a
        /*0a86*/ 	.byte	0xff
	.zero		1


	//   ....[151]....
        /*0a88*/ 	.word	0x0000c4c0
        /*0a8c*/ 	.word	0x00000000
        /*0a90*/ 	.word	0x00000000
        /*0a94*/ 	.short	0x010a
        /*0a96*/ 	.byte	0xff
	.zero		1


	//   ....[152]....
        /*0a98*/ 	.word	0x0000c520
        /*0a9c*/ 	.word	0x00000000
        /*0aa0*/ 	.word	0x00000000
        /*0aa4*/ 	.short	0x010a
        /*0aa6*/ 	.byte	0xff
	.zero		1


	//   ....[153]....
        /*0aa8*/ 	.word	0x0000c580
        /*0aac*/ 	.word	0x00000000
        /*0ab0*/ 	.word	0x00000160
        /*0ab4*/ 	.short	0x010a
        /*0ab6*/ 	.byte	0xff
	.zero		1


	//   ....[154]....
        /*0ab8*/ 	.word	0x0000c5d0
        /*0abc*/ 	.word	0x00000000
        /*0ac0*/ 	.word	0x00000100
        /*0ac4*/ 	.short	0x010a
        /*0ac6*/ 	.byte	0xff
	.zero		1


	//   ....[155]....
        /*0ac8*/ 	.word	0x0000c630
        /*0acc*/ 	.word	0x00000000
        /*0ad0*/ 	.word	0x000000f8
        /*0ad4*/ 	.short	0x010a
        /*0ad6*/ 	.byte	0xff
	.zero		1


	//   ....[156]....
        /*0ad8*/ 	.word	0x0000c690
        /*0adc*/ 	.word	0x00000003
        /*0ae0*/ 	.word	0x000000d0
        /*0ae4*/ 	.short	0x010a
        /*0ae6*/ 	.byte	0xff
	.zero		1


	//   ....[157]....
        /*0ae8*/ 	.word	0x0000c6f0
        /*0aec*/ 	.word	0x00000003
        /*0af0*/ 	.word	0x000000d8
        /*0af4*/ 	.short	0x010a
        /*0af6*/ 	.byte	0xff
	.zero		1


	//   ....[158]....
        /*0af8*/ 	.word	0x0000c750
        /*0afc*/ 	.word	0x00000003
        /*0b00*/ 	.word	0x000000e0
        /*0b04*/ 	.short	0x010a
        /*0b06*/ 	.byte	0xff
	.zero		1


	//   ....[159]....
        /*0b08*/ 	.word	0x0000c7b0
        /*0b0c*/ 	.word	0x00000003
        /*0b10*/ 	.word	0x000000e8
        /*0b14*/ 	.short	0x010a
        /*0b16*/ 	.byte	0xff
	.zero		1


	//   ....[160]....
        /*0b18*/ 	.word	0x0000c810
        /*0b1c*/ 	.word	0x00000000
        /*0b20*/ 	.word	0x000000d0
        /*0b24*/ 	.short	0x010a
        /*0b26*/ 	.byte	0xff
	.zero		1


	//   ....[161]....
        /*0b28*/ 	.word	0x0000c870
        /*0b2c*/ 	.word	0x00000000
        /*0b30*/ 	.word	0x000000d8
        /*0b34*/ 	.short	0x010a
        /*0b36*/ 	.byte	0xff
	.zero		1


	//   ....[162]....
        /*0b38*/ 	.word	0x0000c8d0
        /*0b3c*/ 	.word	0x00000000
        /*0b40*/ 	.word	0x000000e0
        /*0b44*/ 	.short	0x010a
        /*0b46*/ 	.byte	0xff
	.zero		1


	//   ....[163]....
        /*0b48*/ 	.word	0x0000c920
        /*0b4c*/ 	.word	0x00000000
        /*0b50*/ 	.word	0x00000100
        /*0b54*/ 	.short	0x010a
        /*0b56*/ 	.byte	0xff
	.zero		1


	//   ....[164]....
        /*0b58*/ 	.word	0x0000c970
        /*0b5c*/ 	.word	0x00000003
        /*0b60*/ 	.word	0x000000b0
        /*0b64*/ 	.short	0x010a
        /*0b66*/ 	.byte	0xff
	.zero		1


	//   ....[165]....
        /*0b68*/ 	.word	0x0000c9c0
        /*0b6c*/ 	.word	0x000000ab
        /*0b70*/ 	.word	0x00000120
        /*0b74*/ 	.short	0x010a
        /*0b76*/ 	.byte	0xff
	.zero		1


	//   ....[166]....
        /*0b78*/ 	.word	0x0000ca10
        /*0b7c*/ 	.word	0x00000075
        /*0b80*/ 	.word	0x000000b0
        /*0b84*/ 	.short	0x010a
        /*0b86*/ 	.byte	0xff
	.zero		1


	//   ....[167]....
        /*0b88*/ 	.word	0x0000ca60
        /*0b8c*/ 	.word	0x00000000
        /*0b90*/ 	.word	0x000000b0
        /*0b94*/ 	.short	0x010a
        /*0b96*/ 	.byte	0xff
	.zero		1


	//   ....[168]....
        /*0b98*/ 	.word	0x0000cab0
        /*0b9c*/ 	.word	0x00000000
        /*0ba0*/ 	.word	0x000000b0
        /*0ba4*/ 	.short	0x010a
        /*0ba6*/ 	.byte	0xff
	.zero		1


	//----- nvinfo : EIATTR_NUM_MBARRIERS
	.align		4
.L_48:
        /*0ba8*/ 	.byte	0x03, 0x38
        /*0baa*/ 	.short	0x002d


	//----- nvinfo : EIATTR_EXIT_INSTR_OFFSETS
	.align		4
        /*0bac*/ 	.byte	0x04, 0x1c
        /*0bae*/ 	.short	(.L_50 - .L_49)


	//   ....[0]....
.L_49:
        /*0bb0*/ 	.word	0x00002cc0


	//   ....[1]....
        /*0bb4*/ 	.word	0x000031c0


	//   ....[2]....
        /*0bb8*/ 	.word	0x00003220


	//   ....[3]....
        /*0bbc*/ 	.word	0x000043a0


	//   ....[4]....
        /*0bc0*/ 	.word	0x00005400


	//   ....[5]....
        /*0bc4*/ 	.word	0x00005440


	//   ....[6]....
        /*0bc8*/ 	.word	0x0000bc30


	//----- nvinfo : EIATTR_MAX_THREADS
	.align		4
.L_50:
        /*0bcc*/ 	.byte	0x04, 0x05
        /*0bce*/ 	.short	(.L_52 - .L_51)
.L_51:
        /*0bd0*/ 	.word	0x00000100
        /*0bd4*/ 	.word	0x00000001
        /*0bd8*/ 	.word	0x00000001


	//----- nvinfo : EIATTR_CRS_STACK_SIZE
	.align		4
.L_52:
        /*0bdc*/ 	.byte	0x04, 0x1e
        /*0bde*/ 	.short	(.L_54 - .L_53)
.L_53:
        /*0be0*/ 	.word	0x00000000


	//----- nvinfo : EIATTR_CBANK_PARAM_SIZE
	.align		4
.L_54:
        /*0be4*/ 	.byte	0x03, 0x19
        /*0be6*/ 	.short	0x0800


	//----- nvinfo : EIATTR_PARAM_CBANK
	.align		4
        /*0be8*/ 	.byte	0x04, 0x0a
        /*0bea*/ 	.short	(.L_56 - .L_55)
	.align		4
.L_55:
        /*0bec*/ 	.word	index@(.nv.constant0._ZN7cutlass13device_kernelINS_4gemm6kernel13GemmUniversalIN4cute5tupleIJiiiiEEENS1_10collective13CollectiveMmaINS1_35MainloopSm100TmaUmmaWarpSpecializedILi11ELi2ELi2ENS5_IJNS4_1CILi2EEENSA_ILi1EEESC_EEEEENS5_IJNSA_ILi256EEESF_NSA_ILi64EEEEEEaNS5_IJlSC_lEEEaSI_NS4_8TiledMMAINS4_8MMA_AtomIJNS4_21SM100_MMA_S8_2x1SM_SSIaaiLi256ELi256ELNS4_4UMMA5MajorE0ELSN_0ELNSM_8SaturateE0EEEEEENS4_6LayoutINS5_IJSC_SC_SC_EEENS5_IJNSA_ILi0EEEST_ST_EEEEENS5_IJNS4_10UnderscoreESW_SW_EEEEENS4_18SM100_TMA_2SM_LOADENS4_14ComposedLayoutINS4_7SwizzleILi2ELi4ELi3EEENS4_18smem_ptr_flag_bitsILi8EEENSR_INS5_IJNSA_ILi8EEESG_EEENS5_IJSG_SC_EEEEEEEvNS4_8identityESZ_S19_vS1A_EENS_8epilogue10collective18CollectiveEpilogueINS1C_23Sm100TmaWarpSpecializedILi4ELi2ELi64ELb0ELb0EEEJNS5_IJNSA_ILi128EEESF_SG_EEENS5_IJNSR_IS1H_SC_EENSR_ISG_SC_EEEEEaSI_aSI_NS1C_6fusion15FusionCallbacksIS1G_NS1M_17LinearCombinationIaiaiLNS_15FloatRoundStyleE2EEES1I_S1L_JEEENS4_5SM1004TMEM4LOAD26SM100_TMEM_LOAD_32dp32b64xENS4_13SM90_TMA_LOADES19_NS4_39AutoVectorizingCopyWithAssumedAlignmentILi128EEENS4_14SM90_TMA_STOREES19_S1Y_S1Y_EEEvvEEEEvNT_6ParamsE)
        /*0bf0*/ 	.short	0x0380
        /*0bf2*/ 	.short	0x0800


	//----- nvinfo : EIATTR_SW_WAR
	.align		4
.L_56:
        /*0bf4*/ 	.byte	0x04, 0x36
        /*0bf6*/ 	.short	(.L_58 - .L_57)
.L_57:
        /*0bf8*/ 	.word	0x00000008
.L_58:


//--------------------- .nv.callgraph             --------------------------
	.section	.nv.callgraph,"",@"SHT_CUDA_CALLGRAPH"
	.align	4
	.sectionentsize	8
	.align		4
        /*0000*/ 	.word	0x00000000
	.align		4
        /*0004*/ 	.word	0xffffffff
	.align		4
        /*0008*/ 	.word	index@(_ZN7cutlass13device_kernelINS_4gemm6kernel13GemmUniversalIN4cute5tupleIJiiiiEEENS1_10collective13CollectiveMmaINS1_35MainloopSm100TmaUmmaWarpSpecializedILi11ELi2ELi2ENS5_IJNS4_1CILi2EEENSA_ILi1EEESC_EEEEENS5_IJNSA_ILi256EEESF_NSA_ILi64EEEEEEaNS5_IJlSC_lEEEaSI_NS4_8TiledMMAINS4_8MMA_AtomIJNS4_21SM100_MMA_S8_2x1SM_SSIaaiLi256ELi256ELNS4_4UMMA5MajorE0ELSN_0ELNSM_8SaturateE0EEEEEENS4_6LayoutINS5_IJSC_SC_SC_EEENS5_IJNSA_ILi0EEEST_ST_EEEEENS5_IJNS4_10UnderscoreESW_SW_EEEEENS4_18SM100_TMA_2SM_LOADENS4_14ComposedLayoutINS4_7SwizzleILi2ELi4ELi3EEENS4_18smem_ptr_flag_bitsILi8EEENSR_INS5_IJNSA_ILi8EEESG_EEENS5_IJSG_SC_EEEEEEEvNS4_8identityESZ_S19_vS1A_EENS_8epilogue10collective18CollectiveEpilogueINS1C_23Sm100TmaWarpSpecializedILi4ELi2ELi64ELb0ELb0EEEJNS5_IJNSA_ILi128EEESF_SG_EEENS5_IJNSR_IS1H_SC_EENSR_ISG_SC_EEEEEaSI_aSI_NS1C_6fusion15FusionCallbacksIS1G_NS1M_17LinearCombinationIaiaiLNS_15FloatRoundStyleE2EEES1I_S1L_JEEENS4_5SM1004TMEM4LOAD26SM100_TMEM_LOAD_32dp32b64xENS4_13SM90_TMA_LOADES19_NS4_39AutoVectorizingCopyWithAssumedAlignmentILi128EEENS4_14SM90_TMA_STOREES19_S1Y_S1Y_EEEvvEEEEvNT_6ParamsE)
	.align		4
        /*000c*/ 	.word	index@(__assertfail)
	.align		4
        /*0010*/ 	.word	0x00000000
	.align		4
        /*0014*/ 	.word	0xfffffffe
	.align		4
        /*0018*/ 	.word	0x00000000
	.align		4
        /*001c*/ 	.word	0xfffffffd
	.align		4
        /*0020*/ 	.word	0x00000000
	.align		4
        /*0024*/ 	.word	0xfffffffc


//--------------------- .nv.constant4             --------------------------
	.section	.nv.constant4,"a",@progbits
	.align	8
	.align		8
.nv.constant4:
        /*0000*/ 	.dword	__assertfail
	.align		8
        /*0008*/ 	.dword	__unnamed_1
	.align		8
        /*0010*/ 	.dword	__unnamed_2
	.align		8
        /*0018*/ 	.dword	__unnamed_3
	.align		8
        /*0020*/ 	.dword	_ZN40_INTERNAL_071496a0_4_k_cu_05b7193a_286964cuda3std3__45__cpo5beginE
	.align		8
        /*0028*/ 	.dword	_ZN40_INTERNAL_071496a0_4_k_cu_05b7193a_286964cuda3std3__45__cpo3endE
	.align		8
        /*0030*/ 	.dword	_ZN40_INTERNAL_071496a0_4_k_cu_05b7193a_286964cuda3std3__45__cpo6cbeginE
	.align		8
        /*0038*/ 	.dword	_ZN40_INTERNAL_071496a0_4_k_cu_05b7193a_286964cuda3std3__45__cpo4cendE
	.align		8
        /*0040*/ 	.dword	_ZN40_INTERNAL_071496a0_4_k_cu_05b7193a_286964cuda3std3__442_GLOBAL__N__071496a0_4_k_cu_05b7193a_286966ignoreE
	.align		8
        /*0048*/ 	.dword	_ZN40_INTERNAL_071496a0_4_k_cu_05b7193a_286964cuda3std3__419piecewise_constructE
	.align		8
        /*0050*/ 	.dword	_ZN40_INTERNAL_071496a0_4_k_cu_05b7193a_286964cuda3std3__48in_placeE
	.align		8
        /*0058*/ 	.dword	_ZN40_INTERNAL_071496a0_4_k_cu_05b7193a_286964cuda3std6ranges3__45__cpo4swapE
	.align		8
        /*0060*/ 	.dword	_ZN40_INTERNAL_071496a0_4_k_cu_05b7193a_286964cuda3std6ranges3__45__cpo9iter_moveE
	.align		8
        /*0068*/ 	.dword	_ZN40_INTERNAL_071496a0_4_k_cu_05b7193a_286964cute7productE
	.align		8
        /*0070*/ 	.dword	_ZN40_INTERNAL_071496a0_4_k_cu_05b7193a_286964cute1_E
	.align		8
        /*0078*/ 	.dword	$str$25
	.align		8
        /*0080*/ 	.dword	$str$26
	.align		8
        /*0088*/ 	.dword	$str$27
	.align		8
        /*0090*/ 	.dword	$str$28


//--------------------- .text._ZN7cutlass13device_kernelINS_4gemm6kernel13GemmUniversalIN4cute5tupleIJiiiiEEENS1_10collective13CollectiveMmaINS1_35MainloopSm100TmaUmmaWarpSpecializedILi11ELi2ELi2ENS5_IJNS4_1CILi2EEENSA_ILi1EEESC_EEEEENS5_IJNSA_ILi256EEESF_NSA_ILi64EEEEEEaNS5_IJlSC_lEEEaSI_NS4_8TiledMMAINS4_8MMA_AtomIJNS4_21SM100_MMA_S8_2x1SM_SSIaaiLi256ELi256ELNS4_4UMMA5MajorE0ELSN_0ELNSM_8SaturateE0EEEEEENS4_6LayoutINS5_IJSC_SC_SC_EEENS5_IJNSA_ILi0EEEST_ST_EEEEENS5_IJNS4_10UnderscoreESW_SW_EEEEENS4_18SM100_TMA_2SM_LOADENS4_14ComposedLayoutINS4_7SwizzleILi2ELi4ELi3EEENS4_18smem_ptr_flag_bitsILi8EEENSR_INS5_IJNSA_ILi8EEESG_EEENS5_IJSG_SC_EEEEEEEvNS4_8identityESZ_S19_vS1A_EENS_8epilogue10collective18CollectiveEpilogueINS1C_23Sm100TmaWarpSpecializedILi4ELi2ELi64ELb0ELb0EEEJNS5_IJNSA_ILi128EEESF_SG_EEENS5_IJNSR_IS1H_SC_EENSR_ISG_SC_EEEEEaSI_aSI_NS1C_6fusion15FusionCallbacksIS1G_NS1M_17LinearCombinationIaiaiLNS_15FloatRoundStyleE2EEES1I_S1L_JEEENS4_5SM1004TMEM4LOAD26SM100_TMEM_LOAD_32dp32b64xENS4_13SM90_TMA_LOADES19_NS4_39AutoVectorizingCopyWithAssumedAlignmentILi128EEENS4_14SM90_TMA_STOREES19_S1Y_S1Y_EEEvvEEEEvNT_6ParamsE --------------------------
	.section	.text._ZN7cutlass13device_kernelINS_4gemm6kernel13GemmUniversalIN4cute5tupleIJiiiiEEENS1_10collective13CollectiveMmaINS1_35MainloopSm100TmaUmmaWarpSpecializedILi11ELi2ELi2ENS5_IJNS4_1CILi2EEENSA_ILi1EEESC_EEEEENS5_IJNSA_ILi256EEESF_NSA_ILi64EEEEEEaNS5_IJlSC_lEEEaSI_NS4_8TiledMMAINS4_8MMA_AtomIJNS4_21SM100_MMA_S8_2x1SM_SSIaaiLi256ELi256ELNS4_4UMMA5MajorE0ELSN_0ELNSM_8SaturateE0EEEEEENS4_6LayoutINS5_IJSC_SC_SC_EEENS5_IJNSA_ILi0EEEST_ST_EEEEENS5_IJNS4_10UnderscoreESW_SW_EEEEENS4_18SM100_TMA_2SM_LOADENS4_14ComposedLayoutINS4_7SwizzleILi2ELi4ELi3EEENS4_18smem_ptr_flag_bitsILi8EEENSR_INS5_IJNSA_ILi8EEESG_EEENS5_IJSG_SC_EEEEEEEvNS4_8identityESZ_S19_vS1A_EENS_8epilogue10collective18CollectiveEpilogueINS1C_23Sm100TmaWarpSpecializedILi4ELi2ELi64ELb0ELb0EEEJNS5_IJNSA_ILi128EEESF_SG_EEENS5_IJNSR_IS1H_SC_EENSR_ISG_SC_EEEEEaSI_aSI_NS1C_6fusion15FusionCallbacksIS1G_NS1M_17LinearCombinationIaiaiLNS_15FloatRoundStyleE2EEES1I_S1L_JEEENS4_5SM1004TMEM4LOAD26SM100_TMEM_LOAD_32dp32b64xENS4_13SM90_TMA_LOADES19_NS4_39AutoVectorizingCopyWithAssumedAlignmentILi128EEENS4_14SM90_TMA_STOREES19_S1Y_S1Y_EEEvvEEEEvNT_6ParamsE,"ax",@progbits
	.align	128
.text._ZN7cutlass13device_kernelINS_4gemm6kernel13GemmUniversalIN4cute5tupleIJiiiiEEENS1_10collective13CollectiveMmaINS1_35MainloopSm100TmaUmmaWarpSpecializedILi11ELi2ELi2ENS5_IJNS4_1CILi2EEENSA_ILi1EEESC_EEEEENS5_IJNSA_ILi256EEESF_NSA_ILi64EEEEEEaNS5_IJlSC_lEEEaSI_NS4_8TiledMMAINS4_8MMA_AtomIJNS4_21SM100_MMA_S8_2x1SM_SSIaaiLi256ELi256ELNS4_4UMMA5MajorE0ELSN_0ELNSM_8SaturateE0EEEEEENS4_6LayoutINS5_IJSC_SC_SC_EEENS5_IJNSA_ILi0EEEST_ST_EEEEENS5_IJNS4_10UnderscoreESW_SW_EEEEENS4_18SM100_TMA_2SM_LOADENS4_14ComposedLayoutINS4_7SwizzleILi2ELi4ELi3EEENS4_18smem_ptr_flag_bitsILi8EEENSR_INS5_IJNSA_ILi8EEESG_EEENS5_IJSG_SC_EEEEEEEvNS4_8identityESZ_S19_vS1A_EENS_8epilogue10collective18CollectiveEpilogueINS1C_23Sm100TmaWarpSpecializedILi4ELi2ELi64ELb0ELb0EEEJNS5_IJNSA_ILi128EEESF_SG_EEENS5_IJNSR_IS1H_SC_EENSR_ISG_SC_EEEEEaSI_aSI_NS1C_6fusion15FusionCallbacksIS1G_NS1M_17LinearCombinationIaiaiLNS_15FloatRoundStyleE2EEES1I_S1L_JEEENS4_5SM1004TMEM4LOAD26SM100_TMEM_LOAD_32dp32b64xENS4_13SM90_TMA_LOADES19_NS4_39AutoVectorizingCopyWithAssumedAlignmentILi128EEENS4_14SM90_TMA_STOREES19_S1Y_S1Y_EEEvvEEEEvNT_6ParamsE:
        .type           _ZN7cutlass13device_kernelINS_4gemm6kernel13GemmUniversalIN4cute5tupleIJiiiiEEENS1_10collective13CollectiveMmaINS1_35MainloopSm100TmaUmmaWarpSpecializedILi11ELi2ELi2ENS5_IJNS4_1CILi2EEENSA_ILi1EEESC_EEEEENS5_IJNSA_ILi256EEESF_NSA_ILi64EEEEEEaNS5_IJlSC_lEEEaSI_NS4_8TiledMMAINS4_8MMA_AtomIJNS4_21SM100_MMA_S8_2x1SM_SSIaaiLi256ELi256ELNS4_4UMMA5MajorE0ELSN_0ELNSM_8SaturateE0EEEEEENS4_6LayoutINS5_IJSC_SC_SC_EEENS5_IJNSA_ILi0EEEST_ST_EEEEENS5_IJNS4_10UnderscoreESW_SW_EEEEENS4_18SM100_TMA_2SM_LOADENS4_14ComposedLayoutINS4_7SwizzleILi2ELi4ELi3EEENS4_18smem_ptr_flag_bitsILi8EEENSR_INS5_IJNSA_ILi8EEESG_EEENS5_IJSG_SC_EEEEEEEvNS4_8identityESZ_S19_vS1A_EENS_8epilogue10collective18CollectiveEpilogueINS1C_23Sm100TmaWarpSpecializedILi4ELi2ELi64ELb0ELb0EEEJNS5_IJNSA_ILi128EEESF_SG_EEENS5_IJNSR_IS1H_SC_EENSR_ISG_SC_EEEEEaSI_aSI_NS1C_6fusion15FusionCallbacksIS1G_NS1M_17LinearCombinationIaiaiLNS_15FloatRoundStyleE2EEES1I_S1L_JEEENS4_5SM1004TMEM4LOAD26SM100_TMEM_LOAD_32dp32b64xENS4_13SM90_TMA_LOADES19_NS4_39AutoVectorizingCopyWithAssumedAlignmentILi128EEENS4_14SM90_TMA_STOREES19_S1Y_S1Y_EEEvvEEEEvNT_6ParamsE,@function
        .size           _ZN7cutlass13device_kernelINS_4gemm6kernel13GemmUniversalIN4cute5tupleIJiiiiEEENS1_10collective13CollectiveMmaINS1_35MainloopSm100TmaUmmaWarpSpecializedILi11ELi2ELi2ENS5_IJNS4_1CILi2EEENSA_ILi1EEESC_EEEEENS5_IJNSA_ILi256EEESF_NSA_ILi64EEEEEEaNS5_IJlSC_lEEEaSI_NS4_8TiledMMAINS4_8MMA_AtomIJNS4_21SM100_MMA_S8_2x1SM_SSIaaiLi256ELi256ELNS4_4UMMA5MajorE0ELSN_0ELNSM_8SaturateE0EEEEEENS4_6LayoutINS5_IJSC_SC_SC_EEENS5_IJNSA_ILi0EEEST_ST_EEEEENS5_IJNS4_10UnderscoreESW_SW_EEEEENS4_18SM100_TMA_2SM_LOADENS4_14ComposedLayoutINS4_7SwizzleILi2ELi4ELi3EEENS4_18smem_ptr_flag_bitsILi8EEENSR_INS5_IJNSA_ILi8EEESG_EEENS5_IJSG_SC_EEEEEEEvNS4_8identityESZ_S19_vS1A_EENS_8epilogue10collective18CollectiveEpilogueINS1C_23Sm100TmaWarpSpecializedILi4ELi2ELi64ELb0ELb0EEEJNS5_IJNSA_ILi128EEESF_SG_EEENS5_IJNSR_IS1H_SC_EENSR_ISG_SC_EEEEEaSI_aSI_NS1C_6fusion15FusionCallbacksIS1G_NS1M_17LinearCombinationIaiaiLNS_15FloatRoundStyleE2EEES1I_S1L_JEEENS4_5SM1004TMEM4LOAD26SM100_TMEM_LOAD_32dp32b64xENS4_13SM90_TMA_LOADES19_NS4_39AutoVectorizingCopyWithAssumedAlignmentILi128EEENS4_14SM90_TMA_STOREES19_S1Y_S1Y_EEEvvEEEEvNT_6ParamsE,(.L_x_207 - _ZN7cutlass13device_kernelINS_4gemm6kernel13GemmUniversalIN4cute5tupleIJiiiiEEENS1_10collective13CollectiveMmaINS1_35MainloopSm100TmaUmmaWarpSpecializedILi11ELi2ELi2ENS5_IJNS4_1CILi2EEENSA_ILi1EEESC_EEEEENS5_IJNSA_ILi256EEESF_NSA_ILi64EEEEEEaNS5_IJlSC_lEEEaSI_NS4_8TiledMMAINS4_8MMA_AtomIJNS4_21SM100_MMA_S8_2x1SM_SSIaaiLi256ELi256ELNS4_4UMMA5MajorE0ELSN_0ELNSM_8SaturateE0EEEEEENS4_6LayoutINS5_IJSC_SC_SC_EEENS5_IJNSA_ILi0EEEST_ST_EEEEENS5_IJNS4_10UnderscoreESW_SW_EEEEENS4_18SM100_TMA_2SM_LOADENS4_14ComposedLayoutINS4_7SwizzleILi2ELi4ELi3EEENS4_18smem_ptr_flag_bitsILi8EEENSR_INS5_IJNSA_ILi8EEESG_EEENS5_IJSG_SC_EEEEEEEvNS4_8identityESZ_S19_vS1A_EENS_8epilogue10collective18CollectiveEpilogueINS1C_23Sm100TmaWarpSpecializedILi4ELi2ELi64ELb0ELb0EEEJNS5_IJNSA_ILi128EEESF_SG_EEENS5_IJNSR_IS1H_SC_EENSR_ISG_SC_EEEEEaSI_aSI_NS1C_6fusion15FusionCallbacksIS1G_NS1M_17LinearCombinationIaiaiLNS_15FloatRoundStyleE2EEES1I_S1L_JEEENS4_5SM1004TMEM4LOAD26SM100_TMEM_LOAD_32dp32b64xENS4_13SM90_TMA_LOADES19_NS4_39AutoVectorizingCopyWithAssumedAlignmentILi128EEENS4_14SM90_TMA_STOREES19_S1Y_S1Y_EEEvvEEEEvNT_6ParamsE)
        .other          _ZN7cutlass13device_kernelINS_4gemm6kernel13GemmUniversalIN4cute5tupleIJiiiiEEENS1_10collective13CollectiveMmaINS1_35MainloopSm100TmaUmmaWarpSpecializedILi11ELi2ELi2ENS5_IJNS4_1CILi2EEENSA_ILi1EEESC_EEEEENS5_IJNSA_ILi256EEESF_NSA_ILi64EEEEEEaNS5_IJlSC_lEEEaSI_NS4_8TiledMMAINS4_8MMA_AtomIJNS4_21SM100_MMA_S8_2x1SM_SSIaaiLi256ELi256ELNS4_4UMMA5MajorE0ELSN_0ELNSM_8SaturateE0EEEEEENS4_6LayoutINS5_IJSC_SC_SC_EEENS5_IJNSA_ILi0EEEST_ST_EEEEENS5_IJNS4_10UnderscoreESW_SW_EEEEENS4_18SM100_TMA_2SM_LOADENS4_14ComposedLayoutINS4_7SwizzleILi2ELi4ELi3EEENS4_18smem_ptr_flag_bitsILi8EEENSR_INS5_IJNSA_ILi8EEESG_EEENS5_IJSG_SC_EEEEEEEvNS4_8identityESZ_S19_vS1A_EENS_8epilogue10collective18CollectiveEpilogueINS1C_23Sm100TmaWarpSpecializedILi4ELi2ELi64ELb0ELb0EEEJNS5_IJNSA_ILi128EEESF_SG_EEENS5_IJNSR_IS1H_SC_EENSR_ISG_SC_EEEEEaSI_aSI_NS1C_6fusion15FusionCallbacksIS1G_NS1M_17LinearCombinationIaiaiLNS_15FloatRoundStyleE2EEES1I_S1L_JEEENS4_5SM1004TMEM4LOAD26SM100_TMEM_LOAD_32dp32b64xENS4_13SM90_TMA_LOADES19_NS4_39AutoVectorizingCopyWithAssumedAlignmentILi128EEENS4_14SM90_TMA_STOREES19_S1Y_S1Y_EEEvvEEEEvNT_6ParamsE,@"STO_CUDA_ENTRY STV_DEFAULT"
_ZN7cutlass13device_kernelINS_4gemm6kernel13GemmUniversalIN4cute5tupleIJiiiiEEENS1_10collective13CollectiveMmaINS1_35MainloopSm100TmaUmmaWarpSpecializedILi11ELi2ELi2ENS5_IJNS4_1CILi2EEENSA_ILi1EEESC_EEEEENS5_IJNSA_ILi256EEESF_NSA_ILi64EEEEEEaNS5_IJlSC_lEEEaSI_NS4_8TiledMMAINS4_8MMA_AtomIJNS4_21SM100_MMA_S8_2x1SM_SSIaaiLi256ELi256ELNS4_4UMMA5MajorE0ELSN_0ELNSM_8SaturateE0EEEEEENS4_6LayoutINS5_IJSC_SC_SC_EEENS5_IJNSA_ILi0EEEST_ST_EEEEENS5_IJNS4_10UnderscoreESW_SW_EEEEENS4_18SM100_TMA_2SM_LOADENS4_14ComposedLayoutINS4_7SwizzleILi2ELi4ELi3EEENS4_18smem_ptr_flag_bitsILi8EEENSR_INS5_IJNSA_ILi8EEESG_EEENS5_IJSG_SC_EEEEEEEvNS4_8identityESZ_S19_vS1A_EENS_8epilogue10collective18CollectiveEpilogueINS1C_23Sm100TmaWarpSpecializedILi4ELi2ELi64ELb0ELb0EEEJNS5_IJNSA_ILi128EEESF_SG_EEENS5_IJNSR_IS1H_SC_EENSR_ISG_SC_EEEEEaSI_aSI_NS1C_6fusion15FusionCallbacksIS1G_NS1M_17LinearCombinationIaiaiLNS_15FloatRoundStyleE2EEES1I_S1L_JEEENS4_5SM1004TMEM4LOAD26SM100_TMEM_LOAD_32dp32b64xENS4_13SM90_TMA_LOADES19_NS4_39AutoVectorizingCopyWithAssumedAlignmentILi128EEENS4_14SM90_TMA_STOREES19_S1Y_S1Y_EEEvvEEEEvNT_6ParamsE:
[----:B------:R-:W1:Y:S01]  /*0000*/  LDC R1, c[0x0][0x37c] ;  /* 0x0000df00ff017b82 */ /* 0x000e620000000800 */
[----:B------:R-:W2:Y:S01]  /*0010*/  S2R R169, SR_TID.X ;  /* 0x0000000000a97919 */ /* 0x000ea20000002100 */
[----:B------:R-:W3:Y:S06]  /*0020*/  LDCU.64 UR6, c[0x0][0x890] ;  /* 0x00011200ff0677ac */ /* 0x000eec0008000a00 */
[----:B------:R-:W4:Y:S01]  /*0030*/  S2UR UR37, SR_CgaCtaId ;  /* 0x00000000002579c3 */ /* 0x000f220000008800 */
[----:B------:R-:W-:Y:S02]  /*0040*/  PRMT R153, RZ, 0x7610, R153 ;  /* 0x00007610ff997816 */ /* 0x000fe40000000099 */
[----:B------:R-:W-:Y:S01]  /*0050*/  ELECT P1, URZ, PT ;  /* 0x0000000000ff782f */ /* 0x000fe20003820000 */
[----:B------:R-:W1:Y:S01]  /*0060*/  LDCU.64 UR46, c[0x0][0x358] ;  /* 0x00006b00ff2e77ac */ /* 0x000e620008000a00 */
[----:B---3--:R-:W-:-:S04]  /*0070*/  UISETP.NE.U32.AND UP0, UPT, UR6, URZ, UPT ;  /* 0x000000ff0600728c */ /* 0x008fc8000bf05070 */
[----:B------:R-:W-:Y:S02]  /*0080*/  UISETP.NE.AND.EX UP0, UPT, UR7, URZ, UPT, UP0 ;  /* 0x000000ff0700728c */ /* 0x000fe4000bf05300 */
[----:B----4-:R-:W-:Y:S02]  /*0090*/  ULOP3.LUT UR5, UR37, 0x1, URZ, 0xc0, !UPT ;  /* 0x0000000125057892 */ /* 0x010fe4000f8ec0ff */
[----:B------:R-:W-:Y:S01]  /*00a0*/  ULOP3.LUT UR4, UR37, 0x1, URZ, 0x3c, !UPT ;  /* 0x0000000125047892 */ /* 0x000fe2000f8e3cff */
[----:B--2---:R-:W-:-:S05]  /*00b0*/  SHF.R.U32.HI R156, RZ, 0x5, R169 ;  /* 0x00000005ff9c7819 */ /* 0x004fca00000116a9 */
[----:B------:R-:W2:Y:S02]  /*00c0*/  SHFL.IDX PT, R0, R156, RZ, 0x1f ;  /* 0x00001fff9c007589 */ /* 0x000ea400000e0000 */
[----:B--2---:R-:W-:Y:S01]  /*00d0*/  R2UR UR10, R0 ;  /* 0x00000000000a72ca */ /* 0x004fe200000e0000 */
[----:B-1----:R-:W-:-:S14]  /*00e0*/  BRA.U UP0, `(.L_x_0) ;  /* 0x00000001002c7547 */ /* 0x002fdc000b800000 */
[----:B------:R-:W1:Y:S02]  /*00f0*/  LDCU.64 UR8, c[0x0][0x888] ;  /* 0x00011100ff0877ac */ /* 0x000e640008000a00 */
[----:B-1----:R-:W-:-:S04]  /*0100*/  UISETP.NE.U32.AND UP0, UPT, UR8, URZ, UPT ;  /* 0x000000ff0800728c */ /* 0x002fc8000bf05070 */
[----:B------:R-:W-:-:S09]  /*0110*/  UISETP.NE.AND.EX UP0, UPT, UR9, URZ, UPT, UP0 ;  /* 0x000000ff0900728c */ /* 0x000fd2000bf05300 */
[----:B------:R-:W-:Y:S05]  /*0120*/  BRA.U !UP0, `(.L_x_1) ;  /* 0x0000000108107547 */ /* 0x000fea000b800000 */
[----:B------:R-:W1:Y:S02]  /*0130*/  LDC.64 R82, c[0x0][0x888] ;  /* 0x00022200ff527b82 */ /* 0x000e640000000a00 */
[----:B-1----:R1:W5:Y:S01]  /*0140*/  LDG.E R82, desc[UR46][R82.64] ;  /* 0x0000002e52527981 */ /* 0x002362000c1e1900 */
[----:B------:R-:W-:Y:S01]  /*0150*/  HFMA2 R153, -RZ, RZ, 0, 5.9604644775390625e-08 ;  /* 0x00000001ff997431 */ /* 0x000fe200000001ff */
[----:B------:R-:W-:Y:S05]  /*0160*/  BRA `(.L_x_0) ;  /* 0x00000000000c7947 */ /* 0x000fea0003800000 */
.L_x_1:
[----:B------:R-:W1:Y:S01]  /*0170*/  LDCU UR8, c[0x0][0x880] ;  /* 0x00011000ff0877ac */ /* 0x000e620008000800 */
[----:B------:R-:W-:Y:S01]  /*0180*/  HFMA2 R153, -RZ, RZ, 0, 5.9604644775390625e-08 ;  /* 0x00000001ff997431 */ /* 0x000fe200000001ff */
[----:B-1----:R-:W-:-:S07]  /*0190*/  MOV R82, UR8 ;  /* 0x0000000800527c02 */ /* 0x002fce0008000f00 */
.L_x_0:
[----:B------:R-:W2:Y:S02]  /*01a0*/  LDCU.64 UR8, c[0x0][0x8b0] ;  /* 0x00011600ff0877ac */ /* 0x000ea40008000a00 */
[----:B--2---:R-:W-:-:S04]  /*01b0*/  UISETP.NE.U32.AND UP0, UPT, UR8, URZ, UPT ;  /* 0x000000ff0800728c */ /* 0x004fc8000bf05070 */
[----:B------:R-:W-:-:S09]  /*01c0*/  UISETP.NE.AND.EX UP0, UPT, UR9, URZ, UPT, UP0 ;  /* 0x000000ff0900728c */ /* 0x000fd2000bf05300 */
[----:B------:R-:W-:Y:S05]  /*01d0*/  BRA.U UP0, `(.L_x_2) ;  /* 0x0000000100247547 */ /* 0x000fea000b800000 */
[----:B------:R-:W2:Y:S02]  /*01e0*/  LDCU.64 UR8, c[0x0][0x8a8] ;  /* 0x00011500ff0877ac */ /* 0x000ea40008000a00 */
[----:B--2---:R-:W-:-:S04]  /*01f0*/  UISETP.NE.U32.AND UP0, UPT, UR8, URZ, UPT ;  /* 0x000000ff0800728c */ /* 0x004fc8000bf05070 */
[----:B------:R-:W-:-:S09]  /*0200*/  UISETP.NE.AND.EX UP0, UPT, UR9, URZ, UPT, UP0 ;  /* 0x000000ff0900728c */ /* 0x000fd2000bf05300 */
[----:B------:R-:W-:Y:S05]  /*0210*/  BRA.U !UP0, `(.L_x_3) ;  /* 0x00000001080c7547 */ /* 0x000fea000b800000 */
[----:B------:R-:W2:Y:S02]  /*0220*/  LDC.64 R78, c[0x0][0x8a8] ;  /* 0x00022a00ff4e7b82 */ /* 0x000ea40000000a00 */
[----:B--2---:R2:W5:Y:S01]  /*0230*/  LDG.E R78, desc[UR46][R78.64] ;  /* 0x0000002e4e4e7981 */ /* 0x004562000c1e1900 */
[----:B------:R-:W-:Y:S05]  /*0240*/  BRA `(.L_x_2) ;  /* 0x0000000000087947 */ /* 0x000fea0003800000 */
.L_x_3:
[----:B------:R-:W2:Y:S02]  /*0250*/  LDCU UR8, c[0x0][0x8a0] ;  /* 0x00011400ff0877ac */ /* 0x000ea40008000800 */
[----:B--2---:R-:W-:Y:S02]  /*0260*/  MOV R78, UR8 ;  /* 0x00000008004e7c02 */ /* 0x004fe40008000f00 */
.L_x_2:
[----:B------:R-:W-:Y:S01]  /*0270*/  IMAD.U32 R0, RZ, RZ, UR10 ;  /* 0x0000000aff007e24 */ /* 0x000fe2000f8e00ff */
[----:B------:R-:W-:Y:S04]  /*0280*/  BSSY.RECONVERGENT B0, `(.L_x_4) ;  /* 0x000000c000007945 */ /* 0x000fe80003800200 */
[C---:B------:R-:W-:Y:S02]  /*0290*/  ISETP.NE.OR P2, PT, R0.reuse, 0x1, !P1 ;  /* 0x000000010000780c */ /* 0x040fe40004f45670 */
[----:B------:R-:W-:-:S11]  /*02a0*/  ISETP.NE.OR P0, PT, R0, 0x3, !P1 ;  /* 0x000000030000780c */ /* 0x000fd60004f05670 */
[----:B------:R-:W-:Y:S05]  /*02b0*/  @P2 BRA `(.L_x_5) ;  /* 0x0000000000202947 */ /* 0x000fea0003800000 */
[----:B------:R-:W3:Y:S02]  /*02c0*/  LDCU.64 UR8, c[0x0][0x348] ;  /* 0x00006900ff0877ac */ /* 0x000ee40008000a00 */
[----:B---3--:R-:W-:Y:S02]  /*02d0*/  UIADD3 UR12, UP1, UPT, UR8, 0x80, URZ ;  /* 0x00000080080c7890 */ /* 0x008fe4000ff3e0ff */
[----:B------:R-:W-:Y:S02]  /*02e0*/  UIADD3 UR8, UP0, UPT, UR8, 0x180, URZ ;  /* 0x0000018008087890 */ /* 0x000fe4000ff1e0ff */
[----:B------:R-:W-:Y:S02]  /*02f0*/  UIADD3.X UR13, UPT, UPT, URZ, UR9, URZ, UP1, !UPT ;  /* 0x00000009ff0d7290 */ /* 0x000fe40008ffe4ff */
[----:B------:R-:W-:-:S07]  /*0300*/  UIADD3.X UR9, UPT, UPT, URZ, UR9, URZ, UP0, !UPT ;  /* 0x00000009ff097290 */ /* 0x000fce00087fe4ff */
[----:B------:R3:W-:Y:S02]  /*0310*/  UTMACCTL.PF [UR12] ;  /* 0x000000000c0079b9 */ /* 0x0007e40008040000 */
[----:B------:R3:W-:Y:S02]  /*0320*/  UTMACCTL.PF [UR8] ;  /* 0x00000000080079b9 */ /* 0x0007e40008040000 */
[----:B---3--:R-:W-:Y:S01]  /*0330*/  NOP ;  /* 0x0000000000007918 */ /* 0x008fe20000000000 */
.L_x_5:
[----:B------:R-:W-:Y:S05]  /*0340*/  BSYNC.RECONVERGENT B0 ;  /* 0x0000000000007941 */ /* 0x000fea0003800200 */
.L_x_4:
[----:B------:R-:W-:Y:S04]  /*0350*/  BSSY.RECONVERGENT B0, `(.L_x_6) ;  /* 0x000000a000007945 */ /* 0x000fe80003800200 */
        /* <DEDUP_REMOVED lines=9> */
.L_x_7:
[----:B------:R-:W-:Y:S05]  /*03f0*/  BSYNC.RECONVERGENT B0 ;  /* 0x0000000000007941 */ /* 0x000fea0003800200 */
.L_x_6:
[----:B------:R-:W3:Y:S01]  /*0400*/  LDCU.64 UR8, c[0x0][0x888] ;  /* 0x00011100ff0877ac */ /* 0x000ee20008000a00 */
[----:B------:R-:W-:Y:S02]  /*0410*/  UISETP.EQ.U32.AND UP1, UPT, UR6, URZ, UPT ;  /* 0x000000ff0600728c */ /* 0x000fe4000bf22070 */
[----:B------:R-:W-:Y:S02]  /*0420*/  UPLOP3.LUT UP5, UPT, UPT, UPT, UPT, 0x80, 0x8 ;  /* 0x000000000008789c */ /* 0x000fe40003faf070 */
[----:B---3--:R-:W-:-:S04]  /*0430*/  UISETP.NE.U32.AND UP0, UPT, UR8, URZ, UPT ;  /* 0x000000ff0800728c */ /* 0x008fc8000bf05070 */
[----:B------:R-:W-:-:S04]  /*0440*/  UISETP.NE.AND.EX UP0, UPT, UR9, URZ, UPT, UP0 ;  /* 0x000000ff0900728c */ /* 0x000fc8000bf05300 */
[----:B------:R-:W-:-:S04]  /*0450*/  UISETP.EQ.OR.EX UP2, UPT, UR7, URZ, !UP0, UP1 ;  /* 0x000000ff0700728c */ /* 0x000fc8000c742710 */
[----:B------:R-:W-:-:S05]  /*0460*/  UP2UR UR50, UPR, URZ, 0x4 ;  /* 0x00000004ff327883 */ /* 0x000fca0008000000 */
[----:B------:R-:W-:Y:S07]  /*0470*/  BRA.U !UP2, `(.L_x_8) ;  /* 0x000000010a207547 */ /* 0x000fee000b800000 */
[----:B-----5:R-:W-:Y:S01]  /*0480*/  R2UR UR8, R82 ;  /* 0x00000000520872ca */ /* 0x020fe200000e0000 */
[----:B------:R-:W-:Y:S02]  /*0490*/  UISETP.NE.U32.AND UP2, UPT, UR6, URZ, UPT ;  /* 0x000000ff0600728c */ /* 0x000fe4000bf45070 */
[----:B------:R-:W-:Y:S02]  /*04a0*/  USEL UR6, URZ, 0xffffffff, UP0 ;  /* 0xffffffffff067887 */ /* 0x000fe40008000000 */
[----:B------:R-:W-:-:S08]  /*04b0*/  UISETP.NE.AND.EX UP2, UPT, UR7, URZ, UPT, UP2 ;  /* 0x000000ff0700728c */ /* 0x000fd0000bf45320 */
[----:B------:R-:W-:-:S04]  /*04c0*/  UISETP.NE.AND UP1, UPT, UR8, URZ, UPT ;  /* 0x000000ff0800728c */ /* 0x000fc8000bf25270 */
[----:B------:R-:W-:-:S04]  /*04d0*/  @!UP2 USEL UR6, URZ, 0xffffffff, UP1 ;  /* 0xffffffffff06a887 */ /* 0x000fc80008800000 */
[----:B------:R-:W-:-:S04]  /*04e0*/  ULOP3.LUT UR6, UR6, 0x1, URZ, 0xc0, !UPT ;  /* 0x0000000106067892 */ /* 0x000fc8000f8ec0ff */
[----:B------:R-:W-:-:S11]  /*04f0*/  UISETP.NE.U32.AND UP5, UPT, UR6, 0x1, UPT ;  /* 0x000000010600788c */ /* 0x000fd6000bfa5070 */
.L_x_8:
[----:B------:R-:W3:Y:S01]  /*0500*/  SHFL.IDX PT, R0, R156, RZ, 0x1f ;  /* 0x00001fff9c007589 */ /* 0x000ee200000e0000 */
[----:B------:R-:W-:-:S04]  /*0510*/  UISETP.NE.AND UP1, UPT, UR10, 0x2, UPT ;  /* 0x000000020a00788c */ /* 0x000fc8000bf25270 */
[----:B------:R-:W-:Y:S02]  /*0520*/  UISETP.EQ.AND UP2, UPT, UR5, URZ, !UP1 ;  /* 0x000000ff0500728c */ /* 0x000fe4000cf42270 */
[----:B------:R-:W-:-:S04]  /*0530*/  USEL UR6, URZ, 0x1, UP1 ;  /* 0x00000001ff067887 */ /* 0x000fc80008800000 */
[----:B------:R-:W-:Y:S02]  /*0540*/  PLOP3.LUT P5, PT, P1, PT, UP2, 0x80, 0x8 ;  /* 0x000000000008781c */ /* 0x000fe40000faf028 */
[----:B---3--:R-:W-:-:S13]  /*0550*/  ISETP.NE.AND P0, PT, R0, RZ, PT ;  /* 0x000000ff0000720c */ /* 0x008fda0003f05270 */
[----:B------:R-:W-:Y:S05]  /*0560*/  @P0 BRA `(.L_x_9) ;  /* 0x0000000000880947 */ /* 0x000fea0003800000 */
[----:B------:R-:W-:Y:S01]  /*0570*/  ELECT P0, URZ, PT ;  /* 0x0000000000ff782f */ /* 0x000fe20003800000 */
[----:B------:R-:W-:-:S12]  /*0580*/  BSSY.RECONVERGENT B0, `(.L_x_9) ;  /* 0x0000020000007945 */ /* 0x000fd80003800200 */
[----:B------:R-:W-:Y:S05]  /*0590*/  @!P0 BRA `(.L_x_10) ;  /* 0x0000000000788947 */ /* 0x000fea0003800000 */
[----:B------:R-:W-:Y:S01]  /*05a0*/  UMOV UR8, 0x400 ;  /* 0x0000040000087882 */ /* 0x000fe20000000000 */
[----:B------:R-:W-:Y:S01]  /*05b0*/  UMOV UR7, 0x1 ;  /* 0x0000000100077882 */ /* 0x000fe20000000000 */
[----:B------:R-:W-:Y:S02]  /*05c0*/  ULEA UR8, UR37, UR8, 0x18 ;  /* 0x0000000825087291 */ /* 0x000fe4000f8ec0ff */
[----:B------:R-:W-:-:S04]  /*05d0*/  UIADD3 UR12, UPT, UPT, -UR7, 0x100000, URZ ;  /* 0x00100000070c7890 */ /* 0x000fc8000fffe1ff */
[----:B------:R-:W-:Y:S02]  /*05e0*/  USHF.L.U32 UR13, UR12, 0xb, URZ ;  /* 0x0000000b0c0d7899 */ /* 0x000fe400080006ff */
[----:B------:R-:W-:Y:S01]  /*05f0*/  USHF.L.U32 UR12, UR12, 0x1, URZ ;  /* 0x000000010c0c7899 */ /* 0x000fe200080006ff */
[----:B------:R-:W3:Y:S11]  /*0600*/  FENCE.VIEW.ASYNC.S ;  /* 0x00000000000073c6 */ /* 0x000ef60000000000 */
[----:B---3--:R3:W4:Y:S01]  /*0610*/  SYNCS.EXCH.64 URZ, [UR8], UR12 ;  /* 0x0000000c08ff75b2 */ /* 0x0087220008000100 */
[----:B------:R3:W1:Y:S01]  /*0620*/  SYNCS.EXCH.64 URZ, [UR8+0x58], UR12 ;  /* 0x0000580c08ff75b2 */ /* 0x0006620008000100 */
        /* <DEDUP_REMOVED lines=19> */
[----:B------:R3:W1:Y:S02]  /*0760*/  SYNCS.EXCH.64 URZ, [UR8+0xa8], UR12 ;  /* 0x0000a80c08ff75b2 */ /* 0x0006640008000100 */
[----:B---3--:R-:W-:Y:S01]  /*0770*/  NOP ;  /* 0x0000000000007918 */ /* 0x008fe20000000000 */
.L_x_10:
[----:B------:R-:W-:Y:S05]  /*0780*/  BSYNC.RECONVERGENT B0 ;  /* 0x0000000000007941 */ /* 0x000fea0003800200 */
.L_x_9:
[----:B------:R-:W3:Y:S01]  /*0790*/  SHFL.IDX PT, R0, R156, RZ, 0x1f ;  /* 0x00001fff9c007589 */ /* 0x000ee200000e0000 */
[----:B------:R-:W-:Y:S01]  /*07a0*/  NOP ;  /* 0x0000000000007918 */ /* 0x000fe20000000000 */
[----:B---3--:R-:W-:-:S13]  /*07b0*/  ISETP.NE.AND P0, PT, R0, 0x1, PT ;  /* 0x000000010000780c */ /* 0x008fda0003f05270 */
[----:B------:R-:W-:Y:S05]  /*07c0*/  @P0 BRA `(.L_x_11) ;  /* 0x0000000000540947 */ /* 0x000fea0003800000 */
[----:B------:R-:W-:Y:S01]  /*07d0*/  UMOV UR9, 0x400 ;  /* 0x0000040000097882 */ /* 0x000fe20000000000 */
[----:B------:R-:W-:Y:S01]  /*07e0*/  UMOV UR8, 0x20 ;  /* 0x0000002000087882 */ /* 0x000fe20000000000 */
[----:B------:R-:W-:Y:S01]  /*07f0*/  UMOV UR7, 0x80 ;  /* 0x0000008000077882 */ /* 0x000fe20000000000 */
[----:B------:R-:W-:Y:S02]  /*0800*/  ULEA UR9, UR37, UR9, 0x18 ;  /* 0x0000000925097291 */ /* 0x000fe4000f8ec0ff */
[----:B------:R-:W-:-:S04]  /*0810*/  UIADD3 UR12, UPT, UPT, -UR8, 0x100000, URZ ;  /* 0x00100000080c7890 */ /* 0x000fc8000fffe1ff */
[----:B------:R-:W-:Y:S02]  /*0820*/  USHF.L.U32 UR13, UR12, 0xb, URZ ;  /* 0x0000000b0c0d7899 */ /* 0x000fe400080006ff */
[----:B------:R-:W-:Y:S02]  /*0830*/  USHF.L.U32 UR12, UR12, 0x1, URZ ;  /* 0x000000010c0c7899 */ /* 0x000fe400080006ff */
[----:B------:R-:W-:-:S04]  /*0840*/  UIADD3 UR14, UPT, UPT, -UR7, 0x100000, URZ ;  /* 0x00100000070e7890 */ /* 0x000fc8000fffe1ff */
[----:B------:R-:W-:Y:S02]  /*0850*/  USHF.L.U32 UR15, UR14, 0xb, URZ ;  /* 0x0000000b0e0f7899 */ /* 0x000fe400080006ff */
[----:B------:R-:W-:Y:S01]  /*0860*/  USHF.L.U32 UR14, UR14, 0x1, URZ ;  /* 0x000000010e0e7899 */ /* 0x000fe200080006ff */
[----:B------:R-:W-:Y:S01]  /*0870*/  ELECT P0, URZ, PT ;  /* 0x0000000000ff782f */ /* 0x000fe20003800000 */
[----:B------:R-:W3:Y:S02]  /*0880*/  FENCE.VIEW.ASYNC.S ;  /* 0x00000000000073c6 */ /* 0x000ee40000000000 */
[----:B---3--:R3:W1:Y:S08]  /*0890*/  SYNCS.EXCH.64 URZ, [UR9+0xb0], UR12 ;  /* 0x0000b00c09ff75b2 */ /* 0x0086700008000100 */
[----:B------:R3:W1:Y:S01]  /*08a0*/  SYNCS.EXCH.64 URZ, [UR9+0xd0], UR14 ;  /* 0x0000d00e09ff75b2 */ /* 0x0006620008000100 */
[----:B------:R3:W1:Y:S01]  /*08b0*/  SYNCS.EXCH.64 URZ, [UR9+0xb8], UR12 ;  /* 0x0000b80c09ff75b2 */ /* 0x0006620008000100 */
[----:B------:R3:W1:Y:S01]  /*08c0*/  SYNCS.EXCH.64 URZ, [UR9+0xd8], UR14 ;  /* 0x0000d80e09ff75b2 */ /* 0x0006620008000100 */
[----:B------:R3:W1:Y:S01]  /*08d0*/  SYNCS.EXCH.64 URZ, [UR9+0xc0], UR12 ;  /* 0x0000c00c09ff75b2 */ /* 0x0006620008000100 */
[----:B------:R3:W1:Y:S01]  /*08e0*/  SYNCS.EXCH.64 URZ, [UR9+0xe0], UR14 ;  /* 0x0000e00e09ff75b2 */ /* 0x0006620008000100 */
[----:B------:R3:W1:Y:S01]  /*08f0*/  SYNCS.EXCH.64 URZ, [UR9+0xc8], UR12 ;  /* 0x0000c80c09ff75b2 */ /* 0x0006620008000100 */
[----:B------:R3:W1:Y:S01]  /*0900*/  SYNCS.EXCH.64 URZ, [UR9+0xe8], UR14 ;  /* 0x0000e80e09ff75b2 */ /* 0x0006620008000100 */
[----:B------:R-:W-:Y:S01]  /*0910*/  NOP ;  /* 0x0000000000007918 */ /* 0x000fe20000000000 */
.L_x_11:
[----:B------:R-:W2:Y:S01]  /*0920*/  SHFL.IDX PT, R0, R156, RZ, 0x1f ;  /* 0x00001fff9c007589 */ /* 0x000ea200000e0000 */
[----:B------:R-:W-:Y:S01]  /*0930*/  NOP ;  /* 0x0000000000007918 */ /* 0x000fe20000000000 */
[----:B--2---:R-:W-:-:S13]  /*0940*/  ISETP.NE.AND P0, PT, R0, 0x3, PT ;  /* 0x000000030000780c */ /* 0x004fda0003f05270 */
[----:B------:R-:W-:Y:S05]  /*0950*/  @P0 BRA `(.L_x_12) ;  /* 0x00000000002c0947 */ /* 0x000fea0003800000 */
[----:B------:R-:W-:Y:S01]  /*0960*/  UMOV UR8, 0x400 ;  /* 0x0000040000087882 */ /* 0x000fe20000000000 */
[----:B------:R-:W-:Y:S01]  /*0970*/  UMOV UR7, 0x20 ;  /* 0x0000002000077882 */ /* 0x000fe20000000000 */
[----:B------:R-:W-:Y:S02]  /*0980*/  ULEA UR8, UR37, UR8, 0x18 ;  /* 0x0000000825087291 */ /* 0x000fe4000f8ec0ff */
[----:B---3--:R-:W-:-:S04]  /*0990*/  UIADD3 UR12, UPT, UPT, -UR7, 0x100000, URZ ;  /* 0x00100000070c7890 */ /* 0x008fc8000fffe1ff */
[----:B------:R-:W-:Y:S02]  /*09a0*/  USHF.L.U32 UR13, UR12, 0xb, URZ ;  /* 0x0000000b0c0d7899 */ /* 0x000fe400080006ff */
[----:B------:R-:W-:Y:S01]  /*09b0*/  USHF.L.U32 UR12, UR12, 0x1, URZ ;  /* 0x000000010c0c7899 */ /* 0x000fe200080006ff */
[----:B------:R-:W-:Y:S01]  /*09c0*/  ELECT P0, URZ, PT ;  /* 0x0000000000ff782f */ /* 0x000fe20003800000 */
[----:B------:R-:W2:Y:S10]  /*09d0*/  FENCE.VIEW.ASYNC.S ;  /* 0x00000000000073c6 */ /* 0x000eb40000000000 */
[----:B--2---:R2:W3:Y:S01]  /*09e0*/  SYNCS.EXCH.64 URZ, [UR8+0xf0], UR12 ;  /* 0x0000f00c08ff75b2 */ /* 0x0044e20008000100 */
[----:B------:R2:W1:Y:S01]  /*09f0*/  SYNCS.EXCH.64 URZ, [UR8+0xf8], UR12 ;  /* 0x0000f80c08ff75b2 */ /* 0x0004620008000100 */
[----:B------:R-:W-:Y:S01]  /*0a00*/  NOP ;  /* 0x0000000000007918 */ /* 0x000fe20000000000 */
.L_x_12:
[----:B------:R-:W4:Y:S01]  /*0a10*/  SHFL.IDX PT, R0, R156, RZ, 0x1f ;  /* 0x00001fff9c007589 */ /* 0x000f2200000e0000 */
[----:B------:R-:W-:Y:S01]  /*0a20*/  NOP ;  /* 0x0000000000007918 */ /* 0x000fe20000000000 */
[----:B----4-:R-:W-:-:S13]  /*0a30*/  ISETP.NE.AND P0, PT, R0, 0x4, PT ;  /* 0x000000040000780c */ /* 0x010fda0003f05270 */
[----:B------:R-:W-:Y:S05]  /*0a40*/  @P0 BRA `(.L_x_13) ;  /* 0x0000000000480947 */ /* 0x000fea0003800000 */
[----:B---3--:R-:W-:Y:S01]  /*0a50*/  UMOV UR9, 0x1e0 ;  /* 0x000001e000097882 */ /* 0x008fe20000000000 */
[----:B--2---:R-:W-:Y:S01]  /*0a60*/  UMOV UR8, 0x400 ;  /* 0x0000040000087882 */ /* 0x004fe20000000000 */
[----:B------:R-:W-:Y:S01]  /*0a70*/  USEL UR9, UR9, 0x1a0, UP5 ;  /* 0x000001a009097887 */ /* 0x000fe2000a800000 */
        /* <DEDUP_REMOVED lines=9> */
[----:B------:R-:W2:Y:S02]  /*0b10*/  FENCE.VIEW.ASYNC.S ;  /* 0x00000000000073c6 */ /* 0x000ea40000000000 */
[----:B--2---:R4:W2:Y:S08]  /*0b20*/  SYNCS.EXCH.64 URZ, [UR8+0x100], UR12 ;  /* 0x0001000c08ff75b2 */ /* 0x0048b00008000100 */
[----:B------:R4:W3:Y:S01]  /*0b30*/  SYNCS.EXCH.64 URZ, [UR8+0x110], UR14 ;  /* 0x0001100e08ff75b2 */ /* 0x0008e20008000100 */
[----:B------:R4:W1:Y:S01]  /*0b40*/  SYNCS.EXCH.64 URZ, [UR8+0x108], UR12 ;  /* 0x0001080c08ff75b2 */ /* 0x0008620008000100 */
[----:B------:R4:W1:Y:S02]  /*0b50*/  SYNCS.EXCH.64 URZ, [UR8+0x118], UR14 ;  /* 0x0001180e08ff75b2 */ /* 0x0008640008000100 */
[----:B----4-:R-:W-:Y:S01]  /*0b60*/  NOP ;  /* 0x0000000000007918 */ /* 0x010fe20000000000 */
.L_x_13:
[----:B------:R-:W4:Y:S01]  /*0b70*/  SHFL.IDX PT, R0, R156, RZ, 0x1f ;  /* 0x00001fff9c007589 */ /* 0x000f2200000e0000 */
[----:B------:R-:W-:Y:S01]  /*0b80*/  NOP ;  /* 0x0000000000007918 */ /* 0x000fe20000000000 */
[----:B----4-:R-:W-:-:S13]  /*0b90*/  ISETP.NE.AND P0, PT, R0, 0x5, PT ;  /* 0x000000050000780c */ /* 0x010fda0003f05270 */
[----:B------:R-:W-:Y:S05]  /*0ba0*/  @P0 BRA `(.L_x_14) ;  /* 0x0000000000440947 */ /* 0x000fea0003800000 */
[----:B---3--:R-:W-:Y:S01]  /*0bb0*/  UMOV UR9, 0x400 ;  /* 0x0000040000097882 */ /* 0x008fe20000000000 */
[----:B--2---:R-:W-:Y:S01]  /*0bc0*/  UMOV UR8, 0x1 ;  /* 0x0000000100087882 */ /* 0x004fe20000000000 */
        /* <DEDUP_REMOVED lines=15> */
.L_x_14:
[----:B------:R-:W4:Y:S01]  /*0cc0*/  SHFL.IDX PT, R0, R156, RZ, 0x1f ;  /* 0x00001fff9c007589 */ /* 0x000f2200000e0000 */
[----:B------:R-:W-:Y:S01]  /*0cd0*/  ISETP.NE.OR P1, PT, RZ, UR10, !P1 ;  /* 0x0000000aff007c0c */ /* 0x000fe2000cf25670 */
[----:B------:R-:W-:Y:S01]  /*0ce0*/  NOP ;  /* 0x0000000000007918 */ /* 0x000fe20000000000 */
[----:B----4-:R-:W-:-:S13]  /*0cf0*/  ISETP.NE.AND P0, PT, R0, 0x3, PT ;  /* 0x000000030000780c */ /* 0x010fda0003f05270 */
[----:B------:R-:W-:Y:S05]  /*0d00*/  @P0 BRA `(.L_x_15) ;  /* 0x0000000000340947 */ /* 0x000fea0003800000 */
[----:B--2---:R-:W-:Y:S01]  /*0d10*/  UMOV UR8, 0x400 ;  /* 0x0000040000087882 */ /* 0x004fe20000000000 */
[----:B------:R-:W-:Y:S01]  /*0d20*/  UMOV UR7, 0x20 ;  /* 0x0000002000077882 */ /* 0x000fe20000000000 */
[----:B------:R-:W-:Y:S02]  /*0d30*/  ULEA UR8, UR37, UR8, 0x18 ;  /* 0x0000000825087291 */ /* 0x000fe4000f8ec0ff */
[----:B---3--:R-:W-:-:S04]  /*0d40*/  UIADD3 UR12, UPT, UPT, -UR7, 0x100000, URZ ;  /* 0x00100000070c7890 */ /* 0x008fc8000fffe1ff */
[----:B------:R-:W-:Y:S02]  /*0d50*/  USHF.L.U32 UR13, UR12, 0xb, URZ ;  /* 0x0000000b0c0d7899 */ /* 0x000fe400080006ff */
[----:B------:R-:W-:Y:S01]  /*0d60*/  USHF.L.U32 UR12, UR12, 0x1, URZ ;  /* 0x000000010c0c7899 */ /* 0x000fe200080006ff */
[----:B------:R-:W-:Y:S01]  /*0d70*/  ELECT P0, URZ, PT ;  /* 0x0000000000ff782f */ /* 0x000fe20003800000 */
[----:B------:R-:W2:Y:S10]  /*0d80*/  FENCE.VIEW.ASYNC.S ;  /* 0x00000000000073c6 */ /* 0x000eb40000000000 */
[----:B--2---:R4:W2:Y:S01]  /*0d90*/  SYNCS.EXCH.64 URZ, [UR8+0x140], UR12 ;  /* 0x0001400c08ff75b2 */ /* 0x0048a20008000100 */
[----:B------:R4:W3:Y:S01]  /*0da0*/  SYNCS.EXCH.64 URZ, [UR8+0x150], UR12 ;  /* 0x0001500c08ff75b2 */ /* 0x0008e20008000100 */
[----:B------:R4:W1:Y:S01]  /*0db0*/  SYNCS.EXCH.64 URZ, [UR8+0x148], UR12 ;  /* 0x0001480c08ff75b2 */ /* 0x0008620008000100 */
[----:B------:R4:W1:Y:S02]  /*0dc0*/  SYNCS.EXCH.64 URZ, [UR8+0x158], UR12 ;  /* 0x0001580c08ff75b2 */ /* 0x0008640008000100 */
[----:B----4-:R-:W-:Y:S01]  /*0dd0*/  NOP ;  /* 0x0000000000007918 */ /* 0x010fe20000000000 */
.L_x_15:
[----:B------:R-:W-:Y:S01]  /*0de0*/  VOTEU.ALL UP1, P1 ;  /* 0x0000000000ff7886 */ /* 0x000fe20000820000 */
[----:B--2---:R-:W2:Y:S01]  /*0df0*/  LDCU UR8, c[0x0][0x36c] ;  /* 0x00006d80ff0877ac */ /* 0x004ea20008000800 */
[----:B------:R-:W-:Y:S01]  /*0e00*/  NOP ;  /* 0x0000000000007918 */ /* 0x000fe20000000000 */
[----:B------:R-:W-:Y:S01]  /*0e10*/  LOP3.LUT R10, R169, 0x1f, RZ, 0xc0, !PT ;  /* 0x0000001fa90a7812 */ /* 0x000fe200078ec0ff */
[----:B---3--:R-:W-:Y:S01]  /*0e20*/  UMOV UR12, 0x20 ;  /* 0x00000020000c7882 */ /* 0x008fe20000000000 */
[----:B------:R-:W-:Y:S01]  /*0e30*/  @!UP1 UMOV UR7, 0x400 ;  /* 0x0000040000079882 */ /* 0x000fe20000000000 */
[----:B------:R-:W-:-:S04]  /*0e40*/  @!UP1 UIADD3 UR12, UPT, UPT, -UR12, 0x100000, URZ ;  /* 0x001000000c0c9890 */ /* 0x000fc8000fffe1ff */
[----:B------:R-:W-:Y:S02]  /*0e50*/  @!UP1 USHF.L.U32 UR13, UR12, 0xb, URZ ;  /* 0x0000000b0c0d9899 */ /* 0x000fe400080006ff */
[----:B------:R-:W-:Y:S02]  /*0e60*/  @!UP1 USHF.L.U32 UR12, UR12, 0x1, URZ ;  /* 0x000000010c0c9899 */ /* 0x000fe400080006ff */
[----:B------:R-:W-:Y:S01]  /*0e70*/  @!UP1 ULEA UR7, UR37, UR7, 0x18 ;  /* 0x0000000725079291 */ /* 0x000fe2000f8ec0ff */
[----:B------:R-:W-:Y:S01]  /*0e80*/  VOTEU.ALL UP1, P1 ;  /* 0x0000000000ff7886 */ /* 0x000fe20000820000 */
[----:B------:R-:W-:Y:S01]  /*0e90*/  UISETP.NE.AND UP4, UPT, UR10, URZ, UPT ;  /* 0x000000ff0a00728c */ /* 0x000fe2000bf85270 */
[----:B------:R-:W3:Y:S09]  /*0ea0*/  FENCE.VIEW.ASYNC.S ;  /* 0x00000000000073c6 */ /* 0x000ef20000000000 */
[----:B---3--:R3:W4:Y:S01]  /*0eb0*/  @!UP1 SYNCS.EXCH.64 URZ, [UR7+0x160], UR12 ;  /* 0x0001600c07ff95b2 */ /* 0x0087220008000100 */
[----:B--2---:R-:W-:-:S09]  /*0ec0*/  UISETP.EQ.U32.AND UP1, UPT, UR8, 0x1, UPT ;  /* 0x000000010800788c */ /* 0x004fd2000bf22070 */
[----:B------:R-:W-:Y:S05]  /*0ed0*/  BRA.U !UP1, `(.L_x_16) ;  /* 0x0000000109087547 */ /* 0x000fea000b800000 */
[----:B-1--4-:R-:W-:Y:S01]  /*0ee0*/  UCGABAR_ARV ;  /* 0x00000000000079c7 */ /* 0x012fe20008000000 */
[----:B------:R-:W-:Y:S05]  /*0ef0*/  BRA `(.L_x_17) ;  /* 0x0000000000047947 */ /* 0x000fea0003800000 */
.L_x_16:
[----:B-1--4-:R-:W-:Y:S01]  /*0f00*/  NOP ;  /* 0x0000000000007918 */ /* 0x012fe20000000000 */
.L_x_17:
[----:B------:R-:W1:Y:S01]  /*0f10*/  S2R R11, SR_CTAID.X ;  /* 0x00000000000b7919 */ /* 0x000e620000002500 */
[----:B------:R-:W-:-:S05]  /*0f20*/  CS2R.32 R154, SR_CgaSize ;  /* 0x00000000009a7805 */ /* 0x000fca0000008a00 */
[----:B------:R-:W-:-:S05]  /*0f30*/  IMAD R154, R154, -0xa0, RZ ;  /* 0xffffff609a9a7824 */ /* 0x000fca00078e02ff */
[----:B------:R-:W-:-:S14]  /*0f40*/  R2UR UR8, R154 ;  /* 0x000000009a0872ca */ /* 0x000fdc00000e0000 */
[----:B------:R-:W2:Y:S01]  /*0f50*/  LDCU UR8, c[0x0][UR8+0x2b0] ;  /* 0x00005600080877ac */ /* 0x000ea20008000800 */
[----:B------:R-:W-:-:S05]  /*0f60*/  CS2R.32 R0, SR_CgaSize ;  /* 0x0000000000007805 */ /* 0x000fca0000008a00 */
[----:B------:R-:W-:-:S06]  /*0f70*/  IMAD R0, R0, -0xa0, RZ ;  /* 0xffffff6000007824 */ /* 0x000fcc00078e02ff */
[----:B------:R-:W4:Y:S01]  /*0f80*/  LDC R0, c[0x0][R0+0x2a0] ;  /* 0x0000a80000007b82 */ /* 0x000f220000000800 */
[----:B------:R-:W-:Y:S01]  /*0f90*/  PRMT R8, RZ, 0x7610, R8 ;  /* 0x00007610ff087816 */ /* 0x000fe20000000008 */
[----:B------:R-:W2:Y:S01]  /*0fa0*/  S2R R20, SR_CTAID.Y ;  /* 0x0000000000147919 */ /* 0x000ea20000002600 */
[----:B------:R-:W-:-:S05]  /*0fb0*/  CS2R.32 R154, SR_CgaSize ;  /* 0x00000000009a7805 */ /* 0x000fca0000008a00 */
[----:B------:R-:W-:-:S05]  /*0fc0*/  IMAD R154, R154, -0xa0, RZ ;  /* 0xffffff609a9a7824 */ /* 0x000fca00078e02ff */
[----:B---3--:R-:W-:-:S14]  /*0fd0*/  R2UR UR7, R154 ;  /* 0x000000009a0772ca */ /* 0x008fdc00000e0000 */
[----:B------:R-:W3:Y:S01]  /*0fe0*/  LDCU UR7, c[0x0][UR7+0x2b4] ;  /* 0x00005680070777ac */ /* 0x000ee20008000800 */
[----:B------:R-:W-:Y:S01]  /*0ff0*/  UISETP.NE.AND UP2, UPT, UR10, 0x2, UPT ;  /* 0x000000020a00788c */ /* 0x000fe2000bf45270 */
[----:B------:R-:W2:Y:S01]  /*1000*/  LDC R9, c[0x0][0xb24] ;  /* 0x0002c900ff097b82 */ /* 0x000ea20000000800 */
[----:B------:R-:W-:-:S05]  /*1010*/  CS2R.32 R152, SR_CgaSize ;  /* 0x0000000000987805 */ /* 0x000fca0000008a00 */
[----:B------:R-:W-:-:S06]  /*1020*/  IMAD R152, R152, -0xa0, RZ ;  /* 0xffffff6098987824 */ /* 0x000fcc00078e02ff */
[----:B------:R-:W4:Y:S08]  /*1030*/  LDC R152, c[0x0][R152+0x2a4] ;  /* 0x0000a90098987b82 */ /* 0x000f300000000800 */
[----:B------:R-:W4:Y:S01]  /*1040*/  LDC R72, c[0x0][0xb24] ;  /* 0x0002c900ff487b82 */ /* 0x000f220000000800 */
[----:B-1----:R-:W-:Y:S01]  /*1050*/  I2FP.F32.U32 R4, R11 ;  /* 0x0000000b00047245 */ /* 0x002fe20000201000 */
[----:B------:R-:W-:-:S06]  /*1060*/  IMAD.MOV.U32 R21, RZ, RZ, R11 ;  /* 0x000000ffff157224 */ /* 0x000fcc00078e000b */
[----:B------:R-:W1:Y:S01]  /*1070*/  S2UR UR36, SR_CTAID.Z ;  /* 0x00000000002479c3 */ /* 0x000e620000002700 */
[----:B--2---:R-:W-:Y:S02]  /*1080*/  ISETP.GE.AND P0, PT, R9, 0x1, PT ;  /* 0x000000010900780c */ /* 0x004fe40003f06270 */
[----:B------:R-:W-:Y:S01]  /*1090*/  I2FP.F32.U32 R2, R20 ;  /* 0x0000001400027245 */ /* 0x000fe20000201000 */
[----:B------:R-:W-:-:S04]  /*10a0*/  FMUL R4, R4, UR8 ;  /* 0x0000000804047c20 */ /* 0x000fc80008400000 */
[----:B---3--:R-:W-:Y:S01]  /*10b0*/  FMUL R2, R2, UR7 ;  /* 0x0000000702027c20 */ /* 0x008fe20008400000 */
[----:B------:R-:W2:Y:S01]  /*10c0*/  F2I.U32.TRUNC.NTZ R154, R4 ;  /* 0x00000004009a7305 */ /* 0x000ea2000020f000 */
[----:B------:R-:W3:Y:S07]  /*10d0*/  LDCU UR7, c[0x0][0xb30] ;  /* 0x00016600ff0777ac */ /* 0x000eee0008000800 */
[----:B------:R-:W1:Y:S01]  /*10e0*/  F2I.U32.TRUNC.NTZ R3, R2 ;  /* 0x0000000200037305 */ /* 0x000e62000020f000 */
[----:B--2---:R-:W-:-:S04]  /*10f0*/  IMAD.MOV R154, RZ, RZ, -R154 ;  /* 0x000000ffff9a7224 */ /* 0x004fc800078e0a9a */
[----:B----4-:R-:W-:Y:S01]  /*1100*/  IMAD R154, R0, R154, R11 ;  /* 0x0000009a009a7224 */ /* 0x010fe200078e020b */
[----:B------:R-:W-:Y:S01]  /*1110*/  PRMT R0, RZ, 0x7610, R0 ;  /* 0x00007610ff007816 */ /* 0x000fe20000000000 */
[----:B---3--:R-:W-:Y:S01]  /*1120*/  UISETP.NE.AND UP3, UPT, UR7, 0x1, UPT ;  /* 0x000000010700788c */ /* 0x008fe2000bf65270 */
[----:B-1----:R-:W-:-:S05]  /*1130*/  IADD3 R3, PT, PT, -R3, RZ, RZ ;  /* 0x000000ff03037210 */ /* 0x002fca0007ffe1ff */
[----:B------:R-:W-:Y:S01]  /*1140*/  IMAD R152, R152, R3, R20 ;  /* 0x0000000398987224 */ /* 0x000fe200078e0214 */
[----:B------:R-:W-:Y:S06]  /*1150*/  BRA.U UP4, `(.L_x_18) ;  /* 0x0000000104247547 */ /* 0x000fec000b800000 */
[----:B------:R-:W-:Y:S01]  /*1160*/  ISETP.NE.AND P1, PT, R152, RZ, PT ;  /* 0x000000ff9800720c */ /* 0x000fe20003f25270 */
[----:B------:R-:W-:Y:S01]  /*1170*/  IMAD.MOV.U32 R0, RZ, RZ, 0x3 ;  /* 0x00000003ff007424 */ /* 0x000fe200078e00ff */
[C---:B------:R-:W-:Y:S02]  /*1180*/  LOP3.LUT R3, R154.reuse, 0xfffffffe, RZ, 0xc0, !PT ;  /* 0xfffffffe9a037812 */ /* 0x040fe400078ec0ff */
[----:B------:R-:W-:Y:S02]  /*1190*/  ISETP.LT.U32.OR P1, PT, R154, 0x2, !P1 ;  /* 0x000000029a00780c */ /* 0x000fe40004f21470 */
[----:B------:R-:W-:Y:S02]  /*11a0*/  SHF.L.U32 R0, R0, R3, RZ ;  /* 0x0000000300007219 */ /* 0x000fe400000006ff */
[----:B------:R-:W-:Y:S02]  /*11b0*/  SEL R5, RZ, 0x1, !P1 ;  /* 0x00000001ff057807 */ /* 0x000fe40004800000 */
[----:B------:R-:W-:-:S05]  /*11c0*/  SEL R2, RZ, 0x2, !P1 ;  /* 0x00000002ff027807 */ /* 0x000fca0004800000 */
[----:B------:R-:W-:-:S05]  /*11d0*/  IMAD.IADD R2, R5, 0x1, R2 ;  /* 0x0000000105027824 */ /* 0x000fca00078e0202 */
[----:B------:R-:W-:Y:S02]  /*11e0*/  PRMT R8, R2, 0x7610, R8 ;  /* 0x0000761002087816 */ /* 0x000fe40000000008 */
.L_x_18:
[----:B------:R-:W-:Y:S05]  /*11f0*/  @!P0 BRA `(.L_x_19) ;  /* 0x0000000000b88947 */ /* 0x000fea0003800000 */
[----:B------:R-:W1:Y:S01]  /*1200*/  LDC.64 R4, c[0x0][0xb18] ;  /* 0x0002c600ff047b82 */ /* 0x000e620000000a00 */
[----:B------:R-:W-:-:S07]  /*1210*/  ISETP.NE.AND P0, PT, R9, 0x1, PT ;  /* 0x000000010900780c */ /* 0x000fce0003f05270 */
[----:B------:R-:W2:Y:S08]  /*1220*/  LDC R14, c[0x0][0xb0c] ;  /* 0x0002c300ff0e7b82 */ /* 0x000eb00000000800 */
[----:B------:R-:W3:Y:S08]  /*1230*/  LDC R13, c[0x0][0x370] ;  /* 0x0000dc00ff0d7b82 */ /* 0x000ef00000000800 */
[----:B------:R-:W4:Y:S01]  /*1240*/  LDC R16, c[0x0][0x374] ;  /* 0x0000dd00ff107b82 */ /* 0x000f220000000800 */
[----:B-1----:R-:W-:-:S07]  /*1250*/  ISETP.NE.AND P1, PT, R4, 0x1, PT ;  /* 0x000000010400780c */ /* 0x002fce0003f25270 */
[----:B------:R-:W3:Y:S01]  /*1260*/  LDC.64 R6, c[0x0][0xb10] ;  /* 0x0002c400ff067b82 */ /* 0x000ee20000000a00 */
[----:B--2---:R-:W-:-:S07]  /*1270*/  ISETP.NE.AND P2, PT, R14, 0x1, PT ;  /* 0x000000010e00780c */ /* 0x004fce0003f45270 */
[----:B------:R-:W1:Y:S08]  /*1280*/  LDC R12, c[0x0][0xb20] ;  /* 0x0002c800ff0c7b82 */ /* 0x000e700000000800 */
[----:B------:R-:W2:Y:S01]  /*1290*/  LDC.64 R2, c[0x0][0xb28] ;  /* 0x0002ca00ff027b82 */ /* 0x000ea20000000a00 */
[----:B----4-:R-:W-:-:S04]  /*12a0*/  IMAD.HI.U32 R15, R16, R5, RZ ;  /* 0x00000005100f7227 */ /* 0x010fc800078e00ff */
[----:B------:R-:W-:-:S04]  /*12b0*/  IMAD.HI.U32 R5, R20, R5, RZ ;  /* 0x0000000514057227 */ /* 0x000fc800078e00ff */
[----:B---3--:R-:W-:-:S04]  /*12c0*/  IMAD.HI.U32 R18, R13, R6, RZ ;  /* 0x000000060d127227 */ /* 0x008fc800078e00ff */
[C---:B------:R-:W-:Y:S01]  /*12d0*/  IMAD.HI.U32 R22, R11.reuse, R6, RZ ;  /* 0x000000060b167227 */ /* 0x040fe200078e00ff */
[-C--:B------:R-:W-:Y:S02]  /*12e0*/  @P2 SHF.R.U32.HI R13, RZ, R7.reuse, R18 ;  /* 0x00000007ff0d2219 */ /* 0x080fe40000011612 */
[-C--:B-1----:R-:W-:Y:S02]  /*12f0*/  @P1 SHF.R.U32.HI R16, RZ, R12.reuse, R15 ;  /* 0x0000000cff101219 */ /* 0x082fe4000001160f */
[----:B------:R-:W-:Y:S02]  /*1300*/  SHF.R.U32.HI R5, RZ, R12, R5 ;  /* 0x0000000cff057219 */ /* 0x000fe40000011605 */
[----:B------:R-:W-:Y:S02]  /*1310*/  SHF.R.U32.HI R22, RZ, R7, R22 ;  /* 0x00000007ff167219 */ /* 0x000fe40000011616 */
[----:B------:R-:W-:Y:S01]  /*1320*/  SEL R5, R20, R5, !P1 ;  /* 0x0000000514057207 */ /* 0x000fe20004800000 */
[----:B--2---:R-:W-:Y:S01]  /*1330*/  IMAD.HI.U32 R18, R16, R2, RZ ;  /* 0x0000000210127227 */ /* 0x004fe200078e00ff */
[----:B------:R-:W-:-:S02]  /*1340*/  SEL R21, R11, R22, !P2 ;  /* 0x000000160b157207 */ /* 0x000fc40005000000 */
[----:B------:R-:W-:Y:S01]  /*1350*/  IADD3 R7, PT, PT, -R5, RZ, RZ ;  /* 0x000000ff05077210 */ /* 0x000fe20007ffe1ff */
[----:B------:R-:W-:Y:S01]  /*1360*/  IMAD.HI.U32 R6, R13, R2, RZ ;  /* 0x000000020d067227 */ /* 0x000fe200078e00ff */
[----:B------:R-:W-:-:S03]  /*1370*/  @P0 SHF.R.U32.HI R16, RZ, R3, R18 ;  /* 0x00000003ff100219 */ /* 0x000fc60000011612 */
[----:B------:R-:W-:Y:S01]  /*1380*/  IMAD R7, R4, R7, R20 ;  /* 0x0000000704077224 */ /* 0x000fe200078e0214 */
[----:B------:R-:W-:Y:S01]  /*1390*/  @P0 SHF.R.U32.HI R13, RZ, R3, R6 ;  /* 0x00000003ff0d0219 */ /* 0x000fe20000011606 */
[----:B------:R-:W-:-:S04]  /*13a0*/  IMAD R16, R16, R9, RZ ;  /* 0x0000000910107224 */ /* 0x000fc800078e02ff */
[----:B------:R-:W-:Y:S01]  /*13b0*/  IMAD R6, R13, R9, RZ ;  /* 0x000000090d067224 */ /* 0x000fe200078e02ff */
[----:B------:R-:W-:-:S04]  /*13c0*/  ISETP.GE.AND P1, PT, R5, R16, PT ;  /* 0x000000100500720c */ /* 0x000fc80003f26270 */
[----:B------:R-:W-:Y:S01]  /*13d0*/  ISETP.GE.OR P1, PT, R21, R6, P1 ;  /* 0x000000061500720c */ /* 0x000fe20000f26670 */
[----:B------:R-:W-:-:S05]  /*13e0*/  IMAD.HI.U32 R6, R5, R2, RZ ;  /* 0x0000000205067227 */ /* 0x000fca00078e00ff */
[----:B------:R-:W-:-:S04]  /*13f0*/  SHF.R.U32.HI R6, RZ, R3, R6 ;  /* 0x00000003ff067219 */ /* 0x000fc80000011606 */
[----:B------:R-:W-:-:S03]  /*1400*/  SEL R6, R5, R6, !P0 ;  /* 0x0000000605067207 */ /* 0x000fc60004000000 */
[----:B------:R-:W-:Y:S01]  /*1410*/  @!P1 IMAD.HI.U32 R12, R21, R2, RZ ;  /* 0x00000002150c9227 */ /* 0x000fe200078e00ff */
[----:B------:R-:W-:-:S04]  /*1420*/  IADD3 R2, PT, PT, -R6, RZ, RZ ;  /* 0x000000ff06027210 */ /* 0x000fc80007ffe1ff */
[----:B------:R-:W-:Y:S01]  /*1430*/  @!P1 SHF.R.U32.HI R12, RZ, R3, R12 ;  /* 0x00000003ff0c9219 */ /* 0x000fe2000001160c */
[----:B------:R-:W-:-:S03]  /*1440*/  IMAD R2, R9, R2, R5 ;  /* 0x0000000209027224 */ /* 0x000fc600078e0205 */
[----:B------:R-:W-:-:S05]  /*1450*/  @!P1 SEL R3, R21, R12, !P0 ;  /* 0x0000000c15039207 */ /* 0x000fca0004000000 */
[--C-:B------:R-:W-:Y:S02]  /*1460*/  @!P1 IMAD.IADD R6, R6, 0x1, -R3.reuse ;  /* 0x0000000106069824 */ /* 0x100fe400078e0a03 */
[----:B------:R-:W-:Y:S01]  /*1470*/  @!P1 IMAD R3, R2, R13, R3 ;  /* 0x0000000d02039224 */ /* 0x000fe200078e0203 */
[----:B------:R-:W-:Y:S01]  /*1480*/  IADD3 R2, PT, PT, -R21, RZ, RZ ;  /* 0x000000ff15027210 */ /* 0x000fe20007ffe1ff */
[----:B------:R-:W-:Y:S02]  /*1490*/  @!P1 IMAD R5, R6, R9, R21 ;  /* 0x0000000906059224 */ /* 0x000fe400078e0215 */
[----:B------:R-:W-:Y:S02]  /*14a0*/  @!P1 IMAD.MOV.U32 R21, RZ, RZ, R3 ;  /* 0x000000ffff159224 */ /* 0x000fe400078e0003 */
[----:B------:R-:W-:Y:S02]  /*14b0*/  IMAD R2, R14, R2, R11 ;  /* 0x000000020e027224 */ /* 0x000fe400078e020b */
[----:B------:R-:W-:-:S02]  /*14c0*/  IMAD R20, R5, R4, R7 ;  /* 0x0000000405147224 */ /* 0x000fc400078e0207 */
[----:B------:R-:W-:Y:S02]  /*14d0*/  IMAD R21, R21, R14, R2 ;  /* 0x0000000e15157224 */ /* 0x000fe400078e0202 */
.L_x_19:
[----:B------:R-:W-:Y:S05]  /*14e0*/  BRA.U UP3, `(.L_x_20) ;  /* 0x0000000103407547 */ /* 0x000fea000b800000 */
[----:B------:R-:W1:Y:S08]  /*14f0*/  LDC.64 R4, c[0x0][0xb10] ;  /* 0x0002c400ff047b82 */ /* 0x000e700000000a00 */
[----:B------:R-:W2:Y:S08]  /*1500*/  LDC.64 R2, c[0x0][0xb18] ;  /* 0x0002c600ff027b82 */ /* 0x000eb00000000a00 */
[----:B------:R-:W3:Y:S08]  /*1510*/  LDC R6, c[0x0][0xb20] ;  /* 0x0002c800ff067b82 */ /* 0x000ef00000000800 */
[----:B------:R-:W4:Y:S01]  /*1520*/  LDC R12, c[0x0][0xb0c] ;  /* 0x0002c300ff0c7b82 */ /* 0x000f220000000800 */
[----:B-1----:R-:W-:-:S05]  /*1530*/  IMAD.HI.U32 R4, R21, R4, RZ ;  /* 0x0000000415047227 */ /* 0x002fca00078e00ff */
[----:B------:R-:W-:Y:S01]  /*1540*/  SHF.R.U32.HI R4, RZ, R5, R4 ;  /* 0x00000005ff047219 */ /* 0x000fe20000011604 */
[----:B--2---:R-:W-:Y:S01]  /*1550*/  IMAD.HI.U32 R3, R20, R3, RZ ;  /* 0x0000000314037227 */ /* 0x004fe200078e00ff */
[----:B------:R-:W-:-:S04]  /*1560*/  ISETP.NE.AND P0, PT, R2, 0x1, PT ;  /* 0x000000010200780c */ /* 0x000fc80003f05270 */
[----:B---3--:R-:W-:-:S04]  /*1570*/  SHF.R.U32.HI R3, RZ, R6, R3 ;  /* 0x00000006ff037219 */ /* 0x008fc80000011603 */
[----:B------:R-:W-:Y:S02]  /*1580*/  SEL R3, R20, R3, !P0 ;  /* 0x0000000314037207 */ /* 0x000fe40004000000 */
[----:B----4-:R-:W-:-:S04]  /*1590*/  ISETP.NE.AND P1, PT, R12, 0x1, PT ;  /* 0x000000010c00780c */ /* 0x010fc80003f25270 */
[----:B------:R-:W-:-:S05]  /*15a0*/  SEL R6, R21, R4, !P1 ;  /* 0x0000000415067207 */ /* 0x000fca0004800000 */
[----:B------:R-:W-:Y:S02]  /*15b0*/  IMAD.IADD R4, R3, 0x1, -R6 ;  /* 0x0000000103047824 */ /* 0x000fe400078e0a06 */
[----:B------:R-:W-:Y:S02]  /*15c0*/  IMAD.IADD R3, R6, 0x1, -R3 ;  /* 0x0000000106037824 */ /* 0x000fe400078e0a03 */
[----:B------:R-:W-:Y:S02]  /*15d0*/  IMAD R21, R4, R12, R21 ;  /* 0x0000000c04157224 */ /* 0x000fe400078e0215 */
[----:B------:R-:W-:Y:S02]  /*15e0*/  IMAD R20, R3, R2, R20 ;  /* 0x0000000203147224 */ /* 0x000fe400078e0214 */
.L_x_20:
[----:B------:R-:W-:Y:S05]  /*15f0*/  BRA.U !UP1, `(.L_x_21) ;  /* 0x00000001090c7547 */ /* 0x000fea000b800000 */
[----:B------:R-:W-:Y:S01]  /*1600*/  UCGABAR_WAIT ;  /* 0x0000000000007dc7 */ /* 0x000fe20008000000 */
[----:B------:R-:W-:Y:S01]  /*1610*/  CCTL.IVALL ;  /* 0x00000000ff00798f */ /* 0x000fe20002000000 */
[----:B------:R-:W-:Y:S05]  /*1620*/  BRA `(.L_x_22) ;  /* 0x0000000000047947 */ /* 0x000fea0003800000 */
.L_x_21:
[----:B------:R-:W-:Y:S06]  /*1630*/  BAR.SYNC.DEFER_BLOCKING 0x0 ;  /* 0x0000000000007b1d */ /* 0x000fec0000010000 */
.L_x_22:
[----:B------:R-:W-:Y:S05]  /*1640*/  BRA.U UP2, `(.L_x_23) ;  /* 0x0000001502a47547 */ /* 0x000fea000b800000 */
[----:B------:R-:W1:Y:S01]  /*1650*/  LDCU UR4, c[0x0][0x38c] ;  /* 0x00007180ff0477ac */ /* 0x000e620008000800 */
[----:B------:R-:W2:Y:S01]  /*1660*/  LDC R9, c[0x0][0x370] ;  /* 0x0000dc00ff097b82 */ /* 0x000ea20000000800 */
[----:B------:R-:W-:Y:S01]  /*1670*/  IMAD.SHL.U32 R16, R11, 0x80, RZ ;  /* 0x000000800b107824 */ /* 0x000fe200078e00ff */
[----:B------:R-:W-:Y:S01]  /*1680*/  PLOP3.LUT P1, PT, PT, PT, UP5, 0x80, 0x8 ;  /* 0x000000000008781c */ /* 0x000fe20003f2f058 */
[----:B------:R-:W-:Y:S01]  /*1690*/  HFMA2 R12, -RZ, RZ, 0, 0 ;  /* 0x00000000ff0c7431 */ /* 0x000fe200000001ff */
[----:B------:R-:W-:Y:S01]  /*16a0*/  UISETP.NE.AND UP1, UPT, UR10, URZ, UPT ;  /* 0x000000ff0a00728c */ /* 0x000fe2000bf25270 */
[----:B------:R-:W-:Y:S01]  /*16b0*/  ISETP.NE.AND P4, PT, R10, RZ, P5 ;  /* 0x000000ff0a00720c */ /* 0x000fe20002f85270 */
[----:B------:R-:W-:Y:S01]  /*16c0*/  IMAD.MOV.U32 R15, RZ, RZ, 0x1 ;  /* 0x00000001ff0f7424 */ /* 0x000fe200078e00ff */
[----:B------:R-:W-:Y:S01]  /*16d0*/  PLOP3.LUT P1, PT, P1, PT, PT, 0x8, 0x80 ;  /* 0x000000000080781c */ /* 0x000fe20000f2e170 */
[----:B------:R-:W3:Y:S01]  /*16e0*/  LDC R0, c[0x0][0x374] ;  /* 0x0000dd00ff007b82 */ /* 0x000ee20000000800 */
[----:B------:R-:W-:Y:S01]  /*16f0*/  IMAD.MOV.U32 R14, RZ, RZ, RZ ;  /* 0x000000ffff0e7224 */ /* 0x000fe200078e00ff */
[----:B------:R-:W-:Y:S01]  /*1700*/  MOV R8, 0x1 ;  /* 0x0000000100087802 */ /* 0x000fe20000000f00 */
[----:B------:R-:W-:Y:S01]  /*1710*/  IMAD.MOV.U32 R10, RZ, RZ, RZ ;  /* 0x000000ffff0a7224 */ /* 0x000fe200078e00ff */
[----:B------:R-:W-:Y:S01]  /*1720*/  LOP3.LUT R16, R16, 0x80, RZ, 0xc0, !PT ;  /* 0x0000008010107812 */ /* 0x000fe200078ec0ff */
[----:B------:R-:W4:Y:S01]  /*1730*/  LDCU.64 UR14, c[0x0][0x348] ;  /* 0x00006900ff0e77ac */ /* 0x000f220008000a00 */
[----:B-1----:R-:W-:-:S02]  /*1740*/  UIADD3 UR5, UPT, UPT, UR4, 0x3f, URZ ;  /* 0x0000003f04057890 */ /* 0x002fc4000fffe0ff */
[----:B------:R-:W-:Y:S02]  /*1750*/  USEL UR22, UR6, 0x2, UP1 ;  /* 0x0000000206167887 */ /* 0x000fe40008800000 */
[----:B------:R-:W-:Y:S01]  /*1760*/  USHF.R.S32.HI UR7, URZ, 0x1f, UR5 ;  /* 0x0000001fff077899 */ /* 0x000fe20008011405 */
[----:B------:R-:W-:-:S03]  /*1770*/  UMOV UR23, URZ ;  /* 0x000000ff00177c82 */ /* 0x000fc60008000000 */
[----:B------:R-:W-:Y:S02]  /*1780*/  ULEA.HI UR7, UR7, UR5, URZ, 0x6 ;  /* 0x0000000507077291 */ /* 0x000fe4000f8f30ff */
[----:B------:R-:W-:Y:S02]  /*1790*/  UIADD3 UR5, UPT, UPT, UR4, -0x1, URZ ;  /* 0xffffffff04057890 */ /* 0x000fe4000fffe0ff */
[----:B------:R-:W-:Y:S02]  /*17a0*/  USHF.R.S32.HI UR7, URZ, 0x6, UR7 ;  /* 0x00000006ff077899 */ /* 0x000fe40008011407 */
[----:B------:R-:W-:Y:S02]  /*17b0*/  UISETP.GE.U32.AND UP2, UPT, UR5, -0x7f, UPT ;  /* 0xffffff810500788c */ /* 0x000fe4000bf46070 */
[----:B------:R-:W-:Y:S02]  /*17c0*/  UISETP.LT.U32.AND UP0, UPT, UR7, 0xb, UPT ;  /* 0x0000000b0700788c */ /* 0x000fe4000bf01070 */
[----:B------:R-:W-:-:S02]  /*17d0*/  UIADD3 UR4, UPT, UPT, UR4, 0x7e, URZ ;  /* 0x0000007e04047890 */ /* 0x000fc4000fffe0ff */
[----:B------:R-:W-:-:S04]  /*17e0*/  USEL UR5, UR7, 0xb, UP0 ;  /* 0x0000000b07057887 */ /* 0x000fc80008000000 */
[----:B------:R-:W-:Y:S02]  /*17f0*/  UIADD3 UR21, UPT, UPT, UR5, -0x1, URZ ;  /* 0xffffffff05157890 */ /* 0x000fe4000fffe0ff */
[----:B------:R-:W-:Y:S02]  /*1800*/  @UP2 UIADD3 UR21, UPT, UPT, UR5, URZ, URZ ;  /* 0x000000ff05152290 */ /* 0x000fe4000fffe0ff */
[----:B------:R-:W-:Y:S02]  /*1810*/  UIADD3 UR24, UPT, UPT, UR7, -UR5, URZ ;  /* 0x8000000507187290 */ /* 0x000fe4000fffe0ff */
[----:B------:R-:W-:Y:S02]  /*1820*/  UIADD3 UR13, UPT, UPT, UR21, 0x1, URZ ;  /* 0x00000001150d7890 */ /* 0x000fe4000fffe0ff */
[----:B--2-4-:R-:W-:-:S12]  /*1830*/  UIADD3 UR21, UPT, UPT, -UR21, URZ, URZ ;  /* 0x000000ff15157290 */ /* 0x014fd8000fffe1ff */
.L_x_43:
[----:B------:R-:W-:Y:S01]  /*1840*/  UISETP.NE.AND UP0, UPT, UR37, URZ, UPT ;  /* 0x000000ff2500728c */ /* 0x000fe2000bf05270 */
[----:B------:R-:W1:Y:S08]  /*1850*/  S2UR UR37, SR_CgaCtaId ;  /* 0x00000000002579c3 */ /* 0x000e700000008800 */
[----:B------:R-:W-:Y:S05]  /*1860*/  BRA.U UP0, `(.L_x_24) ;  /* 0x0000000100347547 */ /* 0x000fea000b800000 */
[----:B------:R-:W2:Y:S01]  /*1870*/  S2R R2, SR_CgaCtaId ;  /* 0x0000000000027919 */ /* 0x000ea20000008800 */
[----:B------:R-:W-:-:S04]  /*1880*/  MOV R3, 0x400 ;  /* 0x0000040000037802 */ /* 0x000fc80000000f00 */
[----:B--2---:R-:W-:Y:S02]  /*1890*/  LEA R3, R2, R3, 0x18 ;  /* 0x0000000302037211 */ /* 0x004fe400078ec0ff */
[----:B------:R-:W-:-:S03]  /*18a0*/  SHF.L.U32 R2, R8, 0x1f, RZ ;  /* 0x0000001f08027819 */ /* 0x000fc600000006ff */
[----:B------:R-:W-:-:S04]  /*18b0*/  IMAD R3, R10, 0x8, R3 ;  /* 0x000000080a037824 */ /* 0x000fc800078e0203 */
[----:B------:R-:W2:Y:S02]  /*18c0*/  SYNCS.PHASECHK.TRANS64.TRYWAIT P0, [R3+URZ+0x150], R2 ;  /* 0x00015002030075a7 */ /* 0x000ea400080011ff */
[----:B--2---:R-:W-:Y:S05]  /*18d0*/  @!P0 BRA `(.L_x_25) ;  /* 0x000000a000d88947 */ /* 0x004fea0003800000 */
.L_x_149:
[----:B------:R-:W-:Y:S01]  /*18e0*/  VIADD R10, R10, 0x1 ;  /* 0x000000010a0a7836 */ /* 0x000fe20000000000 */
[----:B------:R2:W-:Y:S04]  /*18f0*/  SYNCS.ARRIVE.TRANS64.A1T0 RZ, [R3+URZ+0x140], RZ ;  /* 0x000140ff03ff79a7 */ /* 0x0005e800081000ff */
[----:B------:R-:W-:-:S04]  /*1900*/  ISETP.NE.AND P0, PT, R10, 0x2, PT ;  /* 0x000000020a00780c */ /* 0x000fc80003f05270 */
[----:B------:R-:W-:Y:S02]  /*1910*/  SEL R10, R10, RZ, P0 ;  /* 0x000000ff0a0a7207 */ /* 0x000fe40000000000 */
[----:B--2---:R-:W-:-:S04]  /*1920*/  SEL R3, RZ, 0x1, P0 ;  /* 0x00000001ff037807 */ /* 0x004fc80000000000 */
[----:B------:R-:W-:-:S07]  /*1930*/  LOP3.LUT R8, R8, R3, RZ, 0x3c, !PT ;  /* 0x0000000308087212 */ /* 0x000fce00078e3cff */
.L_x_24:
[----:B------:R-:W-:Y:S01]  /*1940*/  UMOV UR6, 0x400 ;  /* 0x0000040000067882 */ /* 0x000fe20000000000 */
[----:B------:R-:W-:Y:S01]  /*1950*/  LEA.HI R3, R21, R21, RZ, 0x1 ;  /* 0x0000001515037211 */ /* 0x000fe200078f08ff */
[----:B-1----:R-:W-:Y:S01]  /*1960*/  ULEA UR6, UR37, UR6, 0x18 ;  /* 0x0000000625067291 */ /* 0x002fe2000f8ec0ff */
[----:B------:R-:W-:Y:S01]  /*1970*/  SHF.L.U32 R2, R15, 0x1f, RZ ;  /* 0x0000001f0f027819 */ /* 0x000fe200000006ff */
[----:B------:R-:W-:Y:S01]  /*1980*/  UISETP.GE.U32.AND UP0, UPT, UR4, 0x7f, UPT ;  /* 0x0000007f0400788c */ /* 0x000fe2000bf06070 */
[C---:B------:R-:W-:Y:S01]  /*1990*/  R2UR UR9, R16.reuse ;  /* 0x00000000100972ca */ /* 0x040fe200000e0000 */
[----:B------:R-:W-:Y:S01]  /*19a0*/  ULEA UR8, UR23, UR6, 0x3 ;  /* 0x0000000617087291 */ /* 0x000fe2000f8e18ff */
[----:B------:R-:W-:Y:S01]  /*19b0*/  IMAD.SHL.U32 R3, R3, 0x80, RZ ;  /* 0x0000008003037824 */ /* 0x000fe200078e00ff */
[----:B------:R-:W-:Y:S01]  /*19c0*/  R2UR UR11, R16 ;  /* 0x00000000100b72ca */ /* 0x000fe200000e0000 */
[----:B------:R-:W-:-:S03]  /*19d0*/  UMOV UR25, URZ ;  /* 0x000000ff00197c82 */ /* 0x000fc60008000000 */
[----:B------:R-:W-:-:S03]  /*19e0*/  R2UR UR35, R3 ;  /* 0x00000000032372ca */ /* 0x000fc600000e0000 */
[----:B------:R1:W2:Y:S01]  /*19f0*/  SYNCS.PHASECHK.TRANS64.TRYWAIT P0, [UR8+0x58], R2 ;  /* 0x00005802ff0075a7 */ /* 0x0002a20008001108 */
[----:B------:R-:W-:-:S09]  /*1a00*/  R2UR UR8, R20 ;  /* 0x00000000140872ca */ /* 0x000fd200000e0000 */
[----:B------:R-:W-:-:S04]  /*1a10*/  ULOP3.LUT UR35, UR9, 0xffffff00, UR35, 0xf8, !UPT ;  /* 0xffffff0009237892 */ /* 0x000fc8000f8ef823 */
[----:B------:R-:W-:Y:S01]  /*1a20*/  ULEA UR11, UR8, UR11, 0x8 ;  /* 0x0000000b080b7291 */ /* 0x000fe2000f8e40ff */
[----:B------:R-:W-:Y:S11]  /*1a30*/  BRA.U !UP0, `(.L_x_26) ;  /* 0x0000000108bc7547 */ /* 0x000ff6000b800000 */
[----:B------:R-:W-:Y:S01]  /*1a40*/  UMOV UR16, UR21 ;  /* 0x0000001500107c82 */ /* 0x000fe20008000000 */
[----:B------:R-:W-:Y:S01]  /*1a50*/  UMOV UR17, UR23 ;  /* 0x0000001700117c82 */ /* 0x000fe20008000000 */
[----:B------:R-:W-:-:S05]  /*1a60*/  UMOV UR34, URZ ;  /* 0x000000ff00227c82 */ /* 0x000fca0008000000 */
.L_x_32:
[----:B------:R-:W-:Y:S01]  /*1a70*/  ULEA UR33, UR17, UR6, 0x3 ;  /* 0x0000000611217291 */ /* 0x000fe2000f8e18ff */
[----:B------:R-:W-:Y:S01]  /*1a80*/  @P5 MOV R3, 0x8000 ;  /* 0x0000800000035802 */ /* 0x000fe20000000f00 */
[----:B-12-4-:R-:W-:Y:S10]  /*1a90*/  @P0 BRA `(.L_x_27) ;  /* 0x00000000000c0947 */ /* 0x016ff40003800000 */
[----:B------:R-:W-:-:S04]  /*1aa0*/  SHF.L.U32 R5, R15, 0x1f, RZ ;  /* 0x0000001f0f057819 */ /* 0x000fc800000006ff */
[----:B------:R-:W2:Y:S02]  /*1ab0*/  SYNCS.PHASECHK.TRANS64.TRYWAIT P0, [UR33+0x58], R5 ;  /* 0x00005805ff0075a7 */ /* 0x000ea40008001121 */
[----:B--2---:R-:W-:Y:S05]  /*1ac0*/  @!P0 BRA `(.L_x_28) ;  /* 0x000000a000708947 */ /* 0x004fea0003800000 */
.L_x_27:
[----:B------:R2:W-:Y:S01]  /*1ad0*/  @P5 SYNCS.ARRIVE.TRANS64 RZ, [UR33], R3 ;  /* 0x00000003ffff59a7 */ /* 0x0005e20008000021 */
[----:B------:R-:W-:Y:S02]  /*1ae0*/  ULOP3.LUT UR8, UR22, 0x2, URZ, 0xfc, !UPT ;  /* 0x0000000216087892 */ /* 0x000fe4000f8efcff */
[----:B------:R-:W-:Y:S02]  /*1af0*/  UIADD3 UR16, UPT, UPT, UR16, 0x1, URZ ;  /* 0x0000000110107890 */ /* 0x000fe4000fffe0ff */
[----:B------:R-:W-:Y:S02]  /*1b00*/  UISETP.NE.AND UP0, UPT, UR8, 0x2, UPT ;  /* 0x000000020800788c */ /* 0x000fe4000bf05270 */
[----:B------:R-:W-:-:S07]  /*1b10*/  UISETP.NE.AND UP2, UPT, UR16, 0x1, UPT ;  /* 0x000000011000788c */ /* 0x000fce000bf45270 */
[----:B------:R-:W-:Y:S05]  /*1b20*/  BRA.U UP0, `(.L_x_29) ;  /* 0x0000000100047547 */ /* 0x000fea000b800000 */
[----:B------:R-:W-:Y:S05]  /*1b30*/  BPT.TRAP 0x1 ;  /* 0x000000040000795c */ /* 0x000fea0000300000 */
.L_x_29:
[----:B------:R-:W-:Y:S04]  /*1b40*/  BSSY.RECONVERGENT B0, `(.L_x_30) ;  /* 0x0000003000007945 */ /* 0x000fe80003800200 */
[----:B------:R-:W-:Y:S05]  /*1b50*/  @!P4 BRA `(.L_x_31) ;  /* 0x000000000004c947 */ /* 0x000fea0003800000 */
[----:B------:R-:W-:Y:S05]  /*1b60*/  BPT.TRAP 0x1 ;  /* 0x000000040000795c */ /* 0x000fea0000300000 */
.L_x_31:
[----:B------:R-:W-:Y:S05]  /*1b70*/  BSYNC.RECONVERGENT B0 ;  /* 0x0000000000007941 */ /* 0x000fea0003800200 */
.L_x_30:
[----:B------:R-:W-:Y:S02]  /*1b80*/  UIADD3 UR23, UPT, UPT, UR17, 0x1, URZ ;  /* 0x0000000111177890 */ /* 0x000fe4000fffe0ff */
[----:B------:R-:W-:Y:S02]  /*1b90*/  UIADD3 UR28, UP1, UPT, UR14, 0x80, URZ ;  /* 0x000000800e1c7890 */ /* 0x000fe4000ff3e0ff */
[----:B------:R-:W-:Y:S02]  /*1ba0*/  UISETP.NE.AND UP0, UPT, UR23, 0xb, UPT ;  /* 0x0000000b1700788c */ /* 0x000fe4000bf05270 */
[----:B------:R-:W-:Y:S02]  /*1bb0*/  ULOP3.LUT UR33, UR33, 0xfefffff8, URZ, 0xc0, !UPT ;  /* 0xfefffff821217892 */ /* 0x000fe4000f8ec0ff */
[----:B------:R-:W-:Y:S02]  /*1bc0*/  USEL UR9, URZ, 0x1, UP0 ;  /* 0x00000001ff097887 */ /* 0x000fe40008000000 */
[----:B------:R-:W-:-:S02]  /*1bd0*/  USEL UR23, UR23, URZ, UP0 ;  /* 0x000000ff17177287 */ /* 0x000fc40008000000 */
[----:B------:R-:W-:Y:S02]  /*1be0*/  UIADD3 UR26, UP0, UPT, UR14, 0x180, URZ ;  /* 0x000001800e1a7890 */ /* 0x000fe4000ff1e0ff */
[----:B------:R-:W-:Y:S01]  /*1bf0*/  ULEA UR8, UR23, UR6, 0x3 ;  /* 0x0000000617087291 */ /* 0x000fe2000f8e18ff */
[----:B------:R-:W-:Y:S01]  /*1c00*/  LOP3.LUT R15, R15, UR9, RZ, 0x3c, !PT ;  /* 0x000000090f0f7c12 */ /* 0x000fe2000f8e3cff */
[----:B------:R-:W-:Y:S02]  /*1c10*/  UIADD3.X UR29, UPT, UPT, URZ, UR15, URZ, UP1, !UPT ;  /* 0x0000000fff1d7290 */ /* 0x000fe40008ffe4ff */
[----:B------:R-:W-:Y:S01]  /*1c20*/  UIADD3.X UR27, UPT, UPT, URZ, UR15, URZ, UP0, !UPT ;  /* 0x0000000fff1b7290 */ /* 0x000fe200087fe4ff */
[----:B-1----:R-:W-:Y:S01]  /*1c30*/  SHF.L.U32 R2, R15, 0x1f, RZ ;  /* 0x0000001f0f027819 */ /* 0x002fe200000006ff */
[----:B------:R-:W-:Y:S01]  /*1c40*/  UMOV UR18, 0x0 ;  /* 0x0000000000127882 */ /* 0x000fe20000000000 */
[----:B------:R-:W-:Y:S01]  /*1c50*/  UMOV UR19, 0x10000000 ;  /* 0x1000000000137882 */ /* 0x000fe20000000000 */
[----:B------:R-:W-:Y:S01]  /*1c60*/  UMOV UR10, UR34 ;  /* 0x00000022000a7c82 */ /* 0x000fe20008000000 */
[----:B------:R4:W1:Y:S01]  /*1c70*/  SYNCS.PHASECHK.TRANS64.TRYWAIT P0, [UR8+0x58], R2 ;  /* 0x00005802ff0075a7 */ /* 0x0008620008001108 */
[----:B------:R-:W-:Y:S01]  /*1c80*/  ULEA UR8, UR17, UR6, 0xd ;  /* 0x0000000611087291 */ /* 0x000fe2000f8e68ff */
[----:B------:R-:W-:Y:S01]  /*1c90*/  UMOV UR12, UR36 ;  /* 0x00000024000c7c82 */ /* 0x000fe20008000000 */
[----:B------:R-:W-:-:S02]  /*1ca0*/  UMOV UR9, UR33 ;  /* 0x0000002100097c82 */ /* 0x000fc40008000000 */
[----:B------:R-:W-:Y:S02]  /*1cb0*/  UIADD3 UR32, UPT, UPT, UR8, 0xc400, URZ ;  /* 0x0000c40008207890 */ /* 0x000fe4000fffe0ff */
[----:B------:R-:W-:Y:S01]  /*1cc0*/  UIADD3 UR8, UPT, UPT, UR8, 0x22400, URZ ;  /* 0x0002240008087890 */ /* 0x000fe2000fffe0ff */
[----:B------:R-:W-:Y:S01]  /*1cd0*/  UMOV UR25, UR13 ;  /* 0x0000000d00197c82 */ /* 0x000fe20008000000 */
[----:B------:R-:W-:-:S05]  /*1ce0*/  UMOV UR17, UR23 ;  /* 0x0000001700117c82 */ /* 0x000fca0008000000 */
[----:B------:R2:W-:Y:S02]  /*1cf0*/  UTMALDG.3D.2CTA [UR32], [UR28], desc[UR18] ;  /* 0x000012201c0075b4 */ /* 0x0005e40008211000 */
[----:B------:R4:W-:Y:S01]  /*1d00*/  UTMALDG.3D.2CTA [UR8], [UR26], desc[UR18] ;  /* 0x000012081a0075b4 */ /* 0x0009e20008211000 */
[----:B--2---:R-:W-:Y:S01]  /*1d10*/  UIADD3 UR34, UPT, UPT, UR34, 0x40, URZ ;  /* 0x0000004022227890 */ /* 0x004fe2000fffe0ff */
[----:B------:R-:W-:Y:S11]  /*1d20*/  BRA.U UP2, `(.L_x_32) ;  /* 0xfffffffd02507547 */ /* 0x000ff6000b83ffff */
.L_x_26:
[----:B----4-:R-:W-:Y:S01]  /*1d30*/  ULEA UR8, UR23, UR6, 0x3 ;  /* 0x0000000617087291 */ /* 0x010fe2000f8e18ff */
[----:B-1----:R-:W-:Y:S01]  /*1d40*/  SHF.L.U32 R2, R15, 0x1f, RZ ;  /* 0x0000001f0f027819 */ /* 0x002fe200000006ff */
[----:B------:R-:W-:Y:S01]  /*1d50*/  @!P1 SYNCS.ARRIVE.TRANS64.A1T0 RZ, [UR6+0xf8], RZ ;  /* 0x0000f8ffffff99a7 */ /* 0x000fe20008100006 */
[----:B------:R-:W-:-:S06]  /*1d60*/  UISETP.GT.AND UP0, UPT, UR7, UR5, UPT ;  /* 0x000000050700728c */ /* 0x000fcc000bf04270 */
[----:B--2---:R1:W2:Y:S03]  /*1d70*/  SYNCS.PHASECHK.TRANS64.TRYWAIT P0, [UR8+0x58], R2 ;  /* 0x00005802ff0075a7 */ /* 0x0042a60008001108 */
[----:B------:R-:W-:Y:S05]  /*1d80*/  BRA.U !UP0, `(.L_x_33) ;  /* 0x0000000108bc7547 */ /* 0x000fea000b800000 */
[----:B------:R-:W-:Y:S01]  /*1d90*/  UIADD3 UR26, UPT, UPT, UR24, UR25, URZ ;  /* 0x00000019181a7290 */ /* 0x000fe2000fffe0ff */
[----:B------:R-:W-:-:S11]  /*1da0*/  UMOV UR27, UR23 ;  /* 0x00000017001b7c82 */ /* 0x000fd60008000000 */
.L_x_39:
[----:B------:R-:W-:Y:S01]  /*1db0*/  ULEA UR17, UR27, UR6, 0x3 ;  /* 0x000000061b117291 */ /* 0x000fe2000f8e18ff */
[----:B--2---:R-:W-:Y:S01]  /*1dc0*/  @P5 MOV R3, 0x8000 ;  /* 0x0000800000035802 */ /* 0x004fe20000000f00 */
[----:B-12---:R-:W-:Y:S10]  /*1dd0*/  @P0 BRA `(.L_x_34) ;  /* 0x00000000000c0947 */ /* 0x006ff40003800000 */
[----:B------:R-:W-:-:S04]  /*1de0*/  SHF.L.U32 R5, R15, 0x1f, RZ ;  /* 0x0000001f0f057819 */ /* 0x000fc800000006ff */
[----:B------:R-:W2:Y:S02]  /*1df0*/  SYNCS.PHASECHK.TRANS64.TRYWAIT P0, [UR17+0x58], R5 ;  /* 0x00005805ff0075a7 */ /* 0x000ea40008001111 */
[----:B--2---:R-:W-:Y:S05]  /*1e00*/  @!P0 BRA `(.L_x_35) ;  /* 0x0000009c00b88947 */ /* 0x004fea0003800000 */
.L_x_34:
[----:B------:R2:W-:Y:S01]  /*1e10*/  @P5 SYNCS.ARRIVE.TRANS64 RZ, [UR17], R3 ;  /* 0x00000003ffff59a7 */ /* 0x0005e20008000011 */
[----:B------:R-:W-:-:S04]  /*1e20*/  ULOP3.LUT UR8, UR22, 0x2, URZ, 0xfc, !UPT ;  /* 0x0000000216087892 */ /* 0x000fc8000f8efcff */
[----:B------:R-:W-:-:S09]  /*1e30*/  UISETP.NE.AND UP0, UPT, UR8, 0x2, UPT ;  /* 0x000000020800788c */ /* 0x000fd2000bf05270 */
[----:B------:R-:W-:Y:S05]  /*1e40*/  BRA.U UP0, `(.L_x_36) ;  /* 0x0000000100047547 */ /* 0x000fea000b800000 */
[----:B------:R-:W-:Y:S05]  /*1e50*/  BPT.TRAP 0x1 ;  /* 0x000000040000795c */ /* 0x000fea0000300000 */
.L_x_36:
[----:B------:R-:W-:Y:S04]  /*1e60*/  BSSY.RECONVERGENT B0, `(.L_x_37) ;  /* 0x0000003000007945 */ /* 0x000fe80003800200 */
[----:B------:R-:W-:Y:S05]  /*1e70*/  @!P4 BRA `(.L_x_38) ;  /* 0x000000000004c947 */ /* 0x000fea0003800000 */
[----:B------:R-:W-:Y:S05]  /*1e80*/  BPT.TRAP 0x1 ;  /* 0x000000040000795c */ /* 0x000fea0000300000 */
.L_x_38:
[----:B------:R-:W-:Y:S05]  /*1e90*/  BSYNC.RECONVERGENT B0 ;  /* 0x0000000000007941 */ /* 0x000fea0003800200 */
.L_x_37:
[----:B------:R-:W-:Y:S02]  /*1ea0*/  UIADD3 UR23, UPT, UPT, UR27, 0x1, URZ ;  /* 0x000000011b177890 */ /* 0x000fe4000fffe0ff */
[----:B------:R-:W-:Y:S02]  /*1eb0*/  UIADD3 UR32, UP1, UPT, UR14, 0x80, URZ ;  /* 0x000000800e207890 */ /* 0x000fe4000ff3e0ff */
[----:B------:R-:W-:Y:S02]  /*1ec0*/  UISETP.NE.AND UP0, UPT, UR23, 0xb, UPT ;  /* 0x0000000b1700788c */ /* 0x000fe4000bf05270 */
[----:B------:R-:W-:Y:S02]  /*1ed0*/  USHF.L.U32 UR18, UR25, 0x6, URZ ;  /* 0x0000000619127899 */ /* 0x000fe400080006ff */
[----:B------:R-:W-:Y:S02]  /*1ee0*/  USEL UR9, URZ, 0x1, UP0 ;  /* 0x00000001ff097887 */ /* 0x000fe40008000000 */
[----:B------:R-:W-:-:S02]  /*1ef0*/  USEL UR23, UR23, URZ, UP0 ;  /* 0x000000ff17177287 */ /* 0x000fc40008000000 */
[----:B------:R-:W-:Y:S02]  /*1f00*/  UIADD3 UR30, UP0, UPT, UR14, 0x180, URZ ;  /* 0x000001800e1e7890 */ /* 0x000fe4000ff1e0ff */
[----:B------:R-:W-:Y:S01]  /*1f10*/  ULEA UR8, UR23, UR6, 0x3 ;  /* 0x0000000617087291 */ /* 0x000fe2000f8e18ff */
[----:B------:R-:W-:Y:S01]  /*1f20*/  LOP3.LUT R15, R15, UR9, RZ, 0x3c, !PT ;  /* 0x000000090f0f7c12 */ /* 0x000fe2000f8e3cff */
[----:B------:R-:W-:Y:S02]  /*1f30*/  ULOP3.LUT UR17, UR17, 0xfefffff8, URZ, 0xc0, !UPT ;  /* 0xfefffff811117892 */ /* 0x000fe4000f8ec0ff */
[----:B------:R-:W-:Y:S01]  /*1f40*/  UIADD3.X UR33, UPT, UPT, URZ, UR15, URZ, UP1, !UPT ;  /* 0x0000000fff217290 */ /* 0x000fe20008ffe4ff */
[----:B-1----:R-:W-:Y:S01]  /*1f50*/  SHF.L.U32 R2, R15, 0x1f, RZ ;  /* 0x0000001f0f027819 */ /* 0x002fe200000006ff */
[----:B------:R-:W-:Y:S01]  /*1f60*/  UIADD3.X UR31, UPT, UPT, URZ, UR15, URZ, UP0, !UPT ;  /* 0x0000000fff1f7290 */ /* 0x000fe200087fe4ff */
[----:B------:R-:W-:Y:S02]  /*1f70*/  UMOV UR28, 0x0 ;  /* 0x00000000001c7882 */ /* 0x000fe40000000000 */
[----:B------:R4:W1:Y:S01]  /*1f80*/  SYNCS.PHASECHK.TRANS64.TRYWAIT P0, [UR8+0x58], R2 ;  /* 0x00005802ff0075a7 */ /* 0x0008620008001108 */
[----:B------:R-:W-:Y:S01]  /*1f90*/  ULEA UR8, UR27, UR6, 0xd ;  /* 0x000000061b087291 */ /* 0x000fe2000f8e68ff */
[----:B------:R-:W-:Y:S01]  /*1fa0*/  UMOV UR29, 0x10000000 ;  /* 0x10000000001d7882 */ /* 0x000fe20000000000 */
[----:B------:R-:W-:-:S02]  /*1fb0*/  UMOV UR19, UR35 ;  /* 0x0000002300137c82 */ /* 0x000fc40008000000 */
[----:B------:R-:W-:Y:S02]  /*1fc0*/  UIADD3 UR16, UPT, UPT, UR8, 0xc400, URZ ;  /* 0x0000c40008107890 */ /* 0x000fe4000fffe0ff */
[----:B------:R-:W-:Y:S01]  /*1fd0*/  UIADD3 UR8, UPT, UPT, UR8, 0x22400, URZ ;  /* 0x0002240008087890 */ /* 0x000fe2000fffe0ff */
[----:B------:R-:W-:Y:S01]  /*1fe0*/  UMOV UR20, UR36 ;  /* 0x0000002400147c82 */ /* 0x000fe20008000000 */
[----:B------:R-:W-:Y:S01]  /*1ff0*/  UMOV UR12, UR36 ;  /* 0x00000024000c7c82 */ /* 0x000fe20008000000 */
[----:B------:R-:W-:Y:S01]  /*2000*/  UMOV UR9, UR17 ;  /* 0x0000001100097c82 */ /* 0x000fe20008000000 */
[----:B------:R-:W-:Y:S01]  /*2010*/  UMOV UR10, UR18 ;  /* 0x00000012000a7c82 */ /* 0x000fe20008000000 */
[----:B------:R-:W-:Y:S02]  /*2020*/  UIADD3 UR25, UPT, UPT, UR25, 0x1, URZ ;  /* 0x0000000119197890 */ /* 0x000fe4000fffe0ff */
[----:B------:R4:W-:Y:S01]  /*2030*/  UTMALDG.3D.2CTA [UR16], [UR32], desc[UR28] ;  /* 0x00001c10200075b4 */ /* 0x0009e20008211000 */
[----:B------:R-:W-:Y:S01]  /*2040*/  UMOV UR27, UR23 ;  /* 0x00000017001b7c82 */ /* 0x000fe20008000000 */
[----:B------:R-:W-:Y:S01]  /*2050*/  UISETP.NE.AND UP0, UPT, UR25, UR26, UPT ;  /* 0x0000001a1900728c */ /* 0x000fe2000bf05270 */
[----:B------:R4:W-:Y:S08]  /*2060*/  UTMALDG.3D.2CTA [UR8], [UR30], desc[UR28] ;  /* 0x00001c081e0075b4 */ /* 0x0009f00008211000 */
[----:B----4-:R-:W-:Y:S05]  /*2070*/  BRA.U UP0, `(.L_x_39) ;  /* 0xfffffffd004c7547 */ /* 0x010fea000b83ffff */
.L_x_33:
[----:B-1----:R-:W-:Y:S01]  /*2080*/  LEA R2, R14, UR6, 0x3 ;  /* 0x000000060e027c11 */ /* 0x002fe2000f8e18ff */
[----:B------:R-:W-:Y:S01]  /*2090*/  NOP ;  /* 0x0000000000007918 */ /* 0x000fe20000000000 */
[----:B--2---:R-:W-:Y:S02]  /*20a0*/  SHF.L.U32 R3, R12, 0x1f, RZ ;  /* 0x0000001f0c037819 */ /* 0x004fe400000006ff */
[----:B------:R-:W-:Y:S02]  /*20b0*/  LEA R4, R14, UR6, 0x4 ;  /* 0x000000060e047c11 */ /* 0x000fe4000f8e20ff */
[----:B------:R-:W1:Y:S02]  /*20c0*/  SYNCS.PHASECHK.TRANS64.TRYWAIT P0, [R2+URZ+0x100], R3 ;  /* 0x00010003020075a7 */ /* 0x000e6400080011ff */
[----:B-1----:R-:W-:Y:S05]  /*20d0*/  @!P0 BRA `(.L_x_40) ;  /* 0x0000009c001c8947 */ /* 0x002fea0003800000 */
.L_x_152:
[----:B------:R-:W2:Y:S01]  /*20e0*/  LDS.128 R4, [R4+0x170] ;  /* 0x0001700004047984 */ /* 0x000ea20000000c00 */
[----:B------:R-:W-:Y:S01]  /*20f0*/  ISETP.GE.AND P0, PT, R72, 0x1, PT ;  /* 0x000000014800780c */ /* 0x000fe20003f06270 */
[----:B-1----:R-:W-:Y:S01]  /*2100*/  VIADD R2, R2, 0x110 ;  /* 0x0000011002027836 */ /* 0x002fe20000000000 */
[----:B------:R-:W-:Y:S01]  /*2110*/  @!PT LDS RZ, [RZ] ;  /* 0x00000000fffff984 */ /* 0x000fe20000000800 */
[----:B------:R-:W-:Y:S01]  /*2120*/  @!PT LDS RZ, [RZ] ;  /* 0x00000000fffff984 */ /* 0x000fe20000000800 */
[----:B------:R-:W-:Y:S01]  /*2130*/  @!PT LDS RZ, [RZ] ;  /* 0x00000000fffff984 */ /* 0x000fe20000000800 */
[----:B------:R-:W-:Y:S01]  /*2140*/  @!PT LDS RZ, [RZ] ;  /* 0x00000000fffff984 */ /* 0x000fe20000000800 */
[----:B------:R1:W-:Y:S06]  /*2150*/  MEMBAR.ALL.CTA ;  /* 0x0000000000007992 */ /* 0x0003ec0000008000 */
[----:B-1----:R-:W1:Y:S01]  /*2160*/  FENCE.VIEW.ASYNC.S ;  /* 0x00000000000073c6 */ /* 0x002e620000000000 */
[----:B------:R-:W-:-:S04]  /*2170*/  PRMT R2, RZ, 0x654, R2 ;  /* 0x00000654ff027816 */ /* 0x000fc80000000002 */
[----:B-1----:R1:W-:Y:S01]  /*2180*/  SYNCS.ARRIVE.TRANS64.RED.A1T0 RZ, [R2+URZ], RZ ;  /* 0x000000ff02ff79a7 */ /* 0x0023e200081004ff */
[----:B--2---:R-:W-:-:S13]  /*2190*/  LOP3.LUT P2, RZ, R6, 0x1, RZ, 0xc0, !PT ;  /* 0x0000000106ff7812 */ /* 0x004fda000784c0ff */
[----:B------:R-:W-:Y:S01]  /*21a0*/  @P2 SHF.R.U32.HI R3, RZ, 0x10, R5 ;  /* 0x00000010ff032819 */ /* 0x000fe20000011605 */
[----:B------:R-:W-:Y:S01]  /*21b0*/  VOTEU.ANY UP0, P2 ;  /* 0x0000000000ff7886 */ /* 0x000fe20001000100 */
[----:B------:R-:W-:Y:S02]  /*21c0*/  @P2 MOV R13, R4 ;  /* 0x00000004000d2202 */ /* 0x000fe40000000f00 */
[----:B------:R-:W-:Y:S02]  /*21d0*/  @P2 R2UR.BROADCAST UR8, R3 ;  /* 0x00000000030822ca */ /* 0x000fe400008e0000 */
[----:B------:R-:W-:-:S11]  /*21e0*/  @P2 LOP3.LUT R11, R5, 0xffff, RZ, 0xc0, !PT ;  /* 0x0000ffff050b2812 */ /* 0x000fd600078ec0ff */
[----:B------:R-:W-:Y:S01]  /*21f0*/  @UP0 UMOV UR36, UR8 ;  /* 0x0000000800240c82 */ /* 0x000fe20008000000 */
[----:B-1----:R-:W-:Y:S05]  /*2200*/  @!P0 BRA `(.L_x_41) ;  /* 0x0000000000b88947 */ /* 0x002fea0003800000 */
[----:B------:R-:W3:Y:S01]  /*2210*/  LDC.64 R4, c[0x0][0xb18] ;  /* 0x0002c600ff047b82 */ /* 0x000ee20000000a00 */
[----:B------:R-:W-:-:S07]  /*2220*/  ISETP.NE.AND P3, PT, R72, 0x1, PT ;  /* 0x000000014800780c */ /* 0x000fce0003f65270 */
[----:B------:R-:W1:Y:S08]  /*2230*/  LDC.64 R6, c[0x0][0xb10] ;  /* 0x0002c400ff067b82 */ /* 0x000e700000000a00 */
[----:B------:R-:W2:Y:S08]  /*2240*/  LDC R17, c[0x0][0xb20] ;  /* 0x0002c800ff117b82 */ /* 0x000eb00000000800 */
[----:B------:R-:W4:Y:S01]  /*2250*/  LDC R18, c[0x0][0xb0c] ;  /* 0x0002c300ff127b82 */ /* 0x000f220000000800 */
[----:B---3--:R-:W-:Y:S01]  /*2260*/  IMAD.HI.U32 R22, R0, R5, RZ ;  /* 0x0000000500167227 */ /* 0x008fe200078e00ff */
[----:B------:R-:W-:-:S06]  /*2270*/  ISETP.NE.AND P0, PT, R4, 0x1, PT ;  /* 0x000000010400780c */ /* 0x000fcc0003f05270 */
[----:B------:R-:W3:Y:S01]  /*2280*/  LDC.64 R2, c[0x0][0xb28] ;  /* 0x0002ca00ff027b82 */ /* 0x000ee20000000a00 */
[----:B-1----:R-:W-:-:S04]  /*2290*/  IMAD.HI.U32 R20, R9, R6, RZ ;  /* 0x0000000609147227 */ /* 0x002fc800078e00ff */
[----:B------:R-:W-:Y:S01]  /*22a0*/  IMAD.HI.U32 R24, R13, R6, RZ ;  /* 0x000000060d187227 */ /* 0x000fe200078e00ff */
[----:B------:R-:W-:Y:S02]  /*22b0*/  SHF.R.U32.HI R20, RZ, R7, R20 ;  /* 0x00000007ff147219 */ /* 0x000fe40000011614 */
[----:B--2---:R-:W-:Y:S01]  /*22c0*/  SHF.R.U32.HI R19, RZ, R17, R22 ;  /* 0x00000011ff137219 */ /* 0x004fe20000011616 */
[----:B------:R-:W-:Y:S01]  /*22d0*/  IMAD.HI.U32 R22, R11, R5, RZ ;  /* 0x000000050b167227 */ /* 0x000fe200078e00ff */
[----:B------:R-:W-:Y:S02]  /*22e0*/  SHF.R.U32.HI R24, RZ, R7, R24 ;  /* 0x00000007ff187219 */ /* 0x000fe40000011618 */
[----:B------:R-:W-:Y:S02]  /*22f0*/  SEL R19, R0, R19, !P0 ;  /* 0x0000001300137207 */ /* 0x000fe40004000000 */
[----:B------:R-:W-:Y:S02]  /*2300*/  SHF.R.U32.HI R22, RZ, R17, R22 ;  /* 0x00000011ff167219 */ /* 0x000fe40000011616 */
[----:B----4-:R-:W-:-:S02]  /*2310*/  ISETP.NE.AND P1, PT, R18, 0x1, PT ;  /* 0x000000011200780c */ /* 0x010fc40003f25270 */
[----:B------:R-:W-:Y:S02]  /*2320*/  SEL R5, R11, R22, !P0 ;  /* 0x000000160b057207 */ /* 0x000fe40004000000 */
[----:B------:R-:W-:Y:S02]  /*2330*/  SEL R21, R9, R20, !P1 ;  /* 0x0000001409157207 */ /* 0x000fe40004800000 */
[----:B------:R-:W-:Y:S01]  /*2340*/  SEL R7, R13, R24, !P1 ;  /* 0x000000180d077207 */ /* 0x000fe20004800000 */
[----:B---3--:R-:W-:Y:S01]  /*2350*/  IMAD.HI.U32 R20, R19, R2, RZ ;  /* 0x0000000213147227 */ /* 0x008fe200078e00ff */
[----:B------:R-:W-:-:S03]  /*2360*/  IADD3 R17, PT, PT, -R5, RZ, RZ ;  /* 0x000000ff05117210 */ /* 0x000fc60007ffe1ff */
        /* <DEDUP_REMOVED lines=11> */
[----:B------:R-:W-:-:S04]  /*2420*/  @!P0 IMAD.HI.U32 R20, R7, R2, RZ ;  /* 0x0000000207148227 */ /* 0x000fc800078e00ff */
[----:B------:R-:W-:Y:S01]  /*2430*/  IMAD.MOV R2, RZ, RZ, -R6 ;  /* 0x000000ffff027224 */ /* 0x000fe200078e0a06 */
[----:B------:R-:W-:-:S03]  /*2440*/  @!P0 SHF.R.U32.HI R20, RZ, R3, R20 ;  /* 0x00000003ff148219 */ /* 0x000fc60000011614 */
[----:B------:R-:W-:Y:S01]  /*2450*/  IMAD R2, R72, R2, R5 ;  /* 0x0000000248027224 */ /* 0x000fe200078e0205 */
        /* <DEDUP_REMOVED lines=9> */
.L_x_41:
[----:B------:R-:W1:Y:S02]  /*24f0*/  LDCU UR8, c[0x0][0xb30] ;  /* 0x00016600ff0877ac */ /* 0x000e640008000800 */
[----:B-1----:R-:W-:-:S09]  /*2500*/  UISETP.NE.AND UP0, UPT, UR8, 0x1, UPT ;  /* 0x000000010800788c */ /* 0x002fd2000bf05270 */
[----:B------:R-:W-:Y:S05]  /*2510*/  BRA.U UP0, `(.L_x_42) ;  /* 0x0000000100407547 */ /* 0x000fea000b800000 */
[----:B------:R-:W1:Y:S08]  /*2520*/  LDC.64 R4, c[0x0][0xb10] ;  /* 0x0002c400ff047b82 */ /* 0x000e700000000a00 */
[----:B------:R-:W2:Y:S08]  /*2530*/  LDC.64 R2, c[0x0][0xb18] ;  /* 0x0002c600ff027b82 */ /* 0x000eb00000000a00 */
[----:B------:R-:W4:Y:S08]  /*2540*/  LDC R6, c[0x0][0xb20] ;  /* 0x0002c800ff067b82 */ /* 0x000f300000000800 */
[----:B------:R-:W3:Y:S01]  /*2550*/  LDC R18, c[0x0][0xb0c] ;  /* 0x0002c300ff127b82 */ /* 0x000ee20000000800 */
[----:B-1----:R-:W-:-:S05]  /*2560*/  IMAD.HI.U32 R4, R13, R4, RZ ;  /* 0x000000040d047227 */ /* 0x002fca00078e00ff */
[----:B------:R-:W-:Y:S01]  /*2570*/  SHF.R.U32.HI R4, RZ, R5, R4 ;  /* 0x00000005ff047219 */ /* 0x000fe20000011604 */
[----:B--2---:R-:W-:Y:S01]  /*2580*/  IMAD.HI.U32 R3, R11, R3, RZ ;  /* 0x000000030b037227 */ /* 0x004fe200078e00ff */
[----:B------:R-:W-:-:S04]  /*2590*/  ISETP.NE.AND P0, PT, R2, 0x1, PT ;  /* 0x000000010200780c */ /* 0x000fc80003f05270 */
[----:B----4-:R-:W-:-:S04]  /*25a0*/  SHF.R.U32.HI R6, RZ, R6, R3 ;  /* 0x00000006ff067219 */ /* 0x010fc80000011603 */
[----:B------:R-:W-:Y:S02]  /*25b0*/  SEL R3, R11, R6, !P0 ;  /* 0x000000060b037207 */ /* 0x000fe40004000000 */
[----:B---3--:R-:W-:-:S04]  /*25c0*/  ISETP.NE.AND P1, PT, R18, 0x1, PT ;  /* 0x000000011200780c */ /* 0x008fc80003f25270 */
[----:B------:R-:W-:-:S05]  /*25d0*/  SEL R4, R13, R4, !P1 ;  /* 0x000000040d047207 */ /* 0x000fca0004800000 */
[----:B------:R-:W-:Y:S02]  /*25e0*/  IMAD.IADD R5, R3, 0x1, -R4 ;  /* 0x0000000103057824 */ /* 0x000fe400078e0a04 */
[----:B------:R-:W-:Y:S02]  /*25f0*/  IMAD.IADD R3, R4, 0x1, -R3 ;  /* 0x0000000104037824 */ /* 0x000fe400078e0a03 */
[----:B------:R-:W-:Y:S02]  /*2600*/  IMAD R13, R5, R18, R13 ;  /* 0x00000012050d7224 */ /* 0x000fe400078e020d */
[----:B------:R-:W-:-:S07]  /*2610*/  IMAD R11, R3, R2, R11 ;  /* 0x00000002030b7224 */ /* 0x000fce00078e020b */
.L_x_42:
[----:B------:R-:W-:Y:S01]  /*2620*/  VIADD R14, R14, 0x1 ;  /* 0x000000010e0e7836 */ /* 0x000fe20000000000 */
[----:B------:R-:W-:Y:S01]  /*2630*/  PLOP3.LUT P1, PT, PT, PT, PT, 0x80, 0x8 ;  /* 0x000000000008781c */ /* 0x000fe20003f2f070 */
[----:B------:R-:W-:Y:S02]  /*2640*/  IMAD.IADD R21, R13, 0x1, R154 ;  /* 0x000000010d157824 */ /* 0x000fe400078e029a */
[----:B------:R-:W-:Y:S01]  /*2650*/  IMAD.IADD R20, R11, 0x1, R152 ;  /* 0x000000010b147824 */ /* 0x000fe200078e0298 */
[----:B------:R-:W-:-:S04]  /*2660*/  ISETP.NE.AND P0, PT, R14, 0x2, PT ;  /* 0x000000020e00780c */ /* 0x000fc80003f05270 */
[----:B------:R-:W-:Y:S02]  /*2670*/  SEL R3, RZ, 0x1, P0 ;  /* 0x00000001ff037807 */ /* 0x000fe40000000000 */
[----:B------:R-:W-:Y:S02]  /*2680*/  SEL R14, R14, RZ, P0 ;  /* 0x000000ff0e0e7207 */ /* 0x000fe40000000000 */
[----:B------:R-:W-:Y:S01]  /*2690*/  LOP3.LUT R12, R12, R3, RZ, 0x3c, !PT ;  /* 0x000000030c0c7212 */ /* 0x000fe200078e3cff */
[----:B------:R-:W-:Y:S06]  /*26a0*/  @P2 BRA `(.L_x_43) ;  /* 0xfffffff000642947 */ /* 0x000fec000383ffff */
[----:B------:R-:W-:Y:S01]  /*26b0*/  UIADD3 UR6, UPT, UPT, UR6, 0x58, URZ ;  /* 0x0000005806067890 */ /* 0x000fe2000fffe0ff */
[----:B------:R-:W-:-:S03]  /*26c0*/  SHF.L.U32 R3, R15, 0x1f, RZ ;  /* 0x0000001f0f037819 */ /* 0x000fc600000006ff */
[----:B------:R-:W-:-:S09]  /*26d0*/  ULEA UR4, UR23, UR6, 0x3 ;  /* 0x0000000617047291 */ /* 0x000fd2000f8e18ff */
[----:B------:R-:W1:Y:S02]  /*26e0*/  SYNCS.PHASECHK.TRANS64.TRYWAIT P0, [UR4], R3 ;  /* 0x00000003ff0075a7 */ /* 0x000e640008001104 */
[----:B-1----:R-:W-:Y:S05]  /*26f0*/  @!P0 BRA `(.L_x_44) ;  /* 0x0000009400a88947 */ /* 0x002fea0003800000 */
.L_x_154:
[----:B------:R-:W-:-:S04]  /*2700*/  UIADD3 UR5, UPT, UPT, UR23, 0x1, URZ ;  /* 0x0000000117057890 */ /* 0x000fc8000fffe0ff */
[----:B------:R-:W-:-:S04]  /*2710*/  UISETP.NE.AND UP0, UPT, UR5, 0xb, UPT ;  /* 0x0000000b0500788c */ /* 0x000fc8000bf05270 */
[----:B------:R-:W-:Y:S02]  /*2720*/  USEL UR7, URZ, 0x1, UP0 ;  /* 0x00000001ff077887 */ /* 0x000fe40008000000 */
[----:B------:R-:W-:-:S04]  /*2730*/  USEL UR5, UR5, URZ, UP0 ;  /* 0x000000ff05057287 */ /* 0x000fc80008000000 */
[----:B------:R-:W-:Y:S01]  /*2740*/  ULEA UR4, UR5, UR6, 0x3 ;  /* 0x0000000605047291 */ /* 0x000fe2000f8e18ff */
[----:B------:R-:W-:-:S04]  /*2750*/  LOP3.LUT R2, R15, UR7, RZ, 0x3c, !PT ;  /* 0x000000070f027c12 */ /* 0x000fc8000f8e3cff */
[----:B-1----:R-:W-:-:S04]  /*2760*/  SHF.L.U32 R3, R2, 0x1f, RZ ;  /* 0x0000001f02037819 */ /* 0x002fc800000006ff */
[----:B------:R-:W1:Y:S02]  /*2770*/  SYNCS.PHASECHK.TRANS64.TRYWAIT P0, [UR4], R3 ;  /* 0x00000003ff0075a7 */ /* 0x000e640008001104 */
[----:B-1----:R-:W-:Y:S05]  /*2780*/  @!P0 BRA `(.L_x_45) ;  /* 0x00000094009c8947 */ /* 0x002fea0003800000 */
.L_x_156:
        /* <DEDUP_REMOVED lines=9> */
.L_x_158:
        /* <DEDUP_REMOVED lines=9> */
.L_x_160:
        /* <DEDUP_REMOVED lines=9> */
.L_x_162:
        /* <DEDUP_REMOVED lines=9> */
.L_x_164:
        /* <DEDUP_REMOVED lines=9> */
.L_x_166:
        /* <DEDUP_REMOVED lines=9> */
.L_x_168:
        /* <DEDUP_REMOVED lines=9> */
.L_x_170:
        /* <DEDUP_REMOVED lines=9> */
.L_x_172:
[----:B------:R-:W-:-:S04]  /*2c10*/  UIADD3 UR5, UPT, UPT, UR5, 0x1, URZ ;  /* 0x0000000105057890 */ /* 0x000fc8000fffe0ff */
[----:B------:R-:W-:-:S04]  /*2c20*/  UISETP.NE.AND UP0, UPT, UR5, 0xb, UPT ;  /* 0x0000000b0500788c */ /* 0x000fc8000bf05270 */
[----:B------:R-:W-:Y:S02]  /*2c30*/  USEL UR4, URZ, 0x1, UP0 ;  /* 0x00000001ff047887 */ /* 0x000fe40008000000 */
[----:B------:R-:W-:-:S04]  /*2c40*/  USEL UR5, UR5, URZ, UP0 ;  /* 0x000000ff05057287 */ /* 0x000fc80008000000 */
[----:B------:R-:W-:Y:S01]  /*2c50*/  ULEA UR5, UR5, UR6, 0x3 ;  /* 0x0000000605057291 */ /* 0x000fe2000f8e18ff */
[----:B-1----:R-:W-:-:S04]  /*2c60*/  LOP3.LUT R3, R2, UR4, RZ, 0x3c, !PT ;  /* 0x0000000402037c12 */ /* 0x002fc8000f8e3cff */
[----:B------:R-:W-:Y:S01]  /*2c70*/  SHF.L.U32 R3, R3, 0x1f, RZ ;  /* 0x0000001f03037819 */ /* 0x000fe200000006ff */
[----:B---3--:R-:W-:-:S07]  /*2c80*/  IMAD.U32 R0, RZ, RZ, UR5 ;  /* 0x00000005ff007e24 */ /* 0x008fce000f8e00ff */
.L_x_54:
[----:B-1----:R1:W2:Y:S02]  /*2c90*/  SYNCS.PHASECHK.TRANS64.TRYWAIT P0, [R0+URZ], R3 ;  /* 0x00000003000075a7 */ /* 0x0022a400080011ff */
[----:B--2---:R-:W-:Y:S05]  /*2ca0*/  @!P0 NANOSLEEP.SYNCS 0x989680 ;  /* 0x009896800000895d */ /* 0x004fea0003900000 */
[----:B------:R-:W2:Y:S02]  /*2cb0*/  @!P0 SYNCS.PHASECHK.TRANS64 P0, [R0+URZ], R3 ;  /* 0x00000003000085a7 */ /* 0x000ea400080010ff */
[----:B--2---:R-:W-:Y:S05]  /*2cc0*/  @P0 EXIT ;  /* 0x000000000000094d */ /* 0x004fea0003800000 */
[----:B------:R-:W-:Y:S05]  /*2cd0*/  BRA `(.L_x_54) ;  /* 0xfffffffc00ec7947 */ /* 0x000fea000383ffff */
.L_x_23:
[----:B------:R-:W-:-:S04]  /*2ce0*/  UISETP.NE.AND UP1, UPT, UR37, URZ, UPT ;  /* 0x000000ff2500728c */ /* 0x000fc8000bf25270 */
[----:B------:R-:W-:-:S09]  /*2cf0*/  UISETP.NE.OR UP1, UPT, UR10, 0x1, UP1 ;  /* 0x000000010a00788c */ /* 0x000fd20008f25670 */
[----:B------:R-:W-:Y:S05]  /*2d00*/  BRA.U UP1, `(.L_x_55) ;  /* 0x00000005014c7547 */ /* 0x000fea000b800000 */
[----:B------:R-:W-:Y:S01]  /*2d10*/  HFMA2 R11, -RZ, RZ, 0, 0 ;  /* 0x00000000ff0b7431 */ /* 0x000fe200000001ff */
[----:B------:R-:W-:Y:S01]  /*2d20*/  ISETP.GE.U32.AND P2, PT, R10, 0x2, PT ;  /* 0x000000020a00780c */ /* 0x000fe20003f46070 */
[----:B------:R-:W-:Y:S01]  /*2d30*/  IMAD.MOV.U32 R12, RZ, RZ, 0x1 ;  /* 0x00000001ff0c7424 */ /* 0x000fe200078e00ff */
[----:B------:R-:W-:Y:S01]  /*2d40*/  CS2R R8, SRZ ;  /* 0x0000000000087805 */ /* 0x000fe2000001ff00 */
[----:B------:R-:W-:Y:S01]  /*2d50*/  IMAD.MOV.U32 R3, RZ, RZ, RZ ;  /* 0x000000ffff037224 */ /* 0x000fe200078e00ff */
[----:B------:R-:W-:Y:S01]  /*2d60*/  UMOV UR4, 0x400 ;  /* 0x0000040000047882 */ /* 0x000fe20000000000 */
[----:B------:R-:W-:Y:S01]  /*2d70*/  UMOV UR6, URZ ;  /* 0x000000ff00067c82 */ /* 0x000fe20008000000 */
[----:B------:R-:W-:-:S12]  /*2d80*/  ULEA UR37, UR37, UR4, 0x18 ;  /* 0x0000000425257291 */ /* 0x000fd8000f8ec0ff */
.L_x_59:
[----:B------:R-:W-:Y:S02]  /*2d90*/  LEA R0, R3, UR37, 0x3 ;  /* 0x0000002503007c11 */ /* 0x000fe4000f8e18ff */
[----:B------:R-:W-:-:S03]  /*2da0*/  SHF.L.U32 R5, R8, 0x1f, RZ ;  /* 0x0000001f08057819 */ /* 0x000fc600000006ff */
[----:B------:R-:W-:Y:S01]  /*2db0*/  VIADD R4, R0, 0x150 ;  /* 0x0000015000047836 */ /* 0x000fe20000000000 */
[----:B------:R-:W1:Y:S02]  /*2dc0*/  SYNCS.PHASECHK.TRANS64.TRYWAIT P0, [R0+URZ+0x140], R5 ;  /* 0x00014005000075a7 */ /* 0x000e6400080011ff */
[----:B-1----:R-:W-:Y:S05]  /*2dd0*/  @!P0 BRA `(.L_x_56) ;  /* 0x0000009000e08947 */ /* 0x002fea0003800000 */
.L_x_173:
[----:B------:R-:W-:Y:S01]  /*2de0*/  ULEA UR5, UR6, UR37, 0x3 ;  /* 0x0000002506057291 */ /* 0x000fe2000f8e18ff */
[----:B------:R-:W-:Y:S01]  /*2df0*/  PRMT R4, RZ, 0x654, R4 ;  /* 0x00000654ff047816 */ /* 0x000fe20000000004 */
[----:B-1----:R-:W-:Y:S01]  /*2e00*/  @!P2 IMAD.MOV.U32 R5, RZ, RZ, 0x10 ;  /* 0x00000010ff05a424 */ /* 0x002fe200078e00ff */
[----:B------:R-:W-:Y:S01]  /*2e10*/  SHF.L.U32 R7, R12, 0x1f, RZ ;  /* 0x0000001f0c077819 */ /* 0x000fe200000006ff */
[----:B------:R-:W-:Y:S01]  /*2e20*/  UIADD3 UR4, UPT, UPT, UR5, 0x100, URZ ;  /* 0x0000010005047890 */ /* 0x000fe2000fffe0ff */
[----:B------:R1:W-:Y:S05]  /*2e30*/  SYNCS.ARRIVE.TRANS64.RED.A1T0 RZ, [R4+URZ], RZ ;  /* 0x000000ff04ff79a7 */ /* 0x0003ea00081004ff */
[----:B------:R-:W-:Y:S01]  /*2e40*/  IMAD.U32 R13, RZ, RZ, UR4 ;  /* 0x00000004ff0d7e24 */ /* 0x000fe2000f8e00ff */
[----:B------:R-:W2:Y:S04]  /*2e50*/  SYNCS.PHASECHK.TRANS64.TRYWAIT P0, [UR5+0x110], R7 ;  /* 0x00011007ff0075a7 */ /* 0x000ea80008001105 */
[----:B------:R-:W-:Y:S01]  /*2e60*/  PRMT R13, R10, 0x654, R13 ;  /* 0x000006540a0d7816 */ /* 0x000fe2000000000d */
[----:B-12---:R-:W-:Y:S06]  /*2e70*/  @!P0 BRA `(.L_x_57) ;  /* 0x0000009000cc8947 */ /* 0x006fec0003800000 */
.L_x_175:
[----:B------:R-:W-:Y:S01]  /*2e80*/  ULEA UR4, UR6, UR37, 0x4 ;  /* 0x0000002506047291 */ /* 0x000fe2000f8e20ff */
[----:B------:R-:W-:Y:S01]  /*2e90*/  SEL R2, R13, R2, !P2 ;  /* 0x000000020d027207 */ /* 0x000fe20005000000 */
[----:B------:R-:W-:Y:S01]  /*2ea0*/  UIADD3 UR5, UPT, UPT, UR5, 0x100, URZ ;  /* 0x0000010005057890 */ /* 0x000fe2000fffe0ff */
[----:B-1----:R-:W-:Y:S01]  /*2eb0*/  LEA R0, R11, UR37, 0x3 ;  /* 0x000000250b007c11 */ /* 0x002fe2000f8e18ff */
[----:B------:R-:W-:Y:S01]  /*2ec0*/  UIADD3 UR4, UPT, UPT, UR4, 0x170, URZ ;  /* 0x0000017004047890 */ /* 0x000fe2000fffe0ff */
[----:B------:R1:W-:Y:S01]  /*2ed0*/  @!P2 SYNCS.ARRIVE.TRANS64.RED RZ, [R2+URZ], R5 ;  /* 0x0000000502ffa9a7 */ /* 0x0003e200080004ff */
[----:B------:R-:W-:Y:S01]  /*2ee0*/  UIADD3 UR6, UPT, UPT, UR6, 0x1, URZ ;  /* 0x0000000106067890 */ /* 0x000fe2000fffe0ff */
[----:B------:R-:W-:-:S03]  /*2ef0*/  VIADD R3, R3, 0x1 ;  /* 0x0000000103037836 */ /* 0x000fc60000000000 */
[----:B------:R-:W-:Y:S02]  /*2f00*/  UISETP.NE.AND UP0, UPT, UR6, 0x2, UPT ;  /* 0x000000020600788c */ /* 0x000fe4000bf05270 */
[----:B------:R-:W-:Y:S01]  /*2f10*/  ISETP.NE.AND P0, PT, R3, 0x2, PT ;  /* 0x000000020300780c */ /* 0x000fe20003f05270 */
[----:B------:R-:W-:Y:S06]  /*2f20*/  UGETNEXTWORKID.BROADCAST [UR4], [UR5] ;  /* 0x00000000040073ca */ /* 0x000fec0008000100 */
[----:B------:R-:W-:Y:S02]  /*2f30*/  USEL UR4, URZ, 0x1, UP0 ;  /* 0x00000001ff047887 */ /* 0x000fe40008000000 */
[----:B------:R-:W-:-:S04]  /*2f40*/  USEL UR6, UR6, URZ, UP0 ;  /* 0x000000ff06067287 */ /* 0x000fc80008000000 */
[----:B------:R-:W-:Y:S02]  /*2f50*/  LOP3.LUT R12, R12, UR4, RZ, 0x3c, !PT ;  /* 0x000000040c0c7c12 */ /* 0x000fe4000f8e3cff */
[----:B-1----:R-:W-:-:S04]  /*2f60*/  SHF.L.U32 R5, R9, 0x1f, RZ ;  /* 0x0000001f09057819 */ /* 0x002fc800000006ff */
[----:B------:R-:W1:Y:S02]  /*2f70*/  SYNCS.PHASECHK.TRANS64.TRYWAIT P1, [R0+URZ+0x100], R5 ;  /* 0x00010005000075a7 */ /* 0x000e6400080211ff */
[----:B-1----:R-:W-:Y:S05]  /*2f80*/  @!P1 BRA `(.L_x_58) ;  /* 0x0000009000a09947 */ /* 0x002fea0003800000 */
.L_x_176:
[----:B------:R-:W-:Y:S01]  /*2f90*/  LEA R4, R11, UR37, 0x4 ;  /* 0x000000250b047c11 */ /* 0x000fe2000f8e20ff */
[----:B-1----:R-:W-:Y:S01]  /*2fa0*/  VIADD R0, R0, 0x110 ;  /* 0x0000011000007836 */ /* 0x002fe20000000000 */
[----:B------:R-:W-:Y:S01]  /*2fb0*/  SEL R3, R3, RZ, P0 ;  /* 0x000000ff03037207 */ /* 0x000fe20000000000 */
[----:B------:R-:W-:-:S03]  /*2fc0*/  VIADD R11, R11, 0x1 ;  /* 0x000000010b0b7836 */ /* 0x000fc60000000000 */
[----:B------:R-:W1:Y:S01]  /*2fd0*/  LDS.128 R4, [R4+0x170] ;  /* 0x0001700004047984 */ /* 0x000e620000000c00 */
[----:B------:R-:W-:Y:S02]  /*2fe0*/  PRMT R0, RZ, 0x654, R0 ;  /* 0x00000654ff007816 */ /* 0x000fe40000000000 */
[C---:B------:R-:W-:Y:S01]  /*2ff0*/  ISETP.NE.AND P1, PT, R11.reuse, 0x2, PT ;  /* 0x000000020b00780c */ /* 0x040fe20003f25270 */
[----:B------:R-:W-:Y:S01]  /*3000*/  @!PT LDS RZ, [RZ] ;  /* 0x00000000fffff984 */ /* 0x000fe20000000800 */
[----:B------:R-:W-:Y:S01]  /*3010*/  @!PT LDS RZ, [RZ] ;  /* 0x00000000fffff984 */ /* 0x000fe20000000800 */
[----:B------:R-:W-:Y:S01]  /*3020*/  @!PT LDS RZ, [RZ] ;  /* 0x00000000fffff984 */ /* 0x000fe20000000800 */
[----:B------:R-:W-:Y:S01]  /*3030*/  @!PT LDS RZ, [RZ] ;  /* 0x00000000fffff984 */ /* 0x000fe20000000800 */
[----:B------:R2:W-:Y:S06]  /*3040*/  MEMBAR.ALL.CTA ;  /* 0x0000000000007992 */ /* 0x0005ec0000008000 */
[----:B--2---:R-:W2:Y:S01]  /*3050*/  FENCE.VIEW.ASYNC.S ;  /* 0x00000000000073c6 */ /* 0x004ea20000000000 */
[----:B------:R-:W-:Y:S01]  /*3060*/  SEL R11, R11, RZ, P1 ;  /* 0x000000ff0b0b7207 */ /* 0x000fe20000800000 */
[----:B--2---:R2:W-:Y:S01]  /*3070*/  SYNCS.ARRIVE.TRANS64.RED.A1T0 RZ, [R0+URZ], RZ ;  /* 0x000000ff00ff79a7 */ /* 0x0045e200081004ff */
[----:B-1----:R-:W-:-:S02]  /*3080*/  LOP3.LUT P3, RZ, R6, 0x1, RZ, 0xc0, !PT ;  /* 0x0000000106ff7812 */ /* 0x002fc4000786c0ff */
[----:B------:R-:W-:-:S04]  /*3090*/  SEL R5, RZ, 0x1, P0 ;  /* 0x00000001ff057807 */ /* 0x000fc80000000000 */
[----:B------:R-:W-:Y:S02]  /*30a0*/  LOP3.LUT R8, R8, R5, RZ, 0x3c, !PT ;  /* 0x0000000508087212 */ /* 0x000fe400078e3cff */
[----:B--2---:R-:W-:-:S04]  /*30b0*/  SEL R0, RZ, 0x1, P1 ;  /* 0x00000001ff007807 */ /* 0x004fc80000800000 */
[----:B------:R-:W-:Y:S01]  /*30c0*/  LOP3.LUT R9, R9, R0, RZ, 0x3c, !PT ;  /* 0x0000000009097212 */ /* 0x000fe200078e3cff */
[----:B------:R-:W-:Y:S06]  /*30d0*/  @P3 BRA `(.L_x_59) ;  /* 0xfffffffc002c3947 */ /* 0x000fec000383ffff */
[----:B------:R-:W-:Y:S01]  /*30e0*/  ULEA UR5, UR6, UR37, 0x3 ;  /* 0x0000002506057291 */ /* 0x000fe2000f8e18ff */
[----:B------:R-:W-:-:S08]  /*30f0*/  SHF.L.U32 R3, R12, 0x1f, RZ ;  /* 0x0000001f0c037819 */ /* 0x000fd000000006ff */
[----:B------:R-:W1:Y:S02]  /*3100*/  SYNCS.PHASECHK.TRANS64 P0, [UR5+0x110], R3 ;  /* 0x00011003ff0075a7 */ /* 0x000e640008001005 */
[----:B-1----:R-:W-:Y:S05]  /*3110*/  @P0 BRA `(.L_x_60) ;  /* 0x0000000000080947 */ /* 0x002fea0003800000 */
[----:B------:R-:W1:Y:S02]  /*3120*/  SYNCS.PHASECHK.TRANS64.TRYWAIT P0, [UR5+0x110], R3 ;  /* 0x00011003ff0075a7 */ /* 0x000e640008001105 */
[----:B-1----:R-:W-:Y:S05]  /*3130*/  @!P0 BRA `(.L_x_61) ;  /* 0x0000009000488947 */ /* 0x002fea0003800000 */
.L_x_60:
[----:B------:R-:W-:-:S04]  /*3140*/  UIADD3 UR4, UPT, UPT, UR6, 0x1, URZ ;  /* 0x0000000106047890 */ /* 0x000fc8000fffe0ff */
[----:B------:R-:W-:-:S04]  /*3150*/  UISETP.NE.AND UP0, UPT, UR4, 0x2, UPT ;  /* 0x000000020400788c */ /* 0x000fc8000bf05270 */
[----:B------:R-:W-:Y:S02]  /*3160*/  USEL UR7, URZ, 0x1, UP0 ;  /* 0x00000001ff077887 */ /* 0x000fe40008000000 */
[----:B------:R-:W-:-:S04]  /*3170*/  USEL UR4, UR4, URZ, UP0 ;  /* 0x000000ff04047287 */ /* 0x000fc80008000000 */
[----:B------:R-:W-:Y:S01]  /*3180*/  ULEA UR4, UR4, UR37, 0x3 ;  /* 0x0000002504047291 */ /* 0x000fe2000f8e18ff */
[----:B-1----:R-:W-:-:S04]  /*3190*/  LOP3.LUT R3, R12, UR7, RZ, 0x3c, !PT ;  /* 0x000000070c037c12 */ /* 0x002fc8000f8e3cff */
[----:B------:R-:W-:-:S04]  /*31a0*/  SHF.L.U32 R0, R3, 0x1f, RZ ;  /* 0x0000001f03007819 */ /* 0x000fc800000006ff */
[----:B------:R-:W1:Y:S02]  /*31b0*/  SYNCS.PHASECHK.TRANS64 P0, [UR4+0x110], R0 ;  /* 0x00011000ff0075a7 */ /* 0x000e640008001004 */
[----:B-1----:R-:W-:Y:S05]  /*31c0*/  @P0 EXIT ;  /* 0x000000000000094d */ /* 0x002fea0003800000 */
[----:B------:R-:W-:Y:S02]  /*31d0*/  SHF.L.U32 R3, R3, 0x1f, RZ ;  /* 0x0000001f03037819 */ /* 0x000fe400000006ff */
[----:B------:R-:W-:-:S07]  /*31e0*/  MOV R0, UR4 ;  /* 0x0000000400007c02 */ /* 0x000fce0008000f00 */
.L_x_62:
[----:B-1----:R1:W2:Y:S02]  /*31f0*/  SYNCS.PHASECHK.TRANS64.TRYWAIT P0, [R0+URZ+0x110], R3 ;  /* 0x00011003000075a7 */ /* 0x0022a400080011ff */
[----:B--2---:R-:W-:Y:S05]  /*3200*/  @!P0 NANOSLEEP.SYNCS 0x989680 ;  /* 0x009896800000895d */ /* 0x004fea0003900000 */
[----:B------:R-:W2:Y:S02]  /*3210*/  @!P0 SYNCS.PHASECHK.TRANS64 P0, [R0+URZ+0x110], R3 ;  /* 0x00011003000085a7 */ /* 0x000ea400080010ff */
[----:B--2---:R-:W-:Y:S05]  /*3220*/  @P0 EXIT ;  /* 0x000000000000094d */ /* 0x004fea0003800000 */
[----:B------:R-:W-:Y:S05]  /*3230*/  BRA `(.L_x_62) ;  /* 0xfffffffc00ec7947 */ /* 0x000fea000383ffff */
.L_x_55:
[----:B------:R-:W-:Y:S05]  /*3240*/  BRA.U UP4, `(.L_x_63) ;  /* 0x0000001104587547 */ /* 0x000fea000b800000 */
[----:B------:R-:W-:Y:S01]  /*3250*/  UMOV UR6, 0x40 ;  /* 0x0000004000067882 */ /* 0x000fe20000000000 */
[----:B------:R-:W-:Y:S01]  /*3260*/  NOP ;  /* 0x0000000000007918 */ /* 0x000fe20000000000 */
[----:B------:R-:W-:Y:S01]  /*3270*/  ULEA UR6, UR37, UR6, 0x18 ;  /* 0x0000000625067291 */ /* 0x000fe2000f8ec0ff */
[----:B------:R-:W-:Y:S02]  /*3280*/  UMOV UR7, 0x400 ;  /* 0x0000040000077882 */ /* 0x000fe40000000000 */
[----:B------:R-:W-:-:S06]  /*3290*/  ULEA UR37, UR37, UR7, 0x18 ;  /* 0x0000000725257291 */ /* 0x000fcc000f8ec0ff */
[----:B------:R-:W1:Y:S02]  /*32a0*/  LDS.U8 R2, [UR6+0x1c] ;  /* 0x00001c06ff027984 */ /* 0x000e640008000000 */
[----:B-1----:R-:W-:-:S13]  /*32b0*/  ISETP.NE.AND P0, PT, R2, RZ, PT ;  /* 0x000000ff0200720c */ /* 0x002fda0003f05270 */
[----:B------:R-:W-:Y:S05]  /*32c0*/  @P0 BRA `(.L_x_64) ;  /* 0x0000000400080947 */ /* 0x000fea0003800000 */
[----:B------:R-:W-:Y:S02]  /*32d0*/  UISETP.NE.U32.AND UP0, UPT, UR5, 0x1, UPT ;  /* 0x000000010500788c */ /* 0x000fe4000bf05070 */
[----:B------:R-:W-:-:S07]  /*32e0*/  UIADD3 UR8, UPT, UPT, UR6, 0x8, URZ ;  /* 0x0000000806087890 */ /* 0x000fce000fffe0ff */
[----:B------:R-:W-:Y:S05]  /*32f0*/  BRA.U !UP0, `(.L_x_65) ;  /* 0x00000001089c7547 */ /* 0x000fea000b800000 */
[----:B------:R-:W-:Y:S01]  /*3300*/  ELECT P0, URZ, PT ;  /* 0x0000000000ff782f */ /* 0x000fe20003800000 */
[----:B------:R-:W-:-:S12]  /*3310*/  BSSY B0, `(.L_x_65) ;  /* 0x0000025000007945 */ /* 0x000fd80003800000 */
[----:B------:R-:W-:Y:S05]  /*3320*/  @!P0 BRA `(.L_x_66) ;  /* 0x00000000008c8947 */ /* 0x000fea0003800000 */
[----:B------:R-:W-:-:S05]  /*3330*/  UMOV UR7, 0x10 ;  /* 0x0000001000077882 */ /* 0x000fca0000000000 */
[----:B------:R-:W-:Y:S04]  /*3340*/  DEPBAR.LE SB1, 0x36 ;  /* 0x00009d800000791a */ /* 0x000fe80000000000 */
[----:B------:R-:W1:Y:S02]  /*3350*/  UTCATOMSWS.2CTA.FIND_AND_SET.ALIGN UP1, UR7, UR7 ;  /* 0x00000007000775e3 */ /* 0x000e640008220800 */
[----:B-1----:R-:W-:Y:S01]  /*3360*/  MOV R11, UR7 ;  /* 0x00000007000b7c02 */ /* 0x002fe20008000f00 */
[----:B------:R-:W-:Y:S06]  /*3370*/  BRA.U UP1, `(.L_x_67) ;  /* 0x0000000101187547 */ /* 0x000fec000b800000 */
.L_x_68:
[----:B------:R-:W-:Y:S05]  /*3380*/  NANOSLEEP 0x64 ;  /* 0x000000640000795d */ /* 0x000fea0003800000 */
[----:B------:R-:W-:-:S05]  /*3390*/  UMOV UR7, 0x10 ;  /* 0x0000001000077882 */ /* 0x000fca0000000000 */
[----:B------:R-:W-:Y:S04]  /*33a0*/  DEPBAR.LE SB1, 0x36 ;  /* 0x00009d800000791a */ /* 0x000fe80000000000 */
[----:B------:R-:W1:Y:S02]  /*33b0*/  UTCATOMSWS.2CTA.FIND_AND_SET.ALIGN UP1, UR7, UR7 ;  /* 0x00000007000775e3 */ /* 0x000e640008220800 */
[----:B-1----:R-:W-:Y:S01]  /*33c0*/  MOV R11, UR7 ;  /* 0x00000007000b7c02 */ /* 0x002fe20008000f00 */
[----:B------:R-:W-:Y:S05]  /*33d0*/  BRA.U !UP1, `(.L_x_68) ;  /* 0xfffffffd09e87547 */ /* 0x000fea000b83ffff */
.L_x_67:
[----:B------:R-:W1:Y:S01]  /*33e0*/  LDS R5, [UR6+0x10] ;  /* 0x00001006ff057984 */ /* 0x000e620008000800 */
[----:B------:R-:W-:Y:S01]  /*33f0*/  IMAD.U32 R3, RZ, RZ, UR37 ;  /* 0x00000025ff037e24 */ /* 0x000fe2000f8e00ff */
[----:B------:R-:W-:-:S03]  /*3400*/  MOV R2, UR4 ;  /* 0x0000000400027c02 */ /* 0x000fc60008000f00 */
[----:B------:R-:W-:Y:S01]  /*3410*/  VIADD R3, R3, 0x190 ;  /* 0x0000019003037836 */ /* 0x000fe20000000000 */
[----:B-1----:R-:W-:-:S04]  /*3420*/  SHF.L.U32 R5, R5, 0x1f, RZ ;  /* 0x0000001f05057819 */ /* 0x002fc800000006ff */
[----:B------:R-:W1:Y:S02]  /*3430*/  SYNCS.PHASECHK.TRANS64.TRYWAIT P0, [UR6+0x8], R5 ;  /* 0x00000805ff0075a7 */ /* 0x000e640008001106 */
[----:B-1----:R-:W-:Y:S05]  /*3440*/  @P0 BRA `(.L_x_69) ;  /* 0x0000000000080947 */ /* 0x002fea0003800000 */
[----:B------:R-:W1:Y:S02]  /*3450*/  SYNCS.PHASECHK.TRANS64.TRYWAIT P0, [UR6+0x8], R5 ;  /* 0x00000805ff0075a7 */ /* 0x000e640008001106 */
[----:B-1----:R-:W-:Y:S05]  /*3460*/  @!P0 BRA `(.L_x_70) ;  /* 0x0000008c00948947 */ /* 0x002fea0003800000 */
.L_x_69:
[----:B-1----:R-:W-:Y:S01]  /*3470*/  HFMA2 R4, -RZ, RZ, 0, 5.9604644775390625e-08 ;  /* 0x00000001ff047431 */ /* 0x002fe200000001ff */
[----:B------:R-:W-:Y:S01]  /*3480*/  UPRMT UR7, UR4, 0x654, UR8 ;  /* 0x0000065404077896 */ /* 0x000fe20008000008 */
[----:B------:R-:W-:Y:S01]  /*3490*/  IMAD.MOV.U32 R6, RZ, RZ, 0xffff ;  /* 0x0000ffffff067424 */ /* 0x000fe200078e00ff */
[----:B------:R-:W-:Y:S01]  /*34a0*/  PRMT R2, R2, 0x654, R3 ;  /* 0x0000065402027816 */ /* 0x000fe20000000003 */
[----:B------:R-:W-:Y:S02]  /*34b0*/  IMAD.MOV.U32 R5, RZ, RZ, 0x4 ;  /* 0x00000004ff057424 */ /* 0x000fe400078e00ff */
[----:B------:R-:W-:Y:S01]  /*34c0*/  IMAD.SHL.U32 R9, R11, 0x20, RZ ;  /* 0x000000200b097824 */ /* 0x000fe200078e00ff */
[----:B------:R-:W-:Y:S02]  /*34d0*/  MOV R3, UR7 ;  /* 0x0000000700037c02 */ /* 0x000fe40008000f00 */
[-C--:B------:R-:W-:Y:S01]  /*34e0*/  SHF.L.U32 R7, R6, R11.reuse, RZ ;  /* 0x0000000b06077219 */ /* 0x080fe200000006ff */
[----:B------:R1:W-:Y:S01]  /*34f0*/  SYNCS.ARRIVE.TRANS64.RED RZ, [UR7], R5 ;  /* 0x00000005ffff79a7 */ /* 0x0003e20008000407 */
[----:B------:R-:W-:Y:S01]  /*3500*/  SHF.L.U32 R6, R4, R11, RZ ;  /* 0x0000000b04067219 */ /* 0x000fe200000006ff */
[----:B------:R1:W-:Y:S04]  /*3510*/  STS [UR37+0x190], R9 ;  /* 0x00019009ff007988 */ /* 0x0003e80008000825 */
[----:B------:R1:W-:Y:S04]  /*3520*/  STAS [R2.64], R11 ;  /* 0x0000000b02007dbd */ /* 0x0003e8000c0008ff */
[----:B------:R1:W-:Y:S04]  /*3530*/  ATOMS.OR RZ, [UR6+0x14], R7 ;  /* 0x00001407ffff798c */ /* 0x0003e8000b000006 */
[----:B------:R1:W-:Y:S04]  /*3540*/  ATOMS.OR RZ, [UR6+0x18], R6 ;  /* 0x00001806ffff798c */ /* 0x0003e8000b000006 */
[----:B------:R1:W-:Y:S02]  /*3550*/  ATOMS.XOR RZ, [UR6+0x10], R4 ;  /* 0x00001004ffff798c */ /* 0x0003e4000b800006 */
.L_x_66:
[----:B------:R-:W-:Y:S05]  /*3560*/  BSYNC B0 ;  /* 0x0000000000007941 */ /* 0x000fea0003800000 */
.L_x_65:
[----:B------:R-:W-:Y:S05]  /*3570*/  BRA.U UP0, `(.L_x_71) ;  /* 0x00000001006c7547 */ /* 0x000fea000b800000 */
[----:B------:R-:W-:-:S03]  /*3580*/  UMOV UR7, 0xffffffff ;  /* 0xffffffff00077882 */ /* 0x000fc60000000000 */
[----:B------:R-:W-:Y:S05]  /*3590*/  BRA.DIV UR7, `(.L_x_72) ;  /* 0x0000008e07607947 */ /* 0x000fea000b800000 */
[----:B------:R-:W-:-:S13]  /*35a0*/  ELECT P6, URZ, PT ;  /* 0x0000000000ff782f */ /* 0x000fda00038c0000 */
.L_x_180:
[----:B------:R-:W-:Y:S05]  /*35b0*/  @!P6 BRA `(.L_x_71) ;  /* 0x00000000005ce947 */ /* 0x000fea0003800000 */
[----:B-1----:R-:W1:Y:S02]  /*35c0*/  LDS R3, [UR6+0x10] ;  /* 0x00001006ff037984 */ /* 0x002e640008000800 */
[----:B-1----:R-:W-:-:S04]  /*35d0*/  SHF.L.U32 R3, R3, 0x1f, RZ ;  /* 0x0000001f03037819 */ /* 0x002fc800000006ff */
[----:B------:R-:W1:Y:S02]  /*35e0*/  SYNCS.PHASECHK.TRANS64.TRYWAIT P0, [UR6+0x8], R3 ;  /* 0x00000803ff0075a7 */ /* 0x000e640008001106 */
[----:B-1----:R-:W-:Y:S05]  /*35f0*/  @P0 BRA `(.L_x_73) ;  /* 0x0000000000080947 */ /* 0x002fea0003800000 */
[----:B------:R-:W1:Y:S02]  /*3600*/  SYNCS.PHASECHK.TRANS64.TRYWAIT P0, [UR6+0x8], R3 ;  /* 0x00000803ff0075a7 */ /* 0x000e640008001106 */
[----:B-1----:R-:W-:Y:S05]  /*3610*/  @!P0 BRA `(.L_x_74) ;  /* 0x0000008c00608947 */ /* 0x002fea0003800000 */
.L_x_73:
[----:B------:R-:W2:Y:S01]  /*3620*/  LDS R5, [UR37+0x190] ;  /* 0x00019025ff057984 */ /* 0x000ea20008000800 */
[----:B-1----:R-:W-:Y:S02]  /*3630*/  HFMA2 R2, -RZ, RZ, 0, 5.9604644775390625e-08 ;  /* 0x00000001ff027431 */ /* 0x002fe400000001ff */
[----:B------:R-:W-:Y:S01]  /*3640*/  IMAD.MOV.U32 R3, RZ, RZ, 0xffff ;  /* 0x0000ffffff037424 */ /* 0x000fe200078e00ff */
[----:B------:R-:W-:Y:S01]  /*3650*/  UPRMT UR7, UR4, 0x654, UR8 ;  /* 0x0000065404077896 */ /* 0x000fe20008000008 */
[----:B--2---:R-:W-:-:S03]  /*3660*/  IMAD.SHL.U32 R4, R5, 0x20, RZ ;  /* 0x0000002005047824 */ /* 0x004fc600078e00ff */
[-C--:B------:R-:W-:Y:S02]  /*3670*/  SHF.L.U32 R3, R3, R5.reuse, RZ ;  /* 0x0000000503037219 */ /* 0x080fe400000006ff */
[----:B------:R-:W-:Y:S01]  /*3680*/  SHF.L.U32 R5, R2, R5, RZ ;  /* 0x0000000502057219 */ /* 0x000fe200000006ff */
[----:B------:R2:W-:Y:S04]  /*3690*/  STS [UR37+0x190], R4 ;  /* 0x00019004ff007988 */ /* 0x0005e80008000825 */
[----:B------:R2:W-:Y:S04]  /*36a0*/  ATOMS.OR RZ, [UR6+0x14], R3 ;  /* 0x00001403ffff798c */ /* 0x0005e8000b000006 */
[----:B------:R2:W-:Y:S01]  /*36b0*/  ATOMS.OR RZ, [UR6+0x18], R5 ;  /* 0x00001805ffff798c */ /* 0x0005e2000b000006 */
[----:B------:R-:W-:Y:S03]  /*36c0*/  SYNCS.ARRIVE.TRANS64.RED.A1T0 RZ, [UR7], RZ ;  /* 0x000000ffffff79a7 */ /* 0x000fe60008100407 */
[----:B------:R2:W-:Y:S01]  /*36d0*/  ATOMS.XOR RZ, [UR6+0x10], R2 ;  /* 0x00001002ffff798c */ /* 0x0005e2000b800006 */
[----:B------:R-:W-:Y:S05]  /*36e0*/  BRA `(.L_x_71) ;  /* 0x0000000000107947 */ /* 0x000fea0003800000 */
.L_x_64:
[----:B------:R-:W-:-:S05]  /*36f0*/  MOV R2, 0xffffffff ;  /* 0xffffffff00027802 */ /* 0x000fca0000000f00 */
[----:B------:R1:W-:Y:S02]  /*3700*/  STS [UR37+0x190], R2 ;  /* 0x00019002ff007988 */ /* 0x0003e40008000825 */
[----:B-1----:R-:W-:Y:S02]  /*3710*/  MOV R2, 0x3730 ;  /* 0x0000373000027802 */ /* 0x002fe40000000f00 */
[----:B-----5:R-:W-:Y:S05]  /*3720*/  CALL.REL.NOINC `($__internal_1_$__cuda_sm10x_tcgen05_guardrail_trap_phase_invalid_during_alloc) ;  /* 0x0000009400007944 */ /* 0x020fea0003c00000 */
.L_x_71:
[----:B------:R-:W-:Y:S05]  /*3730*/  WARPSYNC.ALL ;  /* 0x0000000000007948 */ /* 0x000fea0003800000 */
[----:B------:R-:W3:Y:S01]  /*3740*/  S2UR UR8, SR_CgaCtaId ;  /* 0x00000000000879c3 */ /* 0x000ee20000008800 */
[----:B------:R-:W-:Y:S01]  /*3750*/  UMOV UR6, 0x400 ;  /* 0x0000040000067882 */ /* 0x000fe20000000000 */
[----:B------:R-:W-:-:S06]  /*3760*/  NOP ;  /* 0x0000000000007918 */ /* 0x000fcc0000000000 */
[----:B------:R-:W-:Y:S06]  /*3770*/  BAR.ARV 0x6, 0xa0 ;  /* 0x0182800000007b1d */ /* 0x000fec0000002000 */
[----:B------:R-:W-:Y:S01]  /*3780*/  LOP3.LUT R0, R0, 0xffff, RZ, 0xc0, !PT ;  /* 0x0000ffff00007812 */ /* 0x000fe200078ec0ff */
[----:B-1----:R-:W-:Y:S01]  /*3790*/  IMAD.MOV.U32 R9, RZ, RZ, 0x1 ;  /* 0x00000001ff097424 */ /* 0x002fe200078e00ff */
[----:B------:R-:W-:Y:S01]  /*37a0*/  LOP3.LUT R8, R8, 0xffff, RZ, 0xc0, !PT ;  /* 0x0000ffff08087812 */ /* 0x000fe200078ec0ff */
[----:B------:R-:W-:Y:S01]  /*37b0*/  UMOV UR22, URZ ;  /* 0x000000ff00167c82 */ /* 0x000fe20008000000 */
[----:B------:R-:W-:Y:S01]  /*37c0*/  R2UR UR12, R0 ;  /* 0x00000000000c72ca */ /* 0x000fe200000e0000 */
[----:B------:R-:W-:Y:S01]  /*37d0*/  UMOV UR21, URZ ;  /* 0x000000ff00157c82 */ /* 0x000fe20008000000 */
[----:B------:R-:W-:Y:S01]  /*37e0*/  R2UR UR13, R8 ;  /* 0x00000000080d72ca */ /* 0x000fe200000e0000 */
[----:B------:R-:W-:Y:S01]  /*37f0*/  IMAD.MOV.U32 R8, RZ, RZ, RZ ;  /* 0x000000ffff087224 */ /* 0x000fe200078e00ff */
[----:B------:R-:W-:Y:S01]  /*3800*/  UMOV UR20, URZ ;  /* 0x000000ff00147c82 */ /* 0x000fe20008000000 */
[----:B------:R-:W-:-:S02]  /*3810*/  UISETP.NE.AND UP2, UPT, UR5, URZ, UPT ;  /* 0x000000ff0500728c */ /* 0x000fc4000bf45270 */
[----:B---3--:R-:W-:Y:S01]  /*3820*/  ULEA UR8, UR8, UR6, 0x18 ;  /* 0x0000000608087291 */ /* 0x008fe2000f8ec0ff */
[----:B------:R-:W1:Y:S03]  /*3830*/  LDCU UR6, c[0x0][0x38c] ;  /* 0x00007180ff0677ac */ /* 0x000e660008000800 */
[----:B------:R-:W-:Y:S02]  /*3840*/  UIADD3 UR14, UPT, UPT, UR8, 0xc400, URZ ;  /* 0x0000c400080e7890 */ /* 0x000fe4000fffe0ff */
[----:B------:R-:W-:-:S03]  /*3850*/  UIADD3 UR15, UPT, UPT, UR8, 0x22400, URZ ;  /* 0x00022400080f7890 */ /* 0x000fc6000fffe0ff */
[----:B--2---:R-:W2:Y:S01]  /*3860*/  LDS R2, [UR8+0x190] ;  /* 0x00019008ff027984 */ /* 0x004ea20008000800 */
[----:B------:R-:W-:Y:S02]  /*3870*/  USHF.R.U32.HI UR14, URZ, 0x4, UR14 ;  /* 0x00000004ff0e7899 */ /* 0x000fe4000801160e */
[----:B------:R-:W-:Y:S02]  /*3880*/  USHF.R.U32.HI UR15, URZ, 0x4, UR15 ;  /* 0x00000004ff0f7899 */ /* 0x000fe4000801160f */
[----:B------:R-:W-:Y:S02]  /*3890*/  ULOP3.LUT UR14, UR14, 0x3fff, URZ, 0xc0, !UPT ;  /* 0x00003fff0e0e7892 */ /* 0x000fe4000f8ec0ff */
[----:B------:R-:W-:Y:S02]  /*38a0*/  ULOP3.LUT UR15, UR15, 0x3fff, URZ, 0xc0, !UPT ;  /* 0x00003fff0f0f7892 */ /* 0x000fe4000f8ec0ff */
[----:B------:R-:W-:Y:S02]  /*38b0*/  ULOP3.LUT UR14, UR14, 0x10000, URZ, 0xfc, !UPT ;  /* 0x000100000e0e7892 */ /* 0x000fe4000f8efcff */
[----:B-1----:R-:W-:-:S02]  /*38c0*/  UIADD3 UR6, UPT, UPT, UR6, 0x3f, URZ ;  /* 0x0000003f06067890 */ /* 0x002fc4000fffe0ff */
[----:B------:R-:W-:Y:S02]  /*38d0*/  ULOP3.LUT UR15, UR15, 0x10000, URZ, 0xfc, !UPT ;  /* 0x000100000f0f7892 */ /* 0x000fe4000f8efcff */
[----:B------:R-:W-:Y:S01]  /*38e0*/  USHF.R.S32.HI UR7, URZ, 0x1f, UR6 ;  /* 0x0000001fff077899 */ /* 0x000fe20008011406 */
[----:B------:R-:W-:Y:S01]  /*38f0*/  UMOV UR28, 0x0 ;  /* 0x00000000001c7882 */ /* 0x000fe20000000000 */
[----:B------:R-:W-:Y:S02]  /*3900*/  UMOV UR29, 0x104004a0 ;  /* 0x104004a0001d7882 */ /* 0x000fe40000000000 */
[----:B------:R-:W-:Y:S01]  /*3910*/  ULEA.HI UR7, UR7, UR6, URZ, 0x6 ;  /* 0x0000000607077291 */ /* 0x000fe2000f8f30ff */
[----:B------:R-:W-:Y:S01]  /*3920*/  UMOV UR26, 0x0 ;  /* 0x00000000001a7882 */ /* 0x000fe20000000000 */
[----:B------:R-:W-:Y:S02]  /*3930*/  UMOV UR27, 0x104004a0 ;  /* 0x104004a0001b7882 */ /* 0x000fe40000000000 */
[----:B------:R-:W-:-:S04]  /*3940*/  USHF.R.S32.HI UR7, URZ, 0x6, UR7 ;  /* 0x00000006ff077899 */ /* 0x000fc80008011407 */
[----:B------:R-:W-:-:S04]  /*3950*/  UISETP.LT.AND UP0, UPT, UR7, 0x1, UPT ;  /* 0x000000010700788c */ /* 0x000fc8000bf01270 */
[----:B------:R-:W-:Y:S01]  /*3960*/  USEL UR23, UR7, 0x1, !UP0 ;  /* 0x0000000107177887 */ /* 0x000fe2000c000000 */
[----:B--2---:R-:W-:Y:S02]  /*3970*/  R2UR UR24, R2 ;  /* 0x00000000021872ca */ /* 0x004fe400000e0000 */
[----:B------:R-:W-:-:S13]  /*3980*/  CS2R R2, SRZ ;  /* 0x0000000000027805 */ /* 0x000fda000001ff00 */
.L_x_82:
[C---:B------:R-:W-:Y:S02]  /*3990*/  LEA R0, R8.reuse, UR8, 0x3 ;  /* 0x0000000808007c11 */ /* 0x040fe4000f8e18ff */
[----:B------:R-:W-:Y:S02]  /*39a0*/  SHF.L.U32 R5, R3, 0x1f, RZ ;  /* 0x0000001f03057819 */ /* 0x000fe400000006ff */
[----:B------:R-:W-:Y:S02]  /*39b0*/  LEA R4, R8, UR8, 0x4 ;  /* 0x0000000808047c11 */ /* 0x000fe4000f8e20ff */
[----:B------:R-:W1:Y:S02]  /*39c0*/  SYNCS.PHASECHK.TRANS64.TRYWAIT P0, [R0+URZ+0x100], R5 ;  /* 0x00010005000075a7 */ /* 0x000e6400080011ff */
[----:B-1-34-:R-:W-:Y:S05]  /*39d0*/  @!P0 BRA `(.L_x_75) ;  /* 0x0000008800888947 */ /* 0x01afea0003800000 */
.L_x_181:
[----:B-1----:R-:W1:Y:S01]  /*39e0*/  LDS.128 R4, [R4+0x170] ;  /* 0x0001700004047984 */ /* 0x002e620000000c00 */
[----:B------:R-:W-:Y:S02]  /*39f0*/  VIADD R0, R0, 0x110 ;  /* 0x0000011000007836 */ /* 0x000fe40000000000 */
[----:B------:R-:W-:Y:S01]  /*3a00*/  VIADD R8, R8, 0x1 ;  /* 0x0000000108087836 */ /* 0x000fe20000000000 */
[----:B------:R-:W-:Y:S01]  /*3a10*/  @!PT LDS RZ, [RZ] ;  /* 0x00000000fffff984 */ /* 0x000fe20000000800 */
[----:B------:R-:W-:Y:S01]  /*3a20*/  @!PT LDS RZ, [RZ] ;  /* 0x00000000fffff984 */ /* 0x000fe20000000800 */
[----:B------:R-:W-:Y:S01]  /*3a30*/  @!PT LDS RZ, [RZ] ;  /* 0x00000000fffff984 */ /* 0x000fe20000000800 */
[----:B------:R-:W-:Y:S01]  /*3a40*/  @!PT LDS RZ, [RZ] ;  /* 0x00000000fffff984 */ /* 0x000fe20000000800 */
[----:B------:R2:W-:Y:S06]  /*3a50*/  MEMBAR.ALL.CTA ;  /* 0x0000000000007992 */ /* 0x0005ec0000008000 */
[----:B--2---:R-:W2:Y:S01]  /*3a60*/  FENCE.VIEW.ASYNC.S ;  /* 0x00000000000073c6 */ /* 0x004ea20000000000 */
[----:B------:R-:W-:-:S04]  /*3a70*/  PRMT R0, RZ, 0x654, R0 ;  /* 0x00000654ff007816 */ /* 0x000fc80000000000 */
[----:B--2---:R2:W-:Y:S01]  /*3a80*/  SYNCS.ARRIVE.TRANS64.RED.A1T0 RZ, [R0+URZ], RZ ;  /* 0x000000ff00ff79a7 */ /* 0x0045e200081004ff */
[----:B-1----:R-:W-:Y:S01]  /*3a90*/  LOP3.LUT P1, RZ, R6, 0x1, RZ, 0xc0, !PT ;  /* 0x0000000106ff7812 */ /* 0x002fe2000782c0ff */
[----:B--2---:R-:W-:-:S12]  /*3aa0*/  BRA.U UP2, `(.L_x_76) ;  /* 0x0000000102e07547 */ /* 0x004fd8000b800000 */
[----:B------:R-:W1:Y:S01]  /*3ab0*/  LDCU UR6, c[0x0][0x38c] ;  /* 0x00007180ff0677ac */ /* 0x000e620008000800 */
[----:B------:R-:W-:Y:S02]  /*3ac0*/  PLOP3.LUT P2, PT, PT, PT, PT, 0x80, 0x8 ;  /* 0x000000000008781c */ /* 0x000fe40003f4f070 */
[----:B------:R-:W-:Y:S01]  /*3ad0*/  SHF.L.U32 R5, R9, 0x1f, RZ ;  /* 0x0000001f09057819 */ /* 0x000fe200000006ff */
[----:B------:R-:W-:Y:S02]  /*3ae0*/  ULEA UR10, UR22, UR8, 0x3 ;  /* 0x00000008160a7291 */ /* 0x000fe4000f8e18ff */
[----:B------:R-:W-:Y:S02]  /*3af0*/  ULEA UR11, UR22, UR24, 0x8 ;  /* 0x00000018160b7291 */ /* 0x000fe4000f8e40ff */
[----:B-1----:R-:W-:-:S06]  /*3b00*/  UISETP.GE.AND UP0, UPT, UR6, 0x1, UPT ;  /* 0x000000010600788c */ /* 0x002fcc000bf06270 */
[----:B------:R-:W-:-:S05]  /*3b10*/  PLOP3.LUT P0, PT, PT, PT, UP0, 0x80, 0x8 ;  /* 0x000000000008781c */ /* 0x000fca0003f0f008 */
[----:B------:R-:W-:-:S08]  /*3b20*/  @UP0 ULEA UR6, UR21, UR8, 0x3 ;  /* 0x0000000815060291 */ /* 0x000fd0000f8e18ff */
[----:B------:R-:W-:-:S04]  /*3b30*/  @P0 SHF.L.U32 R0, R2, 0x1f, RZ ;  /* 0x0000001f02000819 */ /* 0x000fc800000006ff */
[----:B------:R1:W2:Y:S01]  /*3b40*/  @P0 SYNCS.PHASECHK.TRANS64.TRYWAIT P2, [UR6], R0 ;  /* 0x00000000ff0005a7 */ /* 0x0002a20008041106 */
[----:B------:R-:W3:Y:S02]  /*3b50*/  SYNCS.PHASECHK.TRANS64.TRYWAIT P0, [UR10+0x130], R5 ;  /* 0x00013005ff0075a7 */ /* 0x000ee4000800110a */
[----:B-123--:R-:W-:Y:S05]  /*3b60*/  @!P0 BRA `(.L_x_77) ;  /* 0x0000008800388947 */ /* 0x00efea0003800000 */
.L_x_183:
[----:B------:R-:W-:Y:S01]  /*3b70*/  UMOV UR19, UR20 ;  /* 0x0000001400137c82 */ /* 0x000fe20008000000 */
[----:B------:R-:W-:Y:S05]  /*3b80*/  BRA.U !UP0, `(.L_x_78) ;  /* 0x0000000108987547 */ /* 0x000fea000b800000 */
[----:B------:R-:W-:Y:S02]  /*3b90*/  UIADD3 UR19, UPT, UPT, UR23, UR20, URZ ;  /* 0x0000001417137290 */ /* 0x000fe4000fffe0ff */
[----:B------:R-:W-:Y:S01]  /*3ba0*/  UPLOP3.LUT UP3, UPT, UPT, UPT, UPT, 0x40, 0x4 ;  /* 0x000000000004789c */ /* 0x000fe20003f6e870 */
[----:B------:R-:W-:Y:S01]  /*3bb0*/  UMOV UR18, UR7 ;  /* 0x0000000700127c82 */ /* 0x000fe20008000000 */
[----:B------:R-:W-:-:S09]  /*3bc0*/  UMOV UR17, UR21 ;  /* 0x0000001500117c82 */ /* 0x000fd20008000000 */
.L_x_81:
[----:B--2---:R-:W-:Y:S01]  /*3bd0*/  ULEA UR9, UR17, UR8, 0x3 ;  /* 0x0000000811097291 */ /* 0x004fe2000f8e18ff */
[----:B---3--:R-:W-:Y:S11]  /*3be0*/  @P2 BRA `(.L_x_79) ;  /* 0x00000000000c2947 */ /* 0x008ff60003800000 */
[----:B-1----:R-:W-:Y:S04]  /*3bf0*/  SHF.L.U32 R5, R2, 0x1f, RZ ;  /* 0x0000001f02057819 */ /* 0x002fe800000006ff */
[----:B------:R-:W1:Y:S02]  /*3c00*/  SYNCS.PHASECHK.TRANS64.TRYWAIT P0, [UR9], R5 ;  /* 0x00000005ff0075a7 */ /* 0x000e640008001109 */
[----:B-1----:R-:W-:Y:S05]  /*3c10*/  @!P0 BRA `(.L_x_80) ;  /* 0x0000008800248947 */ /* 0x002fea0003800000 */
.L_x_79:
[----:B------:R-:W-:Y:S01]  /*3c20*/  UISETP.NE.AND UP0, UPT, UR18, 0x1, UPT ;  /* 0x000000011200788c */ /* 0x000fe2000bf05270 */
[----:B------:R-:W-:Y:S01]  /*3c30*/  PLOP3.LUT P2, PT, PT, PT, PT, 0x80, 0x8 ;  /* 0x000000000008781c */ /* 0x000fe20003f4f070 */
[----:B------:R-:W-:Y:S02]  /*3c40*/  UIADD3 UR21, UPT, UPT, UR17, 0x1, URZ ;  /* 0x0000000111157890 */ /* 0x000fe4000fffe0ff */
[----:B------:R-:W-:Y:S02]  /*3c50*/  ULEA UR30, UR17, UR15, 0x9 ;  /* 0x0000000f111e7291 */ /* 0x000fe4000f8e48ff */
[----:B------:R-:W-:Y:S01]  /*3c60*/  UISETP.NE.AND UP1, UPT, UR21, 0xb, UPT ;  /* 0x0000000b1500788c */ /* 0x000fe2000bf25270 */
[----:B------:R-:W-:Y:S01]  /*3c70*/  PLOP3.LUT P0, PT, PT, PT, UP0, 0x80, 0x8 ;  /* 0x000000000008781c */ /* 0x000fe20003f0f008 */
[----:B------:R-:W-:Y:S02]  /*3c80*/  ULEA UR32, UR17, UR14, 0x9 ;  /* 0x0000000e11207291 */ /* 0x000fe4000f8e48ff */
[----:B------:R-:W-:Y:S02]  /*3c90*/  USEL UR16, URZ, 0x1, UP1 ;  /* 0x00000001ff107887 */ /* 0x000fe40008800000 */
[----:B------:R-:W-:Y:S02]  /*3ca0*/  USEL UR21, UR21, URZ, UP1 ;  /* 0x000000ff15157287 */ /* 0x000fe40008800000 */
[----:B------:R-:W-:Y:S02]  /*3cb0*/  UIADD3 UR36, UPT, UPT, UR30, 0x2, URZ ;  /* 0x000000021e247890 */ /* 0x000fe4000fffe0ff */
[----:B------:R-:W-:Y:S01]  /*3cc0*/  @UP0 ULEA UR6, UR21, UR8, 0x3 ;  /* 0x0000000815060291 */ /* 0x000fe2000f8e18ff */
[----:B------:R-:W-:Y:S01]  /*3cd0*/  LOP3.LUT R2, R2, UR16, RZ, 0x3c, !PT ;  /* 0x0000001002027c12 */ /* 0x000fe2000f8e3cff */
[----:B------:R-:W-:Y:S02]  /*3ce0*/  UIADD3 UR34, UPT, UPT, UR32, 0x2, URZ ;  /* 0x0000000220227890 */ /* 0x000fe4000fffe0ff */
[----:B------:R-:W-:Y:S01]  /*3cf0*/  UIADD3 UR9, UPT, UPT, UR9, 0x58, URZ ;  /* 0x0000005809097890 */ /* 0x000fe2000fffe0ff */
[----:B-1----:R-:W-:Y:S01]  /*3d00*/  @P0 SHF.L.U32 R0, R2, 0x1f, RZ ;  /* 0x0000001f02000819 */ /* 0x002fe200000006ff */
[----:B------:R-:W-:Y:S01]  /*3d10*/  UMOV UR31, 0x80004020 ;  /* 0x80004020001f7882 */ /* 0x000fe20000000000 */
[----:B------:R-:W-:Y:S01]  /*3d20*/  UMOV UR33, 0x80004020 ;  /* 0x8000402000217882 */ /* 0x000fe20000000000 */
[----:B------:R-:W-:Y:S01]  /*3d30*/  UMOV UR37, 0x80004020 ;  /* 0x8000402000257882 */ /* 0x000fe20000000000 */
[----:B------:R2:W3:Y:S01]  /*3d40*/  @P0 SYNCS.PHASECHK.TRANS64.TRYWAIT P2, [UR6], R0 ;  /* 0x00000000ff0005a7 */ /* 0x0004e20008041106 */
[----:B------:R-:W-:Y:S01]  /*3d50*/  UIADD3 UR20, UPT, UPT, UR20, 0x1, URZ ;  /* 0x0000000114147890 */ /* 0x000fe2000fffe0ff */
[----:B------:R2:W-:Y:S01]  /*3d60*/  UTCIMMA.2CTA gdesc[UR32], gdesc[UR30], tmem[UR11], tmem[UR28], idesc[UR29], UP3 ;  /* 0x00ff1c1e200075ea */ /* 0x0005e20009a0010b */
[----:B------:R-:W-:Y:S02]  /*3d70*/  UIADD3 UR18, UPT, UPT, UR18, -0x1, URZ ;  /* 0xffffffff12127890 */ /* 0x000fe4000fffe0ff */
[----:B------:R-:W-:Y:S02]  /*3d80*/  UISETP.NE.AND UP0, UPT, UR20, UR19, UPT ;  /* 0x000000131400728c */ /* 0x000fe4000bf05270 */
[----:B------:R-:W-:Y:S01]  /*3d90*/  UPLOP3.LUT UP3, UPT, UPT, UPT, UPT, 0x80, 0x8 ;  /* 0x000000000008789c */ /* 0x000fe20003f6f070 */
[----:B------:R-:W-:Y:S01]  /*3da0*/  UMOV UR35, 0x80004020 ;  /* 0x8000402000237882 */ /* 0x000fe20000000000 */
[----:B------:R-:W-:Y:S01]  /*3db0*/  UMOV UR17, UR21 ;  /* 0x0000001500117c82 */ /* 0x000fe20008000000 */
[----:B------:R2:W-:Y:S01]  /*3dc0*/  UTCIMMA.2CTA gdesc[UR34], gdesc[UR36], tmem[UR11], tmem[UR26], idesc[UR27], UPT ;  /* 0x00ff1a24220075ea */ /* 0x0005e2000ba0010b */
[----:B------:R2:W-:Y:S03]  /*3dd0*/  UTCBAR.2CTA.MULTICAST [UR9], URZ, UR13 ;  /* 0x000000ff090073e9 */ /* 0x0005e6000820080d */
[----:B------:R-:W-:Y:S05]  /*3de0*/  BRA.U UP0, `(.L_x_81) ;  /* 0xfffffffd00787547 */ /* 0x000fea000b83ffff */
.L_x_78:
[----:B------:R-:W-:Y:S01]  /*3df0*/  UIADD3 UR10, UPT, UPT, UR10, 0x120, URZ ;  /* 0x000001200a0a7890 */ /* 0x000fe2000fffe0ff */
[----:B------:R-:W-:-:S08]  /*3e00*/  UMOV UR20, UR19 ;  /* 0x0000001300147c82 */ /* 0x000fd00008000000 */
[----:B------:R4:W-:Y:S01]  /*3e10*/  UTCBAR.2CTA.MULTICAST [UR10], URZ, UR12 ;  /* 0x000000ff0a0073e9 */ /* 0x0009e2000820080c */
[----:B------:R-:W-:Y:S02]  /*3e20*/  NOP ;  /* 0x0000000000007918 */ /* 0x000fe40000000000 */
.L_x_76:
[----:B------:R-:W-:Y:S01]  /*3e30*/  UIADD3 UR22, UPT, UPT, UR22, 0x1, URZ ;  /* 0x0000000116167890 */ /* 0x000fe2000fffe0ff */
[----:B------:R-:W-:-:S03]  /*3e40*/  ISETP.NE.AND P0, PT, R8, 0x2, PT ;  /* 0x000000020800780c */ /* 0x000fc60003f05270 */
[----:B------:R-:W-:Y:S01]  /*3e50*/  UISETP.NE.AND UP0, UPT, UR22, 0x2, UPT ;  /* 0x000000021600788c */ /* 0x000fe2000bf05270 */
[----:B-12---:R-:W-:Y:S02]  /*3e60*/  SEL R0, RZ, 0x1, P0 ;  /* 0x00000001ff007807 */ /* 0x006fe40000000000 */
[----:B------:R-:W-:Y:S01]  /*3e70*/  SEL R8, R8, RZ, P0 ;  /* 0x000000ff08087207 */ /* 0x000fe20000000000 */
[----:B------:R-:W-:Y:S01]  /*3e80*/  USEL UR6, URZ, 0x1, UP0 ;  /* 0x00000001ff067887 */ /* 0x000fe20008000000 */
[----:B------:R-:W-:Y:S01]  /*3e90*/  LOP3.LUT R3, R3, R0, RZ, 0x3c, !PT ;  /* 0x0000000003037212 */ /* 0x000fe200078e3cff */
[----:B------:R-:W-:-:S04]  /*3ea0*/  USEL UR22, UR22, URZ, UP0 ;  /* 0x000000ff16167287 */ /* 0x000fc80008000000 */
[----:B------:R-:W-:Y:S01]  /*3eb0*/  LOP3.LUT R9, R9, UR6, RZ, 0x3c, !PT ;  /* 0x0000000609097c12 */ /* 0x000fe2000f8e3cff */
[----:B------:R-:W-:Y:S07]  /*3ec0*/  @P1 BRA `(.L_x_82) ;  /* 0xfffffff800b01947 */ /* 0x000fee000383ffff */
[----:B------:R-:W1:Y:S01]  /*3ed0*/  S2UR UR6, SR_CgaCtaId ;  /* 0x00000000000679c3 */ /* 0x000e620000008800 */
[----:B------:R-:W-:Y:S01]  /*3ee0*/  ELECT P0, URZ, PT ;  /* 0x0000000000ff782f */ /* 0x000fe20003800000 */
[----:B------:R-:W-:Y:S01]  /*3ef0*/  HFMA2 R0, -RZ, RZ, 0, 5.9604644775390625e-08 ;  /* 0x00000001ff007431 */ /* 0x000fe200000001ff */
[----:B------:R-:W-:-:S05]  /*3f00*/  UMOV UR7, 0x40 ;  /* 0x0000004000077882 */ /* 0x000fca0000000000 */
[----:B------:R-:W-:Y:S01]  /*3f10*/  UVIRTCOUNT.DEALLOC.SMPOOL 0x80 ;  /* 0x000000800000784c */ /* 0x000fe20000000000 */
[----:B------:R-:W-:Y:S02]  /*3f20*/  UISETP.NE.AND UP0, UPT, UR5, URZ, UPT ;  /* 0x000000ff0500728c */ /* 0x000fe4000bf05270 */
[----:B-1----:R-:W-:-:S09]  /*3f30*/  ULEA UR6, UR6, UR7, 0x18 ;  /* 0x0000000706067291 */ /* 0x002fd2000f8ec0ff */
[----:B------:R1:W-:Y:S01]  /*3f40*/  @P0 STS.U8 [UR6+0x1c], R0 ;  /* 0x00001c00ff000988 */ /* 0x0003e20008000006 */
[----:B------:R-:W-:Y:S05]  /*3f50*/  BRA.U UP0, `(.L_x_83) ;  /* 0x0000000100587547 */ /* 0x000fea000b800000 */
[----:B------:R-:W-:Y:S01]  /*3f60*/  UIADD3 UR7, UPT, UPT, UR8, 0x130, URZ ;  /* 0x0000013008077890 */ /* 0x000fe2000fffe0ff */
[----:B------:R-:W-:-:S03]  /*3f70*/  SHF.L.U32 R3, R9, 0x1f, RZ ;  /* 0x0000001f09037819 */ /* 0x000fc600000006ff */
[----:B------:R-:W-:-:S09]  /*3f80*/  ULEA UR5, UR22, UR7, 0x3 ;  /* 0x0000000716057291 */ /* 0x000fd2000f8e18ff */
[----:B------:R-:W2:Y:S02]  /*3f90*/  SYNCS.PHASECHK.TRANS64.TRYWAIT P0, [UR5], R3 ;  /* 0x00000003ff0075a7 */ /* 0x000ea40008001105 */
[----:B--2---:R-:W-:Y:S05]  /*3fa0*/  @!P0 BRA `(.L_x_84) ;  /* 0x0000008400588947 */ /* 0x004fea0003800000 */
.L_x_186:
[----:B------:R-:W-:-:S04]  /*3fb0*/  UIADD3 UR9, UPT, UPT, UR22, 0x1, URZ ;  /* 0x0000000116097890 */ /* 0x000fc8000fffe0ff */
[----:B------:R-:W-:-:S04]  /*3fc0*/  UISETP.NE.AND UP1, UPT, UR9, 0x2, UPT ;  /* 0x000000020900788c */ /* 0x000fc8000bf25270 */
[----:B------:R-:W-:Y:S02]  /*3fd0*/  USEL UR5, URZ, 0x1, UP1 ;  /* 0x00000001ff057887 */ /* 0x000fe40008800000 */
[----:B------:R-:W-:-:S04]  /*3fe0*/  USEL UR9, UR9, URZ, UP1 ;  /* 0x000000ff09097287 */ /* 0x000fc80008800000 */
[----:B------:R-:W-:Y:S01]  /*3ff0*/  ULEA UR9, UR9, UR7, 0x3 ;  /* 0x0000000709097291 */ /* 0x000fe2000f8e18ff */
[----:B-1----:R-:W-:-:S04]  /*4000*/  LOP3.LUT R3, R9, UR5, RZ, 0x3c, !PT ;  /* 0x0000000509037c12 */ /* 0x002fc8000f8e3cff */
[----:B------:R-:W-:Y:S01]  /*4010*/  SHF.L.U32 R3, R3, 0x1f, RZ ;  /* 0x0000001f03037819 */ /* 0x000fe200000006ff */
[----:B------:R-:W-:-:S04]  /*4020*/  IMAD.U32 R0, RZ, RZ, UR9 ;  /* 0x00000009ff007e24 */ /* 0x000fc8000f8e00ff */
[----:B------:R1:W2:Y:S03]  /*4030*/  SYNCS.PHASECHK.TRANS64.TRYWAIT P0, [R0+URZ], R3 ;  /* 0x00000003000075a7 */ /* 0x0002a600080011ff */
[----:B--2---:R-:W-:Y:S05]  /*4040*/  @!P0 NANOSLEEP.SYNCS 0x989680 ;  /* 0x009896800000895d */ /* 0x004fea0003900000 */
[----:B------:R-:W2:Y:S02]  /*4050*/  @!P0 SYNCS.PHASECHK.TRANS64 P0, [R0+URZ], R3 ;  /* 0x00000003000085a7 */ /* 0x000ea400080010ff */
[----:B--2---:R-:W-:Y:S05]  /*4060*/  @P0 BRA `(.L_x_85) ;  /* 0x0000000000200947 */ /* 0x004fea0003800000 */
.L_x_86:
[----:B--2---:R2:W1:Y:S02]  /*4070*/  SYNCS.PHASECHK.TRANS64.TRYWAIT P0, [R0+URZ], R3 ;  /* 0x00000003000075a7 */ /* 0x00446400080011ff */
[----:B-1----:R-:W-:Y:S05]  /*4080*/  @!P0 NANOSLEEP.SYNCS 0x989680 ;  /* 0x009896800000895d */ /* 0x002fea0003900000 */
[----:B------:R-:W1:Y:S02]  /*4090*/  @!P0 SYNCS.PHASECHK.TRANS64 P0, [R0+URZ], R3 ;  /* 0x00000003000085a7 */ /* 0x000e6400080010ff */
[----:B-1----:R-:W-:Y:S05]  /*40a0*/  @!P0 BRA `(.L_x_86) ;  /* 0xfffffffc00f08947 */ /* 0x002fea000383ffff */
[----:B------:R-:W-:Y:S05]  /*40b0*/  BRA `(.L_x_85) ;  /* 0x00000000000c7947 */ /* 0x000fea0003800000 */
.L_x_83:
[----:B------:R-:W-:-:S04]  /*40c0*/  UIADD3 UR5, UPT, UPT, UR8, 0x160, URZ ;  /* 0x0000016008057890 */ /* 0x000fc8000fffe0ff */
[----:B------:R-:W-:-:S09]  /*40d0*/  UPRMT UR5, UR4, 0x654, UR5 ;  /* 0x0000065404057896 */ /* 0x000fd20008000005 */
[----:B------:R-:W-:Y:S03]  /*40e0*/  SYNCS.ARRIVE.TRANS64.RED.A1T0 RZ, [UR5], RZ ;  /* 0x000000ffffff79a7 */ /* 0x000fe60008100405 */
.L_x_85:
[----:B-12---:R-:W-:Y:S01]  /*40f0*/  SHF.L.U32 R3, RZ, 0x1f, RZ ;  /* 0x0000001fff037819 */ /* 0x006fe200000006ff */
[----:B------:R-:W-:Y:S01]  /*4100*/  UIADD3 UR5, UPT, UPT, UR8, 0x160, URZ ;  /* 0x0000016008057890 */ /* 0x000fe2000fffe0ff */
[----:B------:R-:W-:Y:S02]  /*4110*/  PLOP3.LUT P0, PT, PT, PT, UP0, 0x80, 0x8 ;  /* 0x000000000008781c */ /* 0x000fe40003f0f008 */
[----:B------:R-:W1:Y:S02]  /*4120*/  SYNCS.PHASECHK.TRANS64.TRYWAIT P1, [UR8+0x160], R3 ;  /* 0x00016003ff0075a7 */ /* 0x000e640008021108 */
[----:B-1----:R-:W-:Y:S09]  /*4130*/  @!P1 BRA `(.L_x_87) ;  /* 0x00000084000c9947 */ /* 0x002ff20003800000 */
.L_x_188:
[----:B------:R-:W-:Y:S01]  /*4140*/  @!UP0 UPRMT UR5, UR4, 0x654, UR5 ;  /* 0x0000065404058896 */ /* 0x000fe20008000005 */
[----:B------:R-:W-:Y:S02]  /*4150*/  UMOV UR8, 0xffff ;  /* 0x0000ffff00087882 */ /* 0x000fe40000000000 */
[----:B------:R-:W-:-:S06]  /*4160*/  UMOV UR4, 0x1 ;  /* 0x0000000100047882 */ /* 0x000fcc0000000000 */
[----:B------:R-:W-:Y:S01]  /*4170*/  @!P0 SYNCS.ARRIVE.TRANS64.RED.A1T0 RZ, [UR5], RZ ;  /* 0x000000ffffff89a7 */ /* 0x000fe20008100405 */
[----:B------:R-:W-:Y:S01]  /*4180*/  NOP ;  /* 0x0000000000007918 */ /* 0x000fe20000000000 */
[----:B-1----:R-:W1:Y:S01]  /*4190*/  LDS R0, [UR6+0x14] ;  /* 0x00001406ff007984 */ /* 0x002e620008000800 */
[----:B------:R-:W-:-:S04]  /*41a0*/  ULOP3.LUT UR5, UR24, 0xffff, URZ, 0xc0, !UPT ;  /* 0x0000ffff18057892 */ /* 0x000fc8000f8ec0ff */
[----:B------:R-:W-:-:S04]  /*41b0*/  USHF.R.U32.HI UR5, URZ, 0x5, UR5 ;  /* 0x00000005ff057899 */ /* 0x000fc80008011605 */
[----:B------:R-:W-:Y:S02]  /*41c0*/  USHF.L.U32 UR8, UR8, UR5, URZ ;  /* 0x0000000508087299 */ /* 0x000fe400080006ff */
[----:B------:R-:W-:-:S04]  /*41d0*/  USHF.L.U32 UR4, UR4, UR5, URZ ;  /* 0x0000000504047299 */ /* 0x000fc800080006ff */
[----:B-1----:R-:W-:-:S04]  /*41e0*/  LOP3.LUT R0, R0, UR8, RZ, 0xc0, !PT ;  /* 0x0000000800007c12 */ /* 0x002fc8000f8ec0ff */
[----:B------:R-:W-:-:S13]  /*41f0*/  ISETP.NE.AND P0, PT, R0, UR8, PT ;  /* 0x0000000800007c0c */ /* 0x000fda000bf05270 */
[----:B------:R-:W-:Y:S05]  /*4200*/  @P0 BRA `(.L_x_88) ;  /* 0x0000000000580947 */ /* 0x000fea0003800000 */
[----:B------:R-:W1:Y:S02]  /*4210*/  LDS R0, [UR6+0x18] ;  /* 0x00001806ff007984 */ /* 0x000e640008000800 */
[----:B-1----:R-:W-:-:S04]  /*4220*/  LOP3.LUT R0, R0, UR4, RZ, 0xc0, !PT ;  /* 0x0000000400007c12 */ /* 0x002fc8000f8ec0ff */
[----:B------:R-:W-:-:S13]  /*4230*/  ISETP.NE.AND P0, PT, R0, UR4, PT ;  /* 0x0000000400007c0c */ /* 0x000fda000bf05270 */
[----:B------:R-:W-:Y:S05]  /*4240*/  @P0 BRA `(.L_x_89) ;  /* 0x00000000003c0947 */ /* 0x000fea0003800000 */
[----:B------:R-:W1:Y:S01]  /*4250*/  S2R R2, SR_LANEID ;  /* 0x0000000000027919 */ /* 0x000e620000000000 */
[----:B------:R-:W-:Y:S01]  /*4260*/  ULOP3.LUT UR8, URZ, UR8, URZ, 0x33, !UPT ;  /* 0x00000008ff087292 */ /* 0x000fe2000f8e33ff */
[----:B------:R-:W-:Y:S01]  /*4270*/  LOP3.LUT R4, RZ, UR4, RZ, 0x33, !PT ;  /* 0x00000004ff047c12 */ /* 0x000fe2000f8e33ff */
[----:B------:R-:W-:Y:S02]  /*4280*/  VOTEU.ANY UR7, UPT, PT ;  /* 0x0000000000077886 */ /* 0x000fe400038e0100 */
[----:B------:R-:W-:Y:S01]  /*4290*/  UFLO.U32 UR7, UR7 ;  /* 0x00000007000772bd */ /* 0x000fe200080e0000 */
[----:B------:R-:W2:Y:S01]  /*42a0*/  REDUX UR4, R4 ;  /* 0x00000000040473c4 */ /* 0x000ea20000000000 */
[----:B------:R-:W-:-:S06]  /*42b0*/  IMAD.U32 R0, RZ, RZ, UR8 ;  /* 0x00000008ff007e24 */ /* 0x000fcc000f8e00ff */
[----:B------:R1:W-:Y:S01]  /*42c0*/  UTCATOMSWS.AND URZ, UR8 ;  /* 0x0000000800ff79e3 */ /* 0x0003e20008000000 */
[----:B------:R-:W3:Y:S01]  /*42d0*/  REDUX UR5, R0 ;  /* 0x00000000000573c4 */ /* 0x000ee20000000000 */
[----:B-1----:R-:W-:Y:S01]  /*42e0*/  ISETP.EQ.U32.AND P0, PT, R2, UR7, PT ;  /* 0x0000000702007c0c */ /* 0x002fe2000bf02070 */
[----:B--2---:R-:W-:Y:S01]  /*42f0*/  IMAD.U32 R2, RZ, RZ, UR4 ;  /* 0x00000004ff027e24 */ /* 0x004fe2000f8e00ff */
[----:B---3--:R-:W-:-:S11]  /*4300*/  MOV R3, UR5 ;  /* 0x0000000500037c02 */ /* 0x008fd60008000f00 */
[----:B------:R1:W-:Y:S04]  /*4310*/  @P0 ATOMS.AND RZ, [UR6+0x14], R3 ;  /* 0x00001403ffff098c */ /* 0x0003e8000a800006 */
[----:B------:R1:W-:Y:S01]  /*4320*/  @P0 ATOMS.AND RZ, [UR6+0x18], R2 ;  /* 0x00001802ffff098c */ /* 0x0003e2000a800006 */
[----:B------:R-:W-:Y:S05]  /*4330*/  BRA `(.L_x_90) ;  /* 0x0000000000147947 */ /* 0x000fea0003800000 */
.L_x_89:
[----:B------:R-:W-:Y:S02]  /*4340*/  MOV R2, 0x4360 ;  /* 0x0000436000027802 */ /* 0x000fe40000000f00 */
[----:B---345:R-:W-:Y:S05]  /*4350*/  CALL.REL.NOINC `($__internal_0_$__cuda_sm10x_tcgen05_guardrail_trap_col_being_dealloced_not_returned_by_alloc) ;  /* 0x0000008400e87944 */ /* 0x038fea0003c00000 */
[----:B------:R-:W-:Y:S05]  /*4360*/  BRA `(.L_x_90) ;  /* 0x0000000000087947 */ /* 0x000fea0003800000 */
.L_x_88:
[----:B------:R-:W-:Y:S02]  /*4370*/  MOV R2, 0x4390 ;  /* 0x0000439000027802 */ /* 0x000fe40000000f00 */
[----:B---345:R-:W-:Y:S05]  /*4380*/  CALL.REL.NOINC `($__internal_2_$__cuda_sm10x_tcgen05_guardrail_trap_unallocated_columns_being_dealloced) ;  /* 0x0000008400f47944 */ /* 0x038fea0003c00000 */
.L_x_90:
[----:B------:R-:W-:Y:S01]  /*4390*/  NOP ;  /* 0x0000000000007918 */ /* 0x000fe20000000000 */
[----:B----4-:R-:W-:Y:S05]  /*43a0*/  EXIT ;  /* 0x000000000000794d */ /* 0x010fea0003800000 */
.L_x_63:
[----:B------:R-:W-:-:S09]  /*43b0*/  UISETP.NE.OR UP5, UPT, UR10, 0x3, !UP5 ;  /* 0x000000030a00788c */ /* 0x000fd2000efa5670 */
[----:B------:R-:W-:Y:S05]  /*43c0*/  BRA.U UP5, `(.L_x_91) ;  /* 0x0000001105147547 */ /* 0x000fea000b800000 */
[----:B------:R-:W1:Y:S01]  /*43d0*/  LDC R0, c[0x0][0xb30] ;  /* 0x0002cc00ff007b82 */ /* 0x000e620000000800 */
[----:B------:R-:W2:Y:S01]  /*43e0*/  LDCU.64 UR8, c[0x0][0x888] ;  /* 0x00011100ff0877ac */ /* 0x000ea20008000a00 */
[----:B------:R-:W-:Y:S02]  /*43f0*/  HFMA2 R29, -RZ, RZ, 0, 0 ;  /* 0x00000000ff1d7431 */ /* 0x000fe400000001ff */
[----:B------:R-:W-:Y:S01]  /*4400*/  IMAD.MOV.U32 R31, RZ, RZ, 0x1 ;  /* 0x00000001ff1f7424 */ /* 0x000fe200078e00ff */
[----:B------:R-:W-:Y:S01]  /*4410*/  MOV R23, 0x2000 ;  /* 0x0000200000177802 */ /* 0x000fe20000000f00 */
[----:B------:R-:W3:Y:S01]  /*4420*/  LDCU.64 UR4, c[0x0][0x890] ;  /* 0x00011200ff0477ac */ /* 0x000ee20008000a00 */
[----:B------:R-:W-:Y:S01]  /*4430*/  IMAD.MOV.U32 R30, RZ, RZ, RZ ;  /* 0x000000ffff1e7224 */ /* 0x000fe200078e00ff */
[----:B------:R-:W4:Y:S01]  /*4440*/  LDC R19, c[0x0][0x370] ;  /* 0x0000dc00ff137b82 */ /* 0x000f220000000800 */
[----:B------:R-:W-:Y:S01]  /*4450*/  UMOV UR7, 0x400 ;  /* 0x0000040000077882 */ /* 0x000fe20000000000 */
[----:B------:R-:W-:-:S02]  /*4460*/  UPLOP3.LUT UP1, UPT, UPT, UPT, UPT, 0x40, 0x4 ;  /* 0x000000000004789c */ /* 0x000fc40003f2e870 */
[----:B------:R-:W-:-:S04]  /*4470*/  ULEA UR7, UR37, UR7, 0x18 ;  /* 0x0000000725077291 */ /* 0x000fc8000f8ec0ff */
[----:B------:R-:W4:Y:S01]  /*4480*/  LDC R2, c[0x0][0xb0c] ;  /* 0x0002c300ff027b82 */ /* 0x000f220000000800 */
[----:B------:R-:W-:Y:S02]  /*4490*/  UIADD3 UR13, UPT, UPT, UR7, 0xc8, URZ ;  /* 0x000000c8070d7890 */ /* 0x000fe4000fffe0ff */
[----:B--2---:R-:W-:Y:S02]  /*44a0*/  UISETP.NE.U32.AND UP2, UPT, UR8, URZ, UPT ;  /* 0x000000ff0800728c */ /* 0x004fe4000bf45070 */
[----:B------:R-:W-:Y:S02]  /*44b0*/  UIADD3 UR33, UPT, UPT, UR7, 0xb0, URZ ;  /* 0x000000b007217890 */ /* 0x000fe4000fffe0ff */
[----:B---3--:R-:W-:Y:S01]  /*44c0*/  UISETP.NE.U32.AND UP3, UPT, UR4, URZ, UPT ;  /* 0x000000ff0400728c */ /* 0x008fe2000bf65070 */
[----:B------:R-:W2:Y:S01]  /*44d0*/  LDC R18, c[0x0][0xb20] ;  /* 0x0002c800ff127b82 */ /* 0x000ea20000000800 */
[----:B-1----:R-:W-:Y:S01]  /*44e0*/  ISETP.NE.AND P1, PT, R0, 0x1, PT ;  /* 0x000000010000780c */ /* 0x002fe20003f25270 */
[----:B------:R-:W-:-:S02]  /*44f0*/  UISETP.NE.AND.EX UP2, UPT, UR9, URZ, UPT, UP2 ;  /* 0x000000ff0900728c */ /* 0x000fc4000bf45320 */
[----:B------:R-:W-:Y:S02]  /*4500*/  UIADD3 UR25, UPT, UPT, UR7, 0xb8, URZ ;  /* 0x000000b807197890 */ /* 0x000fe4000fffe0ff */
[----:B------:R-:W-:Y:S02]  /*4510*/  UIADD3 UR17, UPT, UPT, UR7, 0xc0, URZ ;  /* 0x000000c007117890 */ /* 0x000fe4000fffe0ff */
[----:B------:R-:W1:Y:S01]  /*4520*/  LDC.64 R32, c[0x0][0x348] ;  /* 0x0000d200ff207b82 */ /* 0x000e620000000a00 */
[----:B------:R-:W-:Y:S02]  /*4530*/  UPRMT UR13, UR37, 0x654, UR13 ;  /* 0x00000654250d7896 */ /* 0x000fe4000800000d */
[----:B------:R-:W-:-:S05]  /*4540*/  UISETP.NE.AND.EX UP3, UPT, UR5, URZ, UPT, UP3 ;  /* 0x000000ff0500728c */ /* 0x000fca000bf65330 */
[----:B------:R-:W3:Y:S08]  /*4550*/  LDC.64 R16, c[0x0][0xb10] ;  /* 0x0002c400ff107b82 */ /* 0x000ef00000000a00 */
[----:B------:R-:W1:Y:S08]  /*4560*/  LDC.64 R6, c[0x0][0xb18] ;  /* 0x0002c600ff067b82 */ /* 0x000e700000000a00 */
[----:B------:R-:W1:Y:S08]  /*4570*/  LDC.64 R4, c[0x0][0xb28] ;  /* 0x0002ca00ff047b82 */ /* 0x000e700000000a00 */
[----:B--2-4-:R-:W1:Y:S02]  /*4580*/  LDC R22, c[0x0][0x374] ;  /* 0x0000dd00ff167b82 */ /* 0x014e640000000800 */
.L_x_102:
[C---:B------:R-:W-:Y:S02]  /*4590*/  LEA R0, R30.reuse, UR7, 0x3 ;  /* 0x000000071e007c11 */ /* 0x040fe4000f8e18ff */
[----:B------:R-:W-:Y:S02]  /*45a0*/  SHF.L.U32 R3, R29, 0x1f, RZ ;  /* 0x0000001f1d037819 */ /* 0x000fe400000006ff */
[----:B------:R-:W-:Y:S02]  /*45b0*/  LEA R24, R30, UR7, 0x4 ;  /* 0x000000071e187c11 */ /* 0x000fe4000f8e20ff */
[----:B--2---:R-:W2:Y:S02]  /*45c0*/  SYNCS.PHASECHK.TRANS64.TRYWAIT P0, [R0+URZ+0x100], R3 ;  /* 0x00010003000075a7 */ /* 0x004ea400080011ff */
[----:B--2---:R-:W-:Y:S05]  /*45d0*/  @!P0 BRA `(.L_x_92) ;  /* 0x0000007c00fc8947 */ /* 0x004fea0003800000 */
.L_x_189:
[----:B------:R-:W-:Y:S01]  /*45e0*/  ISETP.GE.AND P0, PT, R72, 0x1, PT ;  /* 0x000000014800780c */ /* 0x000fe20003f06270 */
[----:B------:R-:W4:Y:S01]  /*45f0*/  LDS.128 R24, [R24+0x170] ;  /* 0x0001700018187984 */ /* 0x000f220000000c00 */
[----:B--2---:R-:W-:Y:S01]  /*4600*/  VIADD R0, R0, 0x110 ;  /* 0x0000011000007836 */ /* 0x004fe20000000000 */
[----:B------:R-:W-:Y:S01]  /*4610*/  @!PT LDS RZ, [RZ] ;  /* 0x00000000fffff984 */ /* 0x000fe20000000800 */
[----:B------:R-:W-:Y:S01]  /*4620*/  @!PT LDS RZ, [RZ] ;  /* 0x00000000fffff984 */ /* 0x000fe20000000800 */
[----:B------:R-:W-:Y:S01]  /*4630*/  @!PT LDS RZ, [RZ] ;  /* 0x00000000fffff984 */ /* 0x000fe20000000800 */
[----:B------:R-:W-:Y:S01]  /*4640*/  @!PT LDS RZ, [RZ] ;  /* 0x00000000fffff984 */ /* 0x000fe20000000800 */
[----:B------:R2:W-:Y:S06]  /*4650*/  MEMBAR.ALL.CTA ;  /* 0x0000000000007992 */ /* 0x0005ec0000008000 */
[----:B--2---:R-:W2:Y:S01]  /*4660*/  FENCE.VIEW.ASYNC.S ;  /* 0x00000000000073c6 */ /* 0x004ea20000000000 */
[----:B------:R-:W-:Y:S04]  /*4670*/  PRMT R0, RZ, 0x654, R0 ;  /* 0x00000654ff007816 */ /* 0x000fe80000000000 */
[----:B--2---:R2:W-:Y:S01]  /*4680*/  SYNCS.ARRIVE.TRANS64.RED.A1T0 RZ, [R0+URZ], RZ ;  /* 0x000000ff00ff79a7 */ /* 0x0045e200081004ff */
[----:B----4-:R-:W-:Y:S11]  /*4690*/  LOP3.LUT P3, RZ, R26, 0x1, RZ, 0xc0, !PT ;  /* 0x000000011aff7812 */ /* 0x010ff6000786c0ff */
[----:B------:R-:W-:Y:S02]  /*46a0*/  @!UPT UIADD3 URZ, UPT, UPT, URZ, URZ, URZ ;  /* 0x000000fffffff290 */ /* 0x000fe4000fffe0ff */
[----:B------:R-:W-:Y:S02]  /*46b0*/  @P3 MOV R13, R24 ;  /* 0x00000018000d3202 */ /* 0x000fe40000000f00 */
[----:B------:R-:W-:Y:S01]  /*46c0*/  @P3 LOP3.LUT R8, R25, 0xffff, RZ, 0xc0, !PT ;  /* 0x0000ffff19083812 */ /* 0x000fe200078ec0ff */
[----:B--2---:R-:W-:Y:S06]  /*46d0*/  @!P0 BRA `(.L_x_93) ;  /* 0x0000000000a48947 */ /* 0x004fec0003800000 */
[----:B-1----:R-:W-:Y:S01]  /*46e0*/  IMAD.HI.U32 R35, R22, R7, RZ ;  /* 0x0000000716237227 */ /* 0x002fe200078e00ff */
[----:B------:R-:W-:Y:S02]  /*46f0*/  ISETP.NE.AND P0, PT, R6, 0x1, PT ;  /* 0x000000010600780c */ /* 0x000fe40003f05270 */
[----:B------:R-:W-:Y:S01]  /*4700*/  ISETP.NE.AND P2, PT, R72, 0x1, PT ;  /* 0x000000014800780c */ /* 0x000fe20003f45270 */
[----:B---3--:R-:W-:Y:S01]  /*4710*/  IMAD.HI.U32 R34, R19, R16, RZ ;  /* 0x0000001013227227 */ /* 0x008fe200078e00ff */
[----:B------:R-:W-:Y:S02]  /*4720*/  SHF.R.U32.HI R35, RZ, R18, R35 ;  /* 0x00000012ff237219 */ /* 0x000fe40000011623 */
[----:B------:R-:W-:Y:S01]  /*4730*/  ISETP.NE.AND P4, PT, R2, 0x1, PT ;  /* 0x000000010200780c */ /* 0x000fe20003f85270 */
[----:B------:R-:W-:Y:S01]  /*4740*/  IMAD.HI.U32 R36, R13, R16, RZ ;  /* 0x000000100d247227 */ /* 0x000fe200078e00ff */
[----:B------:R-:W-:Y:S02]  /*4750*/  SHF.R.U32.HI R34, RZ, R17, R34 ;  /* 0x00000011ff227219 */ /* 0x000fe40000011622 */
[----:B------:R-:W-:Y:S01]  /*4760*/  SEL R3, R22, R35, !P0 ;  /* 0x0000002316037207 */ /* 0x000fe20004000000 */
[C---:B------:R-:W-:Y:S01]  /*4770*/  IMAD.HI.U32 R35, R8.reuse, R7, RZ ;  /* 0x0000000708237227 */ /* 0x040fe200078e00ff */
[----:B------:R-:W-:Y:S02]  /*4780*/  SEL R11, R19, R34, !P4 ;  /* 0x00000022130b7207 */ /* 0x000fe40006000000 */
[----:B------:R-:W-:Y:S01]  /*4790*/  SHF.R.U32.HI R36, RZ, R17, R36 ;  /* 0x00000011ff247219 */ /* 0x000fe20000011624 */
[----:B------:R-:W-:Y:S01]  /*47a0*/  IMAD.HI.U32 R38, R3, R4, RZ ;  /* 0x0000000403267227 */ /* 0x000fe200078e00ff */
[----:B------:R-:W-:Y:S03]  /*47b0*/  SHF.R.U32.HI R35, RZ, R18, R35 ;  /* 0x00000012ff237219 */ /* 0x000fe60000011623 */
[----:B------:R-:W-:Y:S01]  /*47c0*/  IMAD.HI.U32 R34, R11, R4, RZ ;  /* 0x000000040b227227 */ /* 0x000fe200078e00ff */
[----:B------:R-:W-:Y:S02]  /*47d0*/  @P2 SHF.R.U32.HI R3, RZ, R5, R38 ;  /* 0x00000005ff032219 */ /* 0x000fe40000011626 */
[----:B------:R-:W-:Y:S02]  /*47e0*/  SEL R9, R8, R35, !P0 ;  /* 0x0000002308097207 */ /* 0x000fe40004000000 */
[----:B------:R-:W-:Y:S01]  /*47f0*/  @P2 SHF.R.U32.HI R11, RZ, R5, R34 ;  /* 0x00000005ff0b2219 */ /* 0x000fe20000011622 */
[C---:B------:R-:W-:Y:S01]  /*4800*/  IMAD R10, R72.reuse, R3, RZ ;  /* 0x00000003480a7224 */ /* 0x040fe200078e02ff */
[----:B------:R-:W-:Y:S01]  /*4810*/  SEL R3, R13, R36, !P4 ;  /* 0x000000240d037207 */ /* 0x000fe20006000000 */
[C---:B------:R-:W-:Y:S03]  /*4820*/  IMAD.HI.U32 R14, R9.reuse, R4, RZ ;  /* 0x00000004090e7227 */ /* 0x040fe600078e00ff */
[----:B------:R-:W-:Y:S01]  /*4830*/  ISETP.GE.AND P0, PT, R9, R10, PT ;  /* 0x0000000a0900720c */ /* 0x000fe20003f06270 */
[C---:B------:R-:W-:Y:S01]  /*4840*/  IMAD R12, R72.reuse, R11, RZ ;  /* 0x0000000b480c7224 */ /* 0x040fe200078e02ff */
[-C--:B------:R-:W-:Y:S04]  /*4850*/  SHF.R.U32.HI R14, RZ, R5.reuse, R14 ;  /* 0x00000005ff0e7219 */ /* 0x080fe8000001160e */
[----:B------:R-:W-:Y:S02]  /*4860*/  ISETP.GE.OR P0, PT, R3, R12, P0 ;  /* 0x0000000c0300720c */ /* 0x000fe40000706670 */
[----:B------:R-:W-:Y:S05]  /*4870*/  SEL R15, R9, R14, !P2 ;  /* 0x0000000e090f7207 */ /* 0x000fea0005000000 */
[----:B------:R-:W-:Y:S04]  /*4880*/  IMAD.MOV R14, RZ, RZ, -R15 ;  /* 0x000000ffff0e7224 */ /* 0x000fe800078e0a0f */
[----:B------:R-:W-:Y:S02]  /*4890*/  IMAD R14, R72, R14, R9 ;  /* 0x0000000e480e7224 */ /* 0x000fe400078e0209 */
[C---:B------:R-:W-:Y:S05]  /*48a0*/  @!P0 IMAD.HI.U32 R10, R3.reuse, R4, RZ ;  /* 0x00000004030a8227 */ /* 0x040fea00078e00ff */
[----:B------:R-:W-:Y:S04]  /*48b0*/  @!P0 SHF.R.U32.HI R10, RZ, R5, R10 ;  /* 0x00000005ff0a8219 */ /* 0x000fe8000001160a */
[----:B------:R-:W-:Y:S01]  /*48c0*/  @!P0 SEL R0, R3, R10, !P2 ;  /* 0x0000000a03008207 */ /* 0x000fe20005000000 */
[----:B------:R-:W-:Y:S03]  /*48d0*/  IMAD.MOV R10, RZ, RZ, -R3 ;  /* 0x000000ffff0a7224 */ /* 0x000fe600078e0a03 */
[----:B------:R-:W-:Y:S01]  /*48e0*/  @!P0 IADD3 R15, PT, PT, R15, -R0, RZ ;  /* 0x800000000f0f8210 */ /* 0x000fe20007ffe0ff */
[----:B------:R-:W-:Y:S01]  /*48f0*/  @!P0 IMAD R0, R11, R14, R0 ;  /* 0x0000000e0b008224 */ /* 0x000fe200078e0200 */
[----:B------:R-:W-:Y:S01]  /*4900*/  IADD3 R11, PT, PT, -R9, RZ, RZ ;  /* 0x000000ff090b7210 */ /* 0x000fe20007ffe1ff */
[----:B------:R-:W-:Y:S02]  /*4910*/  IMAD R13, R2, R10, R13 ;  /* 0x0000000a020d7224 */ /* 0x000fe400078e020d */
[----:B------:R-:W-:Y:S02]  /*4920*/  @!P0 IMAD R9, R15, R72, R3 ;  /* 0x000000480f098224 */ /* 0x000fe400078e0203 */
[----:B------:R-:W-:Y:S02]  /*4930*/  @!P0 IMAD.MOV.U32 R3, RZ, RZ, R0 ;  /* 0x000000ffff038224 */ /* 0x000fe400078e0000 */
[----:B------:R-:W-:Y:S02]  /*4940*/  IMAD R8, R6, R11, R8 ;  /* 0x0000000b06087224 */ /* 0x000fe400078e0208 */
[----:B------:R-:W-:Y:S02]  /*4950*/  IMAD R13, R3, R2, R13 ;  /* 0x00000002030d7224 */ /* 0x000fe400078e020d */
[----:B------:R-:W-:Y:S02]  /*4960*/  IMAD R8, R9, R6, R8 ;  /* 0x0000000609087224 */ /* 0x000fe400078e0208 */
.L_x_93:
[----:B------:R-:W-:Y:S05]  /*4970*/  BRA.U UP1, `(.L_x_94) ;  /* 0x0000000101107547 */ /* 0x000fea000b800000 */
[----:B------:R-:W-:Y:S04]  /*4980*/  MOV R0, UR6 ;  /* 0x0000000600007c02 */ /* 0x000fe80008000f00 */
[----:B------:R-:W-:Y:S04]  /*4990*/  SHF.L.U32 R3, R0, 0x1f, RZ ;  /* 0x0000001f00037819 */ /* 0x000fe800000006ff */
[----:B------:R-:W2:Y:S02]  /*49a0*/  SYNCS.PHASECHK.TRANS64.TRYWAIT P0, [UR7+0xf8], R3 ;  /* 0x0000f803ff0075a7 */ /* 0x000ea40008001107 */
[----:B--2---:R-:W-:Y:S05]  /*49b0*/  @!P0 BRA `(.L_x_95) ;  /* 0x0000007c00188947 */ /* 0x004fea0003800000 */
.L_x_94:
[----:B------:R-:W-:Y:S02]  /*49c0*/  R2UR UR35, R21 ;  /* 0x00000000152372ca */ /* 0x000fe400000e0000 */
[----:B------:R-:W-:Y:S02]  /*49d0*/  R2UR UR34, R20 ;  /* 0x00000000142272ca */ /* 0x000fe400000e0000 */
[----:B------:R-:W-:Y:S02]  /*49e0*/  ISETP.NE.U32.AND P2, PT, RZ, UR4, PT ;  /* 0x00000004ff007c0c */ /* 0x000fe4000bf45070 */
[----:B------:R-:W-:Y:S02]  /*49f0*/  SHF.L.U32 R12, R31, 0x1f, RZ ;  /* 0x0000001f1f0c7819 */ /* 0x000fe400000006ff */
[----:B------:R-:W-:Y:S05]  /*4a00*/  ISETP.NE.AND.EX P2, PT, RZ, UR5, PT, P2 ;  /* 0x00000005ff007c0c */ /* 0x000fea000bf45320 */
[----:B------:R-:W-:Y:S02]  /*4a10*/  USHF.L.U32 UR35, UR35, 0x7, URZ ;  /* 0x0000000723237899 */ /* 0x000fe400080006ff */
[----:B------:R-:W-:Y:S01]  /*4a20*/  USHF.L.U32 UR34, UR34, 0x8, URZ ;  /* 0x0000000822227899 */ /* 0x000fe200080006ff */
[----:B------:R-:W-:Y:S11]  /*4a30*/  BRA.U !UP3, `(.L_x_96) ;  /* 0x000000010b347547 */ /* 0x000ff6000b800000 */
[----:B------:R-:W-:Y:S01]  /*4a40*/  UPLOP3.LUT UP0, UPT, UPT, UPT, UP2, 0x80, 0x8 ;  /* 0x000000000008789c */ /* 0x000fe20003f0f020 */
[----:B--2---:R-:W-:Y:S02]  /*4a50*/  HFMA2 R0, -RZ, RZ, 0, 5.9604644775390625e-08 ;  /* 0x00000001ff007431 */ /* 0x004fe400000001ff */
[----:B------:R-:W-:Y:S03]  /*4a60*/  IMAD.MOV.U32 R153, RZ, RZ, 0x1 ;  /* 0x00000001ff997424 */ /* 0x000fe600078e00ff */
[----:B------:R-:W-:Y:S05]  /*4a70*/  PLOP3.LUT P0, PT, PT, PT, UP0, 0x80, 0x8 ;  /* 0x000000000008781c */ /* 0x000fea0003f0f008 */
[----:B------:R-:W2:Y:S01]  /*4a80*/  @UP0 LDCU.64 UR10, c[0x0][0x888] ;  /* 0x00011100ff0a07ac */ /* 0x000ea20008000a00 */
[----:B------:R-:W-:Y:S07]  /*4a90*/  @UP0 UIMAD UR8, UR36, UR4, URZ ;  /* 0x00000004240802a4 */ /* 0x000fee000f8e02ff */
[----:B------:R-:W-:Y:S01]  /*4aa0*/  @!P0 PRMT R153, R0, 0x7610, R153 ;  /* 0x0000761000998816 */ /* 0x000fe20000000099 */
[----:B--2---:R-:W-:Y:S03]  /*4ab0*/  @UP0 UIMAD.WIDE UR10, UR8, 0x4, UR10 ;  /* 0x00000004080a08a5 */ /* 0x004fe6000f8e020a */
[----:B------:R-:W2:Y:S03]  /*4ac0*/  @!UP0 LDCU UR8, c[0x0][0x880] ;  /* 0x00011000ff0887ac */ /* 0x000ea60008000800 */
[----:B------:R-:W-:Y:S01]  /*4ad0*/  IMAD.U32 R10, RZ, RZ, UR10 ;  /* 0x0000000aff0a7e24 */ /* 0x000fe2000f8e00ff */
[----:B------:R-:W-:Y:S05]  /*4ae0*/  MOV R11, UR11 ;  /* 0x0000000b000b7c02 */ /* 0x000fea0008000f00 */
[----:B-----5:R4:W5:Y:S02]  /*4af0*/  @P0 LDG.E R82, desc[UR46][R10.64] ;  /* 0x0000002e0a520981 */ /* 0x020964000c1e1900 */
[----:B--2-4-:R-:W-:Y:S07]  /*4b00*/  @!P0 IMAD.U32 R82, RZ, RZ, UR8 ;  /* 0x00000008ff528e24 */ /* 0x014fee000f8e00ff */
.L_x_96:
[----:B-----5:R-:W-:Y:S01]  /*4b10*/  @!P2 ISETP.EQ.AND P0, PT, R82, RZ, PT ;  /* 0x000000ff5200a20c */ /* 0x020fe20003f02270 */
[----:B------:R-:W-:Y:S01]  /*4b20*/  @!UPT UIADD3 URZ, UPT, UPT, URZ, URZ, URZ ;  /* 0x000000fffffff290 */ /* 0x000fe2000fffe0ff */
[----:B------:R-:W-:Y:S11]  /*4b30*/  @!P2 BRA `(.L_x_97) ;  /* 0x000000000014a947 */ /* 0x000ff60003800000 */
[----:B------:R-:W-:Y:S02]  /*4b40*/  LOP3.LUT P2, RZ, R153, 0xff, RZ, 0xc0, !PT ;  /* 0x000000ff99ff7812 */ /* 0x000fe4000784c0ff */
[----:B------:R-:W-:Y:S04]  /*4b50*/  PLOP3.LUT P0, PT, PT, PT, UP0, 0x80, 0x8 ;  /* 0x000000000008781c */ /* 0x000fe80003f0f008 */
[----:B------:R-:W-:Y:S07]  /*4b60*/  PLOP3.LUT P0, PT, P0, PT, PT, 0x8, 0x80 ;  /* 0x000000000080781c */ /* 0x000fee000070e170 */
[----:B------:R-:W-:Y:S11]  /*4b70*/  @P2 ISETP.EQ.AND P0, PT, R82, RZ, PT ;  /* 0x000000ff5200220c */ /* 0x000ff60003f02270 */
[----:B------:R-:W-:Y:S02]  /*4b80*/  @!UPT UIADD3 URZ, UPT, UPT, URZ, URZ, URZ ;  /* 0x000000fffffff290 */ /* 0x000fe4000fffe0ff */
.L_x_97:
[----:B------:R-:W4:Y:S01]  /*4b90*/  SYNCS.PHASECHK.TRANS64.TRYWAIT P2, [UR7+0xd0], R12 ;  /* 0x0000d00cff0075a7 */ /* 0x000f220008041107 */
[----:B------:R-:W-:Y:S04]  /*4ba0*/  ELECT P4, URZ, PT ;  /* 0x0000000000ff782f */ /* 0x000fe80003880000 */
[----:B------:R-:W-:Y:S11]  /*4bb0*/  PLOP3.LUT P4, PT, P0, P4, PT, 0xf2, 0x2f ;  /* 0x00000000002f781c */ /* 0x000ff60000789e72 */
[----:B------:R-:W-:Y:S02]  /*4bc0*/  @!UPT UIADD3 URZ, UPT, UPT, URZ, URZ, URZ ;  /* 0x000000fffffff290 */ /* 0x000fe4000fffe0ff */
[----:B-1----:R-:W-:Y:S05]  /*4bd0*/  @!P4 IADD3 R9, P0, PT, R32, 0x580, RZ ;  /* 0x000005802009c810 */ /* 0x002fea0007f1e0ff */
[----:B--2---:R-:W-:Y:S01]  /*4be0*/  @!P4 IMAD.X R0, RZ, RZ, R33, P0 ;  /* 0x000000ffff00c224 */ /* 0x004fe200000e0621 */
[----:B----4-:R-:W-:Y:S07]  /*4bf0*/  @!P2 BRA `(.L_x_98) ;  /* 0x0000007800a0a947 */ /* 0x010fee0003800000 */
.L_x_192:
[----:B------:R-:W-:Y:S01]  /*4c00*/  @!P4 R2UR UR8, R0 ;  /* 0x000000000008c2ca */ /* 0x000fe200000e0000 */
[----:B------:R-:W-:Y:S01]  /*4c10*/  VOTEU.ALL UP1, P4 ;  /* 0x0000000000ff7886 */ /* 0x000fe20002020000 */
[----:B------:R-:W-:Y:S01]  /*4c20*/  @!P4 R2UR UR9, R9 ;  /* 0x000000000909c2ca */ /* 0x000fe200000e0000 */
[----:B------:R-:W-:Y:S01]  /*4c30*/  @!P4 IMAD.MOV.U32 R0, RZ, RZ, 0x2000 ;  /* 0x00002000ff00c424 */ /* 0x000fe200078e00ff */
[----:B------:R-:W-:Y:S01]  /*4c40*/  UMOV UR10, 0x0 ;  /* 0x00000000000a7882 */ /* 0x000fe20000000000 */
[----:B------:R-:W-:Y:S01]  /*4c50*/  UMOV UR11, 0x10000000 ;  /* 0x10000000000b7882 */ /* 0x000fe20000000000 */
[----:B------:R-:W-:Y:S01]  /*4c60*/  @!UP1 UIADD3 UR32, UPT, UPT, UR7, 0x200, URZ ;  /* 0x0000020007209890 */ /* 0x000fe2000fffe0ff */
[----:B------:R-:W-:Y:S01]  /*4c70*/  @!P4 IADD3 R9, P0, PT, R32, 0x580, RZ ;  /* 0x000005802009c810 */ /* 0x000fe20007f1e0ff */
[----:B------:R-:W-:Y:S05]  /*4c80*/  VOTEU.ALL UP1, P4 ;  /* 0x0000000000ff7886 */ /* 0x000fea0002020000 */
[----:B------:R-:W-:Y:S01]  /*4c90*/  IMAD.U32 R11, RZ, RZ, UR8 ;  /* 0x00000008ff0b7e24 */ /* 0x000fe2000f8e00ff */
[----:B------:R-:W-:Y:S01]  /*4ca0*/  UPRMT UR8, UR37, 0x654, UR33 ;  /* 0x0000065425087896 */ /* 0x000fe20008000021 */
[----:B------:R-:W-:Y:S03]  /*4cb0*/  IMAD.U32 R10, RZ, RZ, UR9 ;  /* 0x00000009ff0a7e24 */ /* 0x000fe6000f8e00ff */
[----:B------:R-:W-:Y:S02]  /*4cc0*/  @!P4 R2UR UR15, R11 ;  /* 0x000000000b0fc2ca */ /* 0x000fe400000e0000 */
[----:B------:R-:W-:Y:S11]  /*4cd0*/  @!P4 R2UR UR14, R10 ;  /* 0x000000000a0ec2ca */ /* 0x000ff600000e0000 */
[----:B------:R-:W-:Y:S02]  /*4ce0*/  @!UPT UIADD3 URZ, UPT, UPT, URZ, URZ, URZ ;  /* 0x000000fffffff290 */ /* 0x000fe4000fffe0ff */
[----:B------:R2:W-:Y:S01]  /*4cf0*/  @!UP1 UTMALDG.3D [UR32], [UR14], desc[UR10] ;  /* 0x00000a200e0095b4 */ /* 0x0005e20008011000 */
[----:B------:R4:W-:Y:S01]  /*4d00*/  @!P4 SYNCS.ARRIVE.TRANS64.RED.A0TR RZ, [UR7+0xb0], R0 ;  /* 0x0000b000ffffc9a7 */ /* 0x0009e20008300407 */
[----:B------:R-:W-:Y:S01]  /*4d10*/  SYNCS.ARRIVE.TRANS64.RED.A1T0 RZ, [UR8], RZ ;  /* 0x000000ffffff79a7 */ /* 0x000fe20008100408 */
[----:B----4-:R-:W-:Y:S01]  /*4d20*/  @!P4 IMAD.X R0, RZ, RZ, R33, P0 ;  /* 0x000000ffff00c224 */ /* 0x010fe200000e0621 */
[----:B------:R-:W4:Y:S02]  /*4d30*/  SYNCS.PHASECHK.TRANS64.TRYWAIT P2, [UR7+0xd8], R12 ;  /* 0x0000d80cff0075a7 */ /* 0x000f240008041107 */
[----:B--2-4-:R-:W-:Y:S05]  /*4d40*/  @!P2 BRA `(.L_x_99) ;  /* 0x000000780064a947 */ /* 0x014fea0003800000 */
.L_x_194:
        /* <DEDUP_REMOVED lines=8> */
[----:B------:R-:W-:Y:S01]  /*4dd0*/  @!UP1 UIADD3 UR24, UPT, UPT, UR7, 0x2200, URZ ;  /* 0x0000220007189890 */ /* 0x000fe2000fffe0ff */
[----:B------:R-:W-:Y:S01]  /*4de0*/  VOTEU.ALL UP1, P4 ;  /* 0x0000000000ff7886 */ /* 0x000fe20002020000 */
[----:B------:R-:W-:Y:S01]  /*4df0*/  UMOV UR27, UR35 ;  /* 0x00000023001b7c82 */ /* 0x000fe20008000000 */
[----:B------:R-:W-:Y:S02]  /*4e00*/  UMOV UR28, UR36 ;  /* 0x00000024001c7c82 */ /* 0x000fe40008000000 */
[----:B------:R-:W-:Y:S01]  /*4e10*/  IMAD.U32 R11, RZ, RZ, UR8 ;  /* 0x00000008ff0b7e24 */ /* 0x000fe2000f8e00ff */
[----:B------:R-:W-:Y:S01]  /*4e20*/  UPRMT UR8, UR37, 0x654, UR25 ;  /* 0x0000065425087896 */ /* 0x000fe20008000019 */
[----:B------:R-:W-:Y:S02]  /*4e30*/  IMAD.U32 R10, RZ, RZ, UR9 ;  /* 0x00000009ff0a7e24 */ /* 0x000fe4000f8e00ff */
[----:B------:R-:W-:Y:S01]  /*4e40*/  @!P4 IMAD.X R20, RZ, RZ, R33, P0 ;  /* 0x000000ffff14c224 */ /* 0x000fe200000e0621 */
[----:B------:R-:W-:Y:S02]  /*4e50*/  @!P4 R2UR UR15, R11 ;  /* 0x000000000b0fc2ca */ /* 0x000fe400000e0000 */
[----:B------:R-:W-:Y:S11]  /*4e60*/  @!P4 R2UR UR14, R10 ;  /* 0x000000000a0ec2ca */ /* 0x000ff600000e0000 */
[----:B------:R-:W-:Y:S02]  /*4e70*/  @!UPT UIADD3 URZ, UPT, UPT, URZ, URZ, URZ ;  /* 0x000000fffffff290 */ /* 0x000fe4000fffe0ff */
[----:B------:R2:W-:Y:S01]  /*4e80*/  @!UP1 UTMALDG.3D [UR24], [UR14], desc[UR10] ;  /* 0x00000a180e0095b4 */ /* 0x0005e20008011000 */
[----:B------:R2:W-:Y:S01]  /*4e90*/  @!P4 SYNCS.ARRIVE.TRANS64.RED.A0TR RZ, [UR7+0xb8], R0 ;  /* 0x0000b800ffffc9a7 */ /* 0x0005e20008300407 */
[----:B------:R-:W-:Y:S01]  /*4ea0*/  SYNCS.ARRIVE.TRANS64.RED.A1T0 RZ, [UR8], RZ ;  /* 0x000000ffffff79a7 */ /* 0x000fe20008100408 */
[----:B------:R-:W4:Y:S02]  /*4eb0*/  SYNCS.PHASECHK.TRANS64.TRYWAIT P2, [UR7+0xe0], R12 ;  /* 0x0000e00cff0075a7 */ /* 0x000f240008041107 */
[----:B--2-4-:R-:W-:Y:S05]  /*4ec0*/  @!P2 BRA `(.L_x_100) ;  /* 0x00000078001ca947 */ /* 0x014fea0003800000 */
.L_x_196:
[----:B------:R-:W2:Y:S01]  /*4ed0*/  LDC.64 R14, c[0x0][0xb10] ;  /* 0x0002c400ff0e7b82 */ /* 0x000ea20000000a00 */
[----:B------:R-:W-:Y:S01]  /*4ee0*/  @!P4 R2UR UR8, R20 ;  /* 0x000000001408c2ca */ /* 0x000fe200000e0000 */
[----:B------:R-:W-:Y:S01]  /*4ef0*/  VOTEU.ALL UP1, P4 ;  /* 0x0000000000ff7886 */ /* 0x000fe20002020000 */
[----:B------:R-:W-:Y:S01]  /*4f00*/  @!P4 R2UR UR9, R21 ;  /* 0x000000001509c2ca */ /* 0x000fe200000e0000 */
[----:B------:R-:W-:Y:S01]  /*4f10*/  UMOV UR10, 0x0 ;  /* 0x00000000000a7882 */ /* 0x000fe20000000000 */
[----:B------:R-:W-:Y:S03]  /*4f20*/  UMOV UR11, 0x10000000 ;  /* 0x10000000000b7882 */ /* 0x000fe60000000000 */
[----:B------:R-:W4:Y:S01]  /*4f30*/  LDC.64 R10, c[0x0][0xb18] ;  /* 0x0002c600ff0a7b82 */ /* 0x000f220000000a00 */
[----:B------:R-:W-:Y:S01]  /*4f40*/  @!UP1 UIADD3 UR18, UPT, UPT, UR34, 0x80, URZ ;  /* 0x0000008022129890 */ /* 0x000fe2000fffe0ff */
[----:B------:R-:W-:Y:S01]  /*4f50*/  @P3 SHF.R.U32.HI R28, RZ, 0x10, R25 ;  /* 0x00000010ff1c3819 */ /* 0x000fe20000011619 */
[----:B------:R-:W-:Y:S01]  /*4f60*/  @!UP1 UIADD3 UR16, UPT, UPT, UR7, 0x4200, URZ ;  /* 0x0000420007109890 */ /* 0x000fe2000fffe0ff */
[----:B------:R-:W-:Y:S01]  /*4f70*/  VIADD R30, R30, 0x1 ;  /* 0x000000011e1e7836 */ /* 0x000fe20000000000 */
[----:B------:R-:W-:Y:S03]  /*4f80*/  VOTEU.ALL UP1, P4 ;  /* 0x0000000000ff7886 */ /* 0x000fe60002020000 */
[----:B------:R-:W5:Y:S01]  /*4f90*/  @!P1 LDC R0, c[0x0][0xb20] ;  /* 0x0002c800ff009b82 */ /* 0x000f620000000800 */
[----:B------:R-:W-:Y:S01]  /*4fa0*/  UMOV UR19, UR35 ;  /* 0x0000002300137c82 */ /* 0x000fe20008000000 */
[----:B------:R-:W-:Y:S01]  /*4fb0*/  IMAD.U32 R21, RZ, RZ, UR8 ;  /* 0x00000008ff157e24 */ /* 0x000fe2000f8e00ff */
[----:B------:R-:W-:Y:S05]  /*4fc0*/  UMOV UR20, UR36 ;  /* 0x0000002400147c82 */ /* 0x000fea0008000000 */
[----:B-1----:R-:W1:Y:S01]  /*4fd0*/  @!P1 LDC R3, c[0x0][0xb0c] ;  /* 0x0002c300ff039b82 */ /* 0x002e620000000800 */
[----:B------:R-:W-:Y:S01]  /*4fe0*/  IMAD.U32 R20, RZ, RZ, UR9 ;  /* 0x00000009ff147e24 */ /* 0x000fe2000f8e00ff */
[----:B------:R-:W-:Y:S01]  /*4ff0*/  UPRMT UR8, UR37, 0x654, UR17 ;  /* 0x0000065425087896 */ /* 0x000fe20008000011 */
[----:B------:R-:W-:Y:S03]  /*5000*/  @!P4 R2UR UR15, R21 ;  /* 0x00000000150fc2ca */ /* 0x000fe600000e0000 */
[----:B------:R-:W-:Y:S01]  /*5010*/  @!P4 R2UR UR14, R20 ;  /* 0x00000000140ec2ca */ /* 0x000fe200000e0000 */
[----:B------:R-:W-:Y:S11]  /*5020*/  @!P4 IMAD.MOV.U32 R20, RZ, RZ, 0x2000 ;  /* 0x00002000ff14c424 */ /* 0x000ff600078e00ff */
[----:B------:R-:W-:Y:S01]  /*5030*/  @!UPT UIADD3 URZ, UPT, UPT, URZ, URZ, URZ ;  /* 0x000000fffffff290 */ /* 0x000fe2000fffe0ff */
[----:B------:R1:W-:Y:S01]  /*5040*/  @!UP1 UTMALDG.3D [UR16], [UR14], desc[UR10] ;  /* 0x00000a100e0095b4 */ /* 0x0003e20008011000 */
[----:B------:R1:W-:Y:S02]  /*5050*/  @!P4 SYNCS.ARRIVE.TRANS64.RED.A0TR RZ, [UR7+0xc0], R20 ;  /* 0x0000c014ffffc9a7 */ /* 0x0003e40008300407 */
[----:B-1----:R-:W-:Y:S01]  /*5060*/  @!P1 ISETP.NE.AND P2, PT, R3, 0x1, PT ;  /* 0x000000010300980c */ /* 0x002fe20003f45270 */
[C---:B--2---:R-:W-:Y:S01]  /*5070*/  @!P1 IMAD.HI.U32 R14, R13.reuse, R14, RZ ;  /* 0x0000000e0d0e9227 */ /* 0x044fe200078e00ff */
[----:B----4-:R-:W-:Y:S03]  /*5080*/  @!P1 ISETP.NE.AND P0, PT, R10, 0x1, PT ;  /* 0x000000010a00980c */ /* 0x010fe60003f05270 */
[C---:B------:R-:W-:Y:S01]  /*5090*/  @!P1 IMAD.HI.U32 R11, R8.reuse, R11, RZ ;  /* 0x0000000b080b9227 */ /* 0x040fe200078e00ff */
[----:B------:R-:W-:Y:S04]  /*50a0*/  @!P1 SHF.R.U32.HI R14, RZ, R15, R14 ;  /* 0x0000000fff0e9219 */ /* 0x000fe8000001160e */
[----:B-----5:R-:W-:Y:S01]  /*50b0*/  @!P1 SHF.R.U32.HI R9, RZ, R0, R11 ;  /* 0x00000000ff099219 */ /* 0x020fe2000001160b */
[----:B------:R-:W-:Y:S01]  /*50c0*/  SYNCS.ARRIVE.TRANS64.RED.A1T0 RZ, [UR8], RZ ;  /* 0x000000ffffff79a7 */ /* 0x000fe20008100408 */
[----:B------:R-:W-:Y:S02]  /*50d0*/  @!P1 SEL R14, R13, R14, !P2 ;  /* 0x0000000e0d0e9207 */ /* 0x000fe40005000000 */
[----:B------:R-:W-:Y:S01]  /*50e0*/  @!P1 SEL R9, R8, R9, !P0 ;  /* 0x0000000908099207 */ /* 0x000fe20004000000 */
[----:B------:R-:W1:Y:S04]  /*50f0*/  SYNCS.PHASECHK.TRANS64.TRYWAIT P5, [UR7+0xe8], R12 ;  /* 0x0000e80cff0075a7 */ /* 0x000e6800080a1107 */
[----:B------:R-:W-:Y:S02]  /*5100*/  @!P1 IMAD.IADD R0, R9, 0x1, -R14 ;  /* 0x0000000109009824 */ /* 0x000fe400078e0a0e */
[----:B------:R-:W-:Y:S02]  /*5110*/  @!P1 IMAD.IADD R9, R14, 0x1, -R9 ;  /* 0x000000010e099824 */ /* 0x000fe400078e0a09 */
[----:B------:R-:W-:Y:S02]  /*5120*/  @!P1 IMAD R13, R0, R3, R13 ;  /* 0x00000003000d9224 */ /* 0x000fe400078e020d */
[----:B------:R-:W-:Y:S01]  /*5130*/  @!P1 IMAD R8, R9, R10, R8 ;  /* 0x0000000a09089224 */ /* 0x000fe200078e0208 */
[----:B-1----:R-:W-:Y:S06]  /*5140*/  @!P5 BRA `(.L_x_101) ;  /* 0x000000740094d947 */ /* 0x002fec0003800000 */
.L_x_198:
[----:B-1----:R-:W-:Y:S01]  /*5150*/  @!P4 IADD3 R3, P0, PT, R32, 0x580, RZ ;  /* 0x000005802003c810 */ /* 0x002fe20007f1e0ff */
[----:B------:R-:W-:Y:S01]  /*5160*/  VOTEU.ALL UP1, P4 ;  /* 0x0000000000ff7886 */ /* 0x000fe20002020000 */
[----:B------:R-:W-:Y:S01]  /*5170*/  UMOV UR18, 0x0 ;  /* 0x0000000000127882 */ /* 0x000fe20000000000 */
[----:B------:R-:W-:Y:S01]  /*5180*/  UMOV UR19, 0x10000000 ;  /* 0x1000000000137882 */ /* 0x000fe20000000000 */
[----:B------:R-:W-:Y:S01]  /*5190*/  @!P4 R2UR UR9, R3 ;  /* 0x000000000309c2ca */ /* 0x000fe200000e0000 */
[----:B------:R-:W-:Y:S01]  /*51a0*/  @!P4 IMAD.X R0, RZ, RZ, R33, P0 ;  /* 0x000000ffff00c224 */ /* 0x000fe200000e0621 */
[----:B------:R-:W-:Y:S01]  /*51b0*/  @!UP1 UIADD3 UR10, UPT, UPT, UR34, 0xc0, URZ ;  /* 0x000000c0220a9890 */ /* 0x000fe2000fffe0ff */
[----:B------:R-:W-:Y:S01]  /*51c0*/  ISETP.NE.AND P0, PT, R30, 0x2, PT ;  /* 0x000000021e00780c */ /* 0x000fe20003f05270 */
[----:B------:R-:W-:Y:S01]  /*51d0*/  UMOV UR11, UR35 ;  /* 0x00000023000b7c82 */ /* 0x000fe20008000000 */
[----:B------:R-:W-:Y:S01]  /*51e0*/  UMOV UR12, UR36 ;  /* 0x00000024000c7c82 */ /* 0x000fe20008000000 */
[----:B------:R-:W-:Y:S01]  /*51f0*/  @!P4 R2UR UR8, R0 ;  /* 0x000000000008c2ca */ /* 0x000fe200000e0000 */
[----:B------:R-:W-:Y:S01]  /*5200*/  IMAD.IADD R20, R8, 0x1, R152 ;  /* 0x0000000108147824 */ /* 0x000fe200078e0298 */
[----:B------:R-:W-:Y:S01]  /*5210*/  @P3 R2UR UR36, R28 ;  /* 0x000000001c2432ca */ /* 0x000fe200000e0000 */
[----:B------:R-:W-:Y:S01]  /*5220*/  IMAD.IADD R21, R13, 0x1, R154 ;  /* 0x000000010d157824 */ /* 0x000fe200078e029a */
[----:B------:R-:W-:Y:S02]  /*5230*/  SEL R0, RZ, 0x1, P0 ;  /* 0x00000001ff007807 */ /* 0x000fe40000000000 */
[----:B------:R-:W-:Y:S01]  /*5240*/  LOP3.LUT R31, R31, 0x1, RZ, 0x3c, !PT ;  /* 0x000000011f1f7812 */ /* 0x000fe200078e3cff */
[----:B------:R-:W-:Y:S01]  /*5250*/  IMAD.U32 R10, RZ, RZ, UR9 ;  /* 0x00000009ff0a7e24 */ /* 0x000fe2000f8e00ff */
[----:B------:R-:W-:Y:S01]  /*5260*/  @!UP1 UIADD3 UR9, UPT, UPT, UR7, 0xc8, URZ ;  /* 0x000000c807099890 */ /* 0x000fe2000fffe0ff */
[----:B------:R-:W-:Y:S02]  /*5270*/  LOP3.LUT R29, R29, R0, RZ, 0x3c, !PT ;  /* 0x000000001d1d7212 */ /* 0x000fe400078e3cff */
[----:B------:R-:W-:Y:S02]  /*5280*/  SEL R30, R30, RZ, P0 ;  /* 0x000000ff1e1e7207 */ /* 0x000fe40000000000 */
[----:B------:R-:W-:Y:S01]  /*5290*/  IMAD.U32 R11, RZ, RZ, UR8 ;  /* 0x00000008ff0b7e24 */ /* 0x000fe2000f8e00ff */
[----:B------:R-:W-:Y:S01]  /*52a0*/  @!P4 R2UR UR14, R10 ;  /* 0x000000000a0ec2ca */ /* 0x000fe200000e0000 */
[----:B------:R-:W-:Y:S01]  /*52b0*/  @!UP1 UIADD3 UR8, UPT, UPT, UR7, 0x6200, URZ ;  /* 0x0000620007089890 */ /* 0x000fe2000fffe0ff */
[----:B------:R-:W-:Y:S02]  /*52c0*/  VOTEU.ALL UP1, P4 ;  /* 0x0000000000ff7886 */ /* 0x000fe40002020000 */
[----:B------:R-:W-:Y:S11]  /*52d0*/  @!P4 R2UR UR15, R11 ;  /* 0x000000000b0fc2ca */ /* 0x000ff600000e0000 */
[----:B------:R-:W-:Y:S02]  /*52e0*/  @!UPT UIADD3 URZ, UPT, UPT, URZ, URZ, URZ ;  /* 0x000000fffffff290 */ /* 0x000fe4000fffe0ff */
[----:B------:R2:W-:Y:S01]  /*52f0*/  @!UP1 UTMALDG.3D [UR8], [UR14], desc[UR18] ;  /* 0x000012080e0095b4 */ /* 0x0005e20008011000 */
[----:B------:R2:W-:Y:S01]  /*5300*/  @!P4 SYNCS.ARRIVE.TRANS64.RED.A0TR RZ, [UR7+0xc8], R23 ;  /* 0x0000c817ffffc9a7 */ /* 0x0005e20008300407 */
[----:B------:R-:W-:Y:S01]  /*5310*/  UPLOP3.LUT UP1, UPT, UPT, UPT, UPT, 0x80, 0x8 ;  /* 0x000000000008789c */ /* 0x000fe20003f2f070 */
[----:B------:R-:W-:Y:S01]  /*5320*/  SYNCS.ARRIVE.TRANS64.RED.A1T0 RZ, [UR13], RZ ;  /* 0x000000ffffff79a7 */ /* 0x000fe2000810040d */
[----:B------:R-:W-:Y:S09]  /*5330*/  @P3 BRA `(.L_x_102) ;  /* 0xfffffff000943947 */ /* 0x000ff2000383ffff */
[----:B------:R-:W-:-:S04]  /*5340*/  SHF.L.U32 R3, R31, 0x1f, RZ ;  /* 0x0000001f1f037819 */ /* 0x000fc800000006ff */
[----:B------:R-:W1:Y:S02]  /*5350*/  SYNCS.PHASECHK.TRANS64.TRYWAIT P0, [UR7+0xd0], R3 ;  /* 0x0000d003ff0075a7 */ /* 0x000e640008001107 */
[----:B-1----:R-:W-:Y:S05]  /*5360*/  @!P0 BRA `(.L_x_103) ;  /* 0x0000007400248947 */ /* 0x002fea0003800000 */
.L_x_200:
[----:B------:R-:W4:Y:S02]  /*5370*/  SYNCS.PHASECHK.TRANS64.TRYWAIT P0, [UR7+0xd8], R3 ;  /* 0x0000d803ff0075a7 */ /* 0x000f240008001107 */
[----:B----4-:R-:W-:Y:S05]  /*5380*/  @!P0 BRA `(.L_x_104) ;  /* 0x0000007400348947 */ /* 0x010fea0003800000 */
.L_x_202:
[----:B------:R-:W4:Y:S02]  /*5390*/  SYNCS.PHASECHK.TRANS64.TRYWAIT P0, [UR7+0xe0], R3 ;  /* 0x0000e003ff0075a7 */ /* 0x000f240008001107 */
[----:B----4-:R-:W-:Y:S05]  /*53a0*/  @!P0 BRA `(.L_x_105) ;  /* 0x0000007400448947 */ /* 0x010fea0003800000 */
.L_x_204:
[----:B-1----:R-:W-:-:S07]  /*53b0*/  MOV R0, UR7 ;  /* 0x0000000700007c02 */ /* 0x002fce0008000f00 */
.L_x_106:
[----:B-1----:R-:W-:-:S04]  /*53c0*/  SHF.L.U32 R3, R31, 0x1f, RZ ;  /* 0x0000001f1f037819 */ /* 0x002fc800000006ff */
[----:B------:R1:W4:Y:S03]  /*53d0*/  SYNCS.PHASECHK.TRANS64.TRYWAIT P0, [R0+URZ+0xe8], R3 ;  /* 0x0000e803000075a7 */ /* 0x00032600080011ff */
[----:B----4-:R-:W-:Y:S05]  /*53e0*/  @!P0 NANOSLEEP.SYNCS 0x989680 ;  /* 0x009896800000895d */ /* 0x010fea0003900000 */
[----:B------:R-:W4:Y:S02]  /*53f0*/  @!P0 SYNCS.PHASECHK.TRANS64 P0, [R0+URZ+0xe8], R3 ;  /* 0x0000e803000085a7 */ /* 0x000f2400080010ff */
[----:B--2-4-:R-:W-:Y:S05]  /*5400*/  @P0 EXIT ;  /* 0x000000000000094d */ /* 0x014fea0003800000 */
[----:B------:R-:W-:Y:S05]  /*5410*/  BRA `(.L_x_106) ;  /* 0xfffffffc00e87947 */ /* 0x000fea000383ffff */
.L_x_91:
[----:B------:R-:W-:-:S06]  /*5420*/  UISETP.GE.AND UP1, UPT, UR10, 0x4, UPT ;  /* 0x000000040a00788c */ /* 0x000fcc000bf26270 */
[----:B------:R-:W-:-:S13]  /*5430*/  PLOP3.LUT P0, PT, PT, PT, UP1, 0x80, 0x8 ;  /* 0x000000000008781c */ /* 0x000fda0003f0f018 */
[----:B------:R-:W-:Y:S05]  /*5440*/  @!P0 EXIT ;  /* 0x000000000000894d */ /* 0x000fea0003800000 */
[----:B------:R-:W-:Y:S01]  /*5450*/  BAR.SYNC.DEFER_BLOCKING 0x6, 0xa0 ;  /* 0x0182800000007b1d */ /* 0x000fe20000010000 */
[C---:B------:R-:W-:Y:S01]  /*5460*/  IMAD.U32 R79, R169.reuse, 0x10000, RZ ;  /* 0x00010000a94f7824 */ /* 0x040fe200078e00ff */
[C---:B------:R-:W-:Y:S01]  /*5470*/  R2P PR, R169.reuse, 0x6 ;  /* 0x00000006a9007804 */ /* 0x040fe20000000000 */
[----:B------:R-:W-:Y:S01]  /*5480*/  IMAD.SHL.U32 R2, R169, 0x40, RZ ;  /* 0x00000040a9027824 */ /* 0x000fe200078e00ff */
[----:B------:R-:W-:Y:S01]  /*5490*/  CS2R R162, SRZ ;  /* 0x0000000000a27805 */ /* 0x000fe2000001ff00 */
[----:B------:R-:W-:Y:S01]  /*54a0*/  IMAD.MOV.U32 R166, RZ, RZ, 0x20 ;  /* 0x00000020ffa67424 */ /* 0x000fe200078e00ff */
[----:B------:R-:W-:Y:S02]  /*54b0*/  UMOV UR49, 0x400 ;  /* 0x0000040000317882 */ /* 0x000fe40000000000 */
[----:B------:R-:W1:Y:S01]  /*54c0*/  LDC R159, c[0x0][0x370] ;  /* 0x0000dc00ff9f7b82 */ /* 0x000e620000000800 */
[----:B------:R-:W-:Y:S01]  /*54d0*/  ULEA UR49, UR37, UR49, 0x18 ;  /* 0x0000003125317291 */ /* 0x000fe2000f8ec0ff */
[----:B------:R-:W-:Y:S01]  /*54e0*/  LOP3.LUT R79, R79, 0x600000, RZ, 0xc0, !PT ;  /* 0x006000004f4f7812 */ /* 0x000fe200078ec0ff */
[----:B------:R-:W-:Y:S01]  /*54f0*/  IMAD.SHL.U32 R155, R169, 0x8, RZ ;  /* 0x00000008a99b7824 */ /* 0x000fe200078e00ff */
[----:B------:R-:W-:Y:S01]  /*5500*/  LOP3.LUT R4, R2, 0x180, RZ, 0xc0, !PT ;  /* 0x0000018002047812 */ /* 0x000fe200078ec0ff */
[----:B------:R-:W-:Y:S01]  /*5510*/  IMAD.MOV.U32 R167, RZ, RZ, 0x10 ;  /* 0x00000010ffa77424 */ /* 0x000fe200078e00ff */
[----:B------:R-:W-:Y:S01]  /*5520*/  SEL R166, R166, 0xffffffe0, !P2 ;  /* 0xffffffe0a6a67807 */ /* 0x000fe20005000000 */
[----:B------:R-:W-:Y:S01]  /*5530*/  UIADD3 UR4, UPT, UPT, UR49, 0x8200, URZ ;  /* 0x0000820031047890 */ /* 0x000fe2000fffe0ff */
[----:B------:R-:W2:Y:S01]  /*5540*/  LDC R74, c[0x0][0xb0c] ;  /* 0x0002c300ff4a7b82 */ /* 0x000ea20000000800 */
[----:B------:R-:W-:Y:S01]  /*5550*/  LOP3.LUT R155, R4, 0x30, R155, 0xf8, !PT ;  /* 0x00000030049b7812 */ /* 0x000fe200078ef89b */
[----:B------:R-:W-:Y:S01]  /*5560*/  IMAD.MOV.U32 R76, RZ, RZ, RZ ;  /* 0x000000ffff4c7224 */ /* 0x000fe200078e00ff */
[----:B------:R-:W-:Y:S01]  /*5570*/  SEL R167, R167, 0xfffffff0, !P1 ;  /* 0xfffffff0a7a77807 */ /* 0x000fe20004800000 */
[----:B------:R-:W-:Y:S01]  /*5580*/  IMAD.MOV.U32 R164, RZ, RZ, RZ ;  /* 0x000000ffffa47224 */ /* 0x000fe200078e00ff */
[----:B------:R-:W-:Y:S01]  /*5590*/  LOP3.LUT R155, R155, 0x1e40, R2, 0xf8, !PT ;  /* 0x00001e409b9b7812 */ /* 0x000fe200078ef802 */
[----:B------:R-:W-:Y:S01]  /*55a0*/  IMAD.MOV.U32 R172, RZ, RZ, RZ ;  /* 0x000000ffffac7224 */ /* 0x000fe200078e00ff */
[----:B------:R-:W-:Y:S01]  /*55b0*/  LOP3.LUT R169, R169, 0x60, RZ, 0xc0, !PT ;  /* 0x00000060a9a97812 */ /* 0x000fe200078ec0ff */
[----:B------:R-:W3:Y:S01]  /*55c0*/  LDC R157, c[0x0][0xb20] ;  /* 0x0002c800ff9d7b82 */ /* 0x000ee20000000800 */
[----:B------:R-:W4:Y:S01]  /*55d0*/  LDS R0, [UR49+0x190] ;  /* 0x00019031ff007984 */ /* 0x000f220008000800 */
[----:B------:R-:W-:Y:S01]  /*55e0*/  IMAD.MOV.U32 R161, RZ, RZ, RZ ;  /* 0x000000ffffa17224 */ /* 0x000fe200078e00ff */
[----:B------:R-:W1:Y:S01]  /*55f0*/  LDCU.64 UR52, c[0x0][0x348] ;  /* 0x00006900ff3477ac */ /* 0x000e620008000a00 */
[----:B------:R-:W-:Y:S01]  /*5600*/  IMAD.U32 R168, RZ, RZ, UR4 ;  /* 0x00000004ffa87e24 */ /* 0x000fe2000f8e00ff */
[----:B------:R-:W1:Y:S03]  /*5610*/  LDCU.64 UR38, c[0x0][0x888] ;  /* 0x00011100ff2677ac */ /* 0x000e660008000a00 */
[----:B------:R-:W1:Y:S01]  /*5620*/  LDC R73, c[0x0][0xb30] ;  /* 0x0002cc00ff497b82 */ /* 0x000e620000000800 */
[----:B------:R-:W1:Y:S01]  /*5630*/  LDCU.64 UR44, c[0x0][0x890] ;  /* 0x00011200ff2c77ac */ /* 0x000e620008000a00 */
[----:B------:R-:W-:-:S06]  /*5640*/  UIADD3 UR48, UPT, UPT, UR49, 0x200, URZ ;  /* 0x0000020031307890 */ /* 0x000fcc000fffe0ff */
[----:B------:R-:W1:Y:S08]  /*5650*/  LDC.64 R150, c[0x0][0xb10] ;  /* 0x0002c400ff967b82 */ /* 0x000e700000000a00 */
[----:B------:R-:W1:Y:S08]  /*5660*/  LDC.64 R70, c[0x0][0xb18] ;  /* 0x0002c600ff467b82 */ /* 0x000e700000000a00 */
[----:B------:R-:W1:Y:S08]  /*5670*/  LDC.64 R68, c[0x0][0xb28] ;  /* 0x0002ca00ff447b82 */ /* 0x000e700000000a00 */
[----:B------:R-:W1:Y:S01]  /*5680*/  LDC.64 R148, c[0x0][0x8b0] ;  /* 0x00022c00ff947b82 */ /* 0x000e620000000a00 */
[----:B----4-:R-:W-:Y:S01]  /*5690*/  IMAD.IADD R79, R0, 0x1, R79 ;  /* 0x00000001004f7824 */ /* 0x010fe200078e024f */
[----:B------:R-:W-:-:S04]  /*56a0*/  SHF.R.S32.HI R0, RZ, 0x4, R166 ;  /* 0x00000004ff007819 */ /* 0x000fc800000114a6 */
[----:B------:R-:W-:Y:S02]  /*56b0*/  LEA.HI.SX32 R165, R167, R0, 0x1c ;  /* 0x00000000a7a57211 */ /* 0x000fe400078fe2ff */
[----:B------:R-:W4:Y:S08]  /*56c0*/  LDC.64 R146, c[0x0][0x8a8] ;  /* 0x00022a00ff927b82 */ /* 0x000f300000000a00 */
[----:B--23--:R-:W1:Y:S02]  /*56d0*/  LDC R158, c[0x0][0x374] ;  /* 0x0000dd00ff9e7b82 */ /* 0x00ce640000000800 */
.L_x_148:
[C---:B------:R-:W-:Y:S02]  /*56e0*/  LEA R0, R172.reuse, UR49, 0x3 ;  /* 0x00000031ac007c11 */ /* 0x040fe4000f8e18ff */
[----:B------:R-:W-:Y:S02]  /*56f0*/  SHF.L.U32 R3, R163, 0x1f, RZ ;  /* 0x0000001fa3037819 */ /* 0x000fe400000006ff */
[----:B-1----:R-:W-:Y:S02]  /*5700*/  LEA R16, R172, UR49, 0x4 ;  /* 0x00000031ac107c11 */ /* 0x002fe4000f8e20ff */
[----:B------:R-:W2:Y:S02]  /*5710*/  SYNCS.PHASECHK.TRANS64.TRYWAIT P0, [R0+URZ+0x100], R3 ;  /* 0x00010003000075a7 */ /* 0x000ea400080011ff */
[----:B--2---:R-:W-:Y:S05]  /*5720*/  @!P0 BRA `(.L_x_107) ;  /* 0x00000070007c8947 */ /* 0x004fea0003800000 */
.L_x_205:
[----:B------:R-:W3:Y:S01]  /*5730*/  LDC.64 R12, c[0x0][0xb10] ;  /* 0x0002c400ff0c7b82 */ /* 0x000ee20000000a00 */
[----:B------:R-:W4:Y:S01]  /*5740*/  LDS.128 R16, [R16+0x170] ;  /* 0x0001700010107984 */ /* 0x000f220000000c00 */
[----:B-1----:R-:W-:Y:S01]  /*5750*/  ISETP.NE.AND P1, PT, R73, 0x1, PT ;  /* 0x000000014900780c */ /* 0x002fe20003f25270 */
[----:B--2---:R-:W-:Y:S01]  /*5760*/  VIADD R0, R0, 0x110 ;  /* 0x0000011000007836 */ /* 0x004fe20000000000 */
[----:B------:R-:W-:Y:S04]  /*5770*/  ISETP.GE.AND P0, PT, R72, 0x1, PT ;  /* 0x000000014800780c */ /* 0x000fe80003f06270 */
[----:B------:R-:W1:Y:S01]  /*5780*/  LDC.64 R10, c[0x0][0xb18] ;  /* 0x0002c600ff0a7b82 */ /* 0x000e620000000a00 */
[----:B------:R-:W-:Y:S01]  /*5790*/  PRMT R0, RZ, 0x654, R0 ;  /* 0x00000654ff007816 */ /* 0x000fe20000000000 */
[----:B------:R-:W-:Y:S01]  /*57a0*/  @!PT LDS RZ, [RZ] ;  /* 0x00000000fffff984 */ /* 0x000fe20000000800 */
[----:B------:R-:W-:Y:S01]  /*57b0*/  @!PT LDS RZ, [RZ] ;  /* 0x00000000fffff984 */ /* 0x000fe20000000800 */
[----:B------:R-:W-:Y:S01]  /*57c0*/  @!PT LDS RZ, [RZ] ;  /* 0x00000000fffff984 */ /* 0x000fe20000000800 */
[----:B------:R-:W-:Y:S01]  /*57d0*/  @!PT LDS RZ, [RZ] ;  /* 0x00000000fffff984 */ /* 0x000fe20000000800 */
[----:B------:R2:W-:Y:S06]  /*57e0*/  MEMBAR.ALL.CTA ;  /* 0x0000000000007992 */ /* 0x0005ec0000008000 */
[----:B--2---:R-:W2:Y:S01]  /*57f0*/  FENCE.VIEW.ASYNC.S ;  /* 0x00000000000073c6 */ /* 0x004ea20000000000 */
[----:B------:R-:W1:Y:S08]  /*5800*/  @!P1 LDC R14, c[0x0][0xb20] ;  /* 0x0002c800ff0e9b82 */ /* 0x000e700000000800 */
[----:B------:R-:W1:Y:S01]  /*5810*/  @!P1 LDC R9, c[0x0][0xb0c] ;  /* 0x0002c300ff099b82 */ /* 0x000e620000000800 */
[----:B--2---:R2:W-:Y:S01]  /*5820*/  SYNCS.ARRIVE.TRANS64.RED.A1T0 RZ, [R0+URZ], RZ ;  /* 0x000000ff00ff79a7 */ /* 0x0045e200081004ff */
[----:B----4-:R-:W-:Y:S04]  /*5830*/  LOP3.LUT P4, RZ, R18, 0x1, RZ, 0xc0, !PT ;  /* 0x0000000112ff7812 */ /* 0x010fe8000788c0ff */
[----:B------:R-:W-:Y:S09]  /*5840*/  P2R R170, PR, RZ, 0x10 ;  /* 0x00000010ffaa7803 */ /* 0x000ff20000000000 */
[----:B------:R-:W-:Y:S02]  /*5850*/  @P4 MOV R77, R16 ;  /* 0x00000010004d4202 */ /* 0x000fe40000000f00 */
[----:B------:R-:W-:Y:S01]  /*5860*/  @P4 LOP3.LUT R75, R17, 0xffff, RZ, 0xc0, !PT ;  /* 0x0000ffff114b4812 */ /* 0x000fe200078ec0ff */
[----:B--23--:R-:W-:Y:S06]  /*5870*/  @!P0 BRA `(.L_x_108) ;  /* 0x0000000000a48947 */ /* 0x00cfec0003800000 */
[----:B------:R-:W-:Y:S01]  /*5880*/  IMAD.HI.U32 R24, R158, R71, RZ ;  /* 0x000000479e187227 */ /* 0x000fe200078e00ff */
[----:B------:R-:W-:Y:S02]  /*5890*/  ISETP.NE.AND P0, PT, R70, 0x1, PT ;  /* 0x000000014600780c */ /* 0x000fe40003f05270 */
[----:B------:R-:W-:Y:S01]  /*58a0*/  ISETP.NE.AND P2, PT, R72, 0x1, PT ;  /* 0x000000014800780c */ /* 0x000fe20003f45270 */
[-C--:B------:R-:W-:Y:S01]  /*58b0*/  IMAD.HI.U32 R22, R159, R150.reuse, RZ ;  /* 0x000000969f167227 */ /* 0x080fe200078e00ff */
[----:B------:R-:W-:Y:S02]  /*58c0*/  SHF.R.U32.HI R23, RZ, R157, R24 ;  /* 0x0000009dff177219 */ /* 0x000fe40000011618 */
[----:B------:R-:W-:Y:S01]  /*58d0*/  ISETP.NE.AND P3, PT, R74, 0x1, PT ;  /* 0x000000014a00780c */ /* 0x000fe20003f65270 */
[----:B------:R-:W-:Y:S01]  /*58e0*/  IMAD.HI.U32 R28, R75, R71, RZ ;  /* 0x000000474b1c7227 */ /* 0x000fe200078e00ff */
[----:B------:R-:W-:Y:S02]  /*58f0*/  SHF.R.U32.HI R22, RZ, R151, R22 ;  /* 0x00000097ff167219 */ /* 0x000fe40000011616 */
[----:B------:R-:W-:Y:S01]  /*5900*/  SEL R3, R158, R23, !P0 ;  /* 0x000000179e037207 */ /* 0x000fe20004000000 */
[----:B------:R-:W-:Y:S01]  /*5910*/  IMAD.HI.U32 R26, R77, R150, RZ ;  /* 0x000000964d1a7227 */ /* 0x000fe200078e00ff */
[----:B------:R-:W-:Y:S03]  /*5920*/  SEL R7, R159, R22, !P3 ;  /* 0x000000169f077207 */ /* 0x000fe60005800000 */
[-C--:B------:R-:W-:Y:S01]  /*5930*/  IMAD.HI.U32 R22, R3, R68.reuse, RZ ;  /* 0x0000004403167227 */ /* 0x080fe200078e00ff */
[----:B------:R-:W-:Y:S03]  /*5940*/  SHF.R.U32.HI R26, RZ, R151, R26 ;  /* 0x00000097ff1a7219 */ /* 0x000fe6000001161a */
[----:B------:R-:W-:Y:S01]  /*5950*/  IMAD.HI.U32 R24, R7, R68, RZ ;  /* 0x0000004407187227 */ /* 0x000fe200078e00ff */
[----:B------:R-:W-:Y:S02]  /*5960*/  @P2 SHF.R.U32.HI R3, RZ, R69, R22 ;  /* 0x00000045ff032219 */ /* 0x000fe40000011616 */
[----:B------:R-:W-:Y:S02]  /*5970*/  SHF.R.U32.HI R22, RZ, R157, R28 ;  /* 0x0000009dff167219 */ /* 0x000fe4000001161c */
[----:B------:R-:W-:Y:S01]  /*5980*/  @P2 SHF.R.U32.HI R7, RZ, R69, R24 ;  /* 0x00000045ff072219 */ /* 0x000fe20000011618 */
[C---:B------:R-:W-:Y:S01]  /*5990*/  IMAD R2, R72.reuse, R3, RZ ;  /* 0x0000000348027224 */ /* 0x040fe200078e02ff */
[----:B------:R-:W-:Y:S02]  /*59a0*/  SEL R5, R75, R22, !P0 ;  /* 0x000000164b057207 */ /* 0x000fe40004000000 */
[----:B------:R-:W-:Y:S01]  /*59b0*/  SEL R3, R77, R26, !P3 ;  /* 0x0000001a4d037207 */ /* 0x000fe20005800000 */
[----:B------:R-:W-:Y:S01]  /*59c0*/  IMAD R4, R72, R7, RZ ;  /* 0x0000000748047224 */ /* 0x000fe200078e02ff */
[C---:B------:R-:W-:Y:S01]  /*59d0*/  ISETP.GE.AND P0, PT, R5.reuse, R2, PT ;  /* 0x000000020500720c */ /* 0x040fe20003f06270 */
[----:B------:R-:W-:Y:S03]  /*59e0*/  IMAD.HI.U32 R6, R5, R68, RZ ;  /* 0x0000004405067227 */ /* 0x000fe600078e00ff */
[----:B------:R-:W-:Y:S01]  /*59f0*/  ISETP.GE.OR P0, PT, R3, R4, P0 ;  /* 0x000000040300720c */ /* 0x000fe20000706670 */
[----:B------:R-:W-:Y:S01]  /*5a00*/  IMAD.MOV R4, RZ, RZ, -R3 ;  /* 0x000000ffff047224 */ /* 0x000fe200078e0a03 */
[-C--:B------:R-:W-:Y:S03]  /*5a10*/  SHF.R.U32.HI R6, RZ, R69.reuse, R6 ;  /* 0x00000045ff067219 */ /* 0x080fe60000011606 */
[----:B------:R-:W-:Y:S01]  /*5a20*/  IMAD R77, R74, R4, R77 ;  /* 0x000000044a4d7224 */ /* 0x000fe200078e024d */
[----:B------:R-:W-:Y:S05]  /*5a30*/  SEL R15, R5, R6, !P2 ;  /* 0x00000006050f7207 */ /* 0x000fea0005000000 */
[----:B------:R-:W-:Y:S02]  /*5a40*/  IMAD.MOV R6, RZ, RZ, -R15 ;  /* 0x000000ffff067224 */ /* 0x000fe400078e0a0f */
[C---:B------:R-:W-:Y:S04]  /*5a50*/  @!P0 IMAD.HI.U32 R2, R3.reuse, R68, RZ ;  /* 0x0000004403028227 */ /* 0x040fe800078e00ff */
[----:B------:R-:W-:Y:S01]  /*5a60*/  IMAD R6, R72, R6, R5 ;  /* 0x0000000648067224 */ /* 0x000fe200078e0205 */
[----:B------:R-:W-:Y:S04]  /*5a70*/  @!P0 SHF.R.U32.HI R2, RZ, R69, R2 ;  /* 0x00000045ff028219 */ /* 0x000fe80000011602 */
[----:B------:R-:W-:Y:S02]  /*5a80*/  @!P0 SEL R0, R3, R2, !P2 ;  /* 0x0000000203008207 */ /* 0x000fe40005000000 */
[----:B------:R-:W-:Y:S02]  /*5a90*/  IADD3 R2, PT, PT, -R5, RZ, RZ ;  /* 0x000000ff05027210 */ /* 0x000fe40007ffe1ff */
[----:B------:R-:W-:Y:S01]  /*5aa0*/  @!P0 IADD3 R8, PT, PT, R15, -R0, RZ ;  /* 0x800000000f088210 */ /* 0x000fe20007ffe0ff */
[----:B------:R-:W-:Y:S02]  /*5ab0*/  @!P0 IMAD R0, R7, R6, R0 ;  /* 0x0000000607008224 */ /* 0x000fe400078e0200 */
[----:B------:R-:W-:Y:S02]  /*5ac0*/  IMAD R75, R70, R2, R75 ;  /* 0x00000002464b7224 */ /* 0x000fe400078e024b */
[----:B------:R-:W-:Y:S02]  /*5ad0*/  @!P0 IMAD R5, R8, R72, R3 ;  /* 0x0000004808058224 */ /* 0x000fe400078e0203 */
[----:B------:R-:W-:Y:S04]  /*5ae0*/  @!P0 IMAD.MOV.U32 R3, RZ, RZ, R0 ;  /* 0x000000ffff038224 */ /* 0x000fe800078e0000 */
[----:B------:R-:W-:Y:S02]  /*5af0*/  IMAD R77, R3, R74, R77 ;  /* 0x0000004a034d7224 */ /* 0x000fe400078e024d */
[----:B------:R-:W-:Y:S07]  /*5b00*/  IMAD R75, R5, R70, R75 ;  /* 0x00000046054b7224 */ /* 0x000fee00078e024b */
.L_x_108:
[----:B-1----:R-:W-:Y:S01]  /*5b10*/  @!P1 ISETP.NE.AND P0, PT, R10, 0x1, PT ;  /* 0x000000010a00980c */ /* 0x002fe20003f05270 */
[----:B------:R-:W-:Y:S01]  /*5b20*/  @!P1 IMAD.HI.U32 R0, R77, R12, RZ ;  /* 0x0000000c4d009227 */ /* 0x000fe200078e00ff */
[----:B------:R-:W-:Y:S01]  /*5b30*/  @!P1 ISETP.NE.AND P2, PT, R9, 0x1, PT ;  /* 0x000000010900980c */ /* 0x000fe20003f45270 */
[----:B------:R-:W-:Y:S01]  /*5b40*/  ULOP3.LUT UP0, URZ, UR48, 0x1b0, URZ, 0xc0, !UPT ;  /* 0x000001b030ff7892 */ /* 0x000fe2000f80c0ff */
[----:B------:R-:W-:Y:S01]  /*5b50*/  R2UR UR42, R21 ;  /* 0x00000000152a72ca */ /* 0x000fe200000e0000 */
[----:B------:R-:W-:Y:S01]  /*5b60*/  @!P1 IMAD.HI.U32 R3, R75, R11, RZ ;  /* 0x0000000b4b039227 */ /* 0x000fe200078e00ff */
[----:B------:R-:W-:Y:S02]  /*5b70*/  @!P1 SHF.R.U32.HI R0, RZ, R13, R0 ;  /* 0x0000000dff009219 */ /* 0x000fe40000011600 */
[----:B------:R-:W-:Y:S01]  /*5b80*/  R2UR UR41, R20 ;  /* 0x00000000142972ca */ /* 0x000fe200000e0000 */
[----:B------:R-:W-:Y:S01]  /*5b90*/  VIADD R172, R172, 0x1 ;  /* 0x00000001acac7836 */ /* 0x000fe20000000000 */
[----:B------:R-:W-:Y:S02]  /*5ba0*/  @!P1 SHF.R.U32.HI R2, RZ, R14, R3 ;  /* 0x0000000eff029219 */ /* 0x000fe40000011603 */
[----:B------:R-:W-:Y:S02]  /*5bb0*/  @!P1 SEL R3, R77, R0, !P2 ;  /* 0x000000004d039207 */ /* 0x000fe40005000000 */
[----:B------:R-:W-:Y:S02]  /*5bc0*/  @!P1 SEL R2, R75, R2, !P0 ;  /* 0x000000024b029207 */ /* 0x000fe40004000000 */
[----:B------:R-:W-:Y:S01]  /*5bd0*/  @P4 SHF.R.U32.HI R160, RZ, 0x10, R17 ;  /* 0x00000010ffa04819 */ /* 0x000fe20000011611 */
[----:B------:R-:W-:Y:S02]  /*5be0*/  USHF.L.U32 UR42, UR42, 0x7, URZ ;  /* 0x000000072a2a7899 */ /* 0x000fe400080006ff */
[----:B------:R-:W-:Y:S02]  /*5bf0*/  @!P1 IMAD.IADD R0, R2, 0x1, -R3 ;  /* 0x0000000102009824 */ /* 0x000fe400078e0a03 */
[----:B------:R-:W-:Y:S01]  /*5c00*/  @!P1 IMAD.IADD R2, R3, 0x1, -R2 ;  /* 0x0000000103029824 */ /* 0x000fe200078e0a02 */
[----:B------:R-:W-:Y:S01]  /*5c10*/  USHF.L.U32 UR41, UR41, 0x8, URZ ;  /* 0x0000000829297899 */ /* 0x000fe200080006ff */
[----:B------:R-:W-:Y:S02]  /*5c20*/  @!P1 IMAD R77, R0, R9, R77 ;  /* 0x00000009004d9224 */ /* 0x000fe400078e024d */
[----:B------:R-:W-:Y:S01]  /*5c30*/  @!P1 IMAD R75, R2, R10, R75 ;  /* 0x0000000a024b9224 */ /* 0x000fe200078e024b */
[----:B------:R-:W-:Y:S08]  /*5c40*/  BRA.U !UP0, `(.L_x_109) ;  /* 0x0000000108407547 */ /* 0x000ff0000b800000 */
[----:B------:R-:W1:Y:S01]  /*5c50*/  LDCU.64 UR8, c[0x4][0x88] ;  /* 0x01001100ff0877ac */ /* 0x000e620008000a00 */
[----:B------:R-:W-:Y:S01]  /*5c60*/  MOV R3, 0x0 ;  /* 0x0000000000037802 */ /* 0x000fe20000000f00 */
[----:B------:R-:W-:Y:S02]  /*5c70*/  HFMA2 R12, -RZ, RZ, 0, 5.9604644775390625e-08 ;  /* 0x00000001ff0c7431 */ /* 0x000fe400000001ff */
[----:B------:R-:W-:Y:S02]  /*5c80*/  IMAD.MOV.U32 R8, RZ, RZ, 0x70 ;  /* 0x00000070ff087424 */ /* 0x000fe400078e00ff */
[----:B------:R-:W-:Y:S01]  /*5c90*/  IMAD.MOV.U32 R13, RZ, RZ, RZ ;  /* 0x000000ffff0d7224 */ /* 0x000fe200078e00ff */
[----:B------:R-:W2:Y:S01]  /*5ca0*/  LDCU.64 UR6, c[0x4][0x90] ;  /* 0x01001200ff0677ac */ /* 0x000ea20008000a00 */
[----:B------:R-:W3:Y:S01]  /*5cb0*/  LDC.64 R2, c[0x4][R3] ;  /* 0x0100000003027b82 */ /* 0x000ee20000000a00 */
[----:B------:R-:W4:Y:S01]  /*5cc0*/  LDCU.64 UR4, c[0x4][0x8] ;  /* 0x01000100ff0477ac */ /* 0x000f220008000a00 */
[----:B-1----:R-:W-:Y:S01]  /*5cd0*/  MOV R5, UR9 ;  /* 0x0000000900057c02 */ /* 0x002fe20008000f00 */
[----:B------:R-:W-:Y:S01]  /*5ce0*/  IMAD.U32 R4, RZ, RZ, UR8 ;  /* 0x00000008ff047e24 */ /* 0x000fe2000f8e00ff */
[----:B--2---:R-:W-:Y:S01]  /*5cf0*/  MOV R7, UR7 ;  /* 0x0000000700077c02 */ /* 0x004fe20008000f00 */
[----:B------:R-:W-:Y:S01]  /*5d00*/  IMAD.U32 R6, RZ, RZ, UR6 ;  /* 0x00000006ff067e24 */ /* 0x000fe2000f8e00ff */
[----:B----4-:R-:W-:Y:S01]  /*5d10*/  MOV R11, UR5 ;  /* 0x00000005000b7c02 */ /* 0x010fe20008000f00 */
[----:B------:R-:W-:Y:S02]  /*5d20*/  IMAD.U32 R10, RZ, RZ, UR4 ;  /* 0x00000004ff0a7e24 */ /* 0x000fe4000f8e00ff */
[----:B------:R-:W-:Y:S07]  /*5d30*/  LEPC R20, `(.L_x_109) ;  /* 0x000000001014794e */ /* 0x000fee0000000000 */
[----:B---3-5:R-:W-:Y:S05]  /*5d40*/  CALL.ABS.NOINC R2 ;  /* 0x0000000002007343 */ /* 0x028fea0003c00000 */
.L_x_109:
[----:B------:R-:W-:Y:S01]  /*5d50*/  LOP3.LUT P0, RZ, R168, 0x1b0, RZ, 0xc0, !PT ;  /* 0x000001b0a8ff7812 */ /* 0x000fe2000780c0ff */
[----:B------:R-:W-:Y:S11]  /*5d60*/  BSSY.RECONVERGENT B6, `(.L_x_110) ;  /* 0x0000013000067945 */ /* 0x000ff60003800200 */
[----:B------:R-:W-:Y:S01]  /*5d70*/  @!UPT UIADD3 URZ, UPT, UPT, URZ, URZ, URZ ;  /* 0x000000fffffff290 */ /* 0x000fe2000fffe0ff */
[----:B------:R-:W-:Y:S05]  /*5d80*/  @!P0 BRA `(.L_x_111) ;  /* 0x0000000000408947 */ /* 0x000fea0003800000 */
        /* <DEDUP_REMOVED lines=16> */
.L_x_111:
[----:B------:R-:W-:Y:S05]  /*5e90*/  BSYNC.RECONVERGENT B6 ;  /* 0x0000000000067941 */ /* 0x000fea0003800200 */
.L_x_110:
[----:B------:R-:W-:Y:S01]  /*5ea0*/  ISETP.NE.U32.AND P4, PT, R148, RZ, PT ;  /* 0x000000ff9400720c */ /* 0x000fe20003f85070 */
[----:B------:R-:W-:Y:S01]  /*5eb0*/  UISETP.NE.AND UP2, UPT, UR50, URZ, UPT ;  /* 0x000000ff3200728c */ /* 0x000fe2000bf45270 */
[----:B------:R-:W-:Y:S01]  /*5ec0*/  ISETP.NE.U32.AND P2, PT, RZ, UR38, PT ;  /* 0x00000026ff007c0c */ /* 0x000fe2000bf45070 */
[----:B------:R-:W-:Y:S01]  /*5ed0*/  UISETP.NE.U32.AND UP1, UPT, UR44, URZ, UPT ;  /* 0x000000ff2c00728c */ /* 0x000fe2000bf25070 */
[----:B------:R-:W-:Y:S01]  /*5ee0*/  ISETP.NE.AND.EX P4, PT, R149, RZ, PT, P4 ;  /* 0x000000ff9500720c */ /* 0x000fe20003f85340 */
[----:B------:R-:W-:Y:S01]  /*5ef0*/  UPLOP3.LUT UP0, UPT, UPT, UPT, UPT, 0x40, 0x4 ;  /* 0x000000000004789c */ /* 0x000fe20003f0e870 */
[----:B------:R-:W-:Y:S01]  /*5f00*/  ISETP.NE.AND.EX P2, PT, RZ, UR39, PT, P2 ;  /* 0x00000027ff007c0c */ /* 0x000fe2000bf45320 */
[----:B------:R-:W-:Y:S01]  /*5f10*/  UISETP.NE.AND.EX UP1, UPT, UR45, URZ, UPT, UP1 ;  /* 0x000000ff2d00728c */ /* 0x000fe2000bf25310 */
[----:B------:R-:W-:Y:S04]  /*5f20*/  PLOP3.LUT P1, PT, PT, PT, UP2, 0x80, 0x8 ;  /* 0x000000000008781c */ /* 0x000fe80003f2f028 */
[----:B------:R-:W-:Y:S06]  /*5f30*/  @UP2 UPLOP3.LUT UP0, UPT, UPT, UPT, UP1, 0x80, 0x8 ;  /* 0x000000000008289c */ /* 0x000fec0003f0f010 */
[----:B------:R-:W-:Y:S01]  /*5f40*/  PLOP3.LUT P0, PT, PT, PT, UP0, 0x80, 0x8 ;  /* 0x000000000008781c */ /* 0x000fe20003f0f008 */
[----:B------:R-:W-:Y:S01]  /*5f50*/  @!UPT UIADD3 URZ, UPT, UPT, URZ, URZ, URZ ;  /* 0x000000fffffff290 */ /* 0x000fe2000fffe0ff */
[----:B------:R-:W-:Y:S11]  /*5f60*/  BRA.U !UP1, `(.L_x_112) ;  /* 0x0000000109387547 */ /* 0x000ff6000b800000 */
[----:B------:R-:W-:Y:S01]  /*5f70*/  UISETP.NE.U32.AND UP0, UPT, UR38, URZ, UPT ;  /* 0x000000ff2600728c */ /* 0x000fe2000bf05070 */
[----:B------:R-:W-:Y:S02]  /*5f80*/  HFMA2 R0, -RZ, RZ, 0, 5.9604644775390625e-08 ;  /* 0x00000001ff007431 */ /* 0x000fe400000001ff */
[----:B------:R-:W-:Y:S01]  /*5f90*/  IMAD.MOV.U32 R153, RZ, RZ, 0x1 ;  /* 0x00000001ff997424 */ /* 0x000fe200078e00ff */
[----:B------:R-:W-:Y:S06]  /*5fa0*/  UISETP.NE.AND.EX UP0, UPT, UR39, URZ, UPT, UP0 ;  /* 0x000000ff2700728c */ /* 0x000fec000bf05300 */
[----:B------:R-:W-:Y:S05]  /*5fb0*/  PLOP3.LUT P3, PT, PT, PT, UP0, 0x80, 0x8 ;  /* 0x000000000008781c */ /* 0x000fea0003f6f008 */
[----:B------:R-:W1:Y:S01]  /*5fc0*/  @UP0 LDCU.64 UR6, c[0x0][0x888] ;  /* 0x00011100ff0607ac */ /* 0x000e620008000a00 */
[----:B------:R-:W-:Y:S07]  /*5fd0*/  @UP0 UIMAD UR4, UR36, UR44, URZ ;  /* 0x0000002c240402a4 */ /* 0x000fee000f8e02ff */
[----:B------:R-:W-:Y:S01]  /*5fe0*/  @!P3 PRMT R153, R0, 0x7610, R153 ;  /* 0x000076100099b816 */ /* 0x000fe20000000099 */
[----:B-1----:R-:W-:Y:S03]  /*5ff0*/  @UP0 UIMAD.WIDE UR6, UR4, 0x4, UR6 ;  /* 0x00000004040608a5 */ /* 0x002fe6000f8e0206 */
[----:B------:R-:W1:Y:S03]  /*6000*/  @!UP0 LDCU UR4, c[0x0][0x880] ;  /* 0x00011000ff0487ac */ /* 0x000e660008000800 */
[----:B------:R-:W-:Y:S01]  /*6010*/  IMAD.U32 R2, RZ, RZ, UR6 ;  /* 0x00000006ff027e24 */ /* 0x000fe2000f8e00ff */
[----:B------:R-:W-:Y:S05]  /*6020*/  MOV R3, UR7 ;  /* 0x0000000700037c02 */ /* 0x000fea0008000f00 */
[----:B-----5:R2:W5:Y:S02]  /*6030*/  @P3 LDG.E R82, desc[UR46][R2.64] ;  /* 0x0000002e02523981 */ /* 0x020564000c1e1900 */
[----:B-12---:R-:W-:Y:S02]  /*6040*/  @!P3 IMAD.U32 R82, RZ, RZ, UR4 ;  /* 0x00000004ff52be24 */ /* 0x006fe4000f8e00ff */
.L_x_112:
[----:B------:R-:W-:Y:S05]  /*6050*/  @!P4 BRA `(.L_x_113) ;  /* 0x000000000020c947 */ /* 0x000fea0003800000 */
[----:B------:R-:W-:Y:S04]  /*6060*/  ISETP.NE.U32.AND P3, PT, R146, RZ, PT ;  /* 0x000000ff9200720c */ /* 0x000fe80003f65070 */
[----:B------:R-:W-:Y:S11]  /*6070*/  ISETP.NE.AND.EX P3, PT, R147, RZ, PT, P3 ;  /* 0x000000ff9300720c */ /* 0x000ff60003f65330 */
[----:B------:R-:W-:Y:S02]  /*6080*/  @!UPT UIADD3 URZ, UPT, UPT, URZ, URZ, URZ ;  /* 0x000000fffffff290 */ /* 0x000fe4000fffe0ff */
[----:B------:R-:W1:Y:S01]  /*6090*/  @P3 LDC.64 R2, c[0x0][0x8a8] ;  /* 0x00022a00ff023b82 */ /* 0x000e620000000a00 */
[----:B------:R-:W-:Y:S04]  /*60a0*/  @P3 IMAD R0, R148, UR36, RZ ;  /* 0x0000002494003c24 */ /* 0x000fe8000f8e02ff */
[----:B-1----:R-:W-:Y:S05]  /*60b0*/  @P3 IMAD.WIDE R2, R0, 0x4, R2 ;  /* 0x0000000400023825 */ /* 0x002fea00078e0202 */
[----:B-----5:R1:W5:Y:S02]  /*60c0*/  @P3 LDG.E R78, desc[UR46][R2.64] ;  /* 0x0000002e024e3981 */ /* 0x020364000c1e1900 */
[----:B-1----:R-:W2:Y:S02]  /*60d0*/  @!P3 LDC R78, c[0x0][0x8a0] ;  /* 0x00022800ff4ebb82 */ /* 0x002ea40000000800 */
.L_x_113:
[----:B-----5:R-:W-:Y:S01]  /*60e0*/  ISETP.NE.AND P4, PT, R82, RZ, PT ;  /* 0x000000ff5200720c */ /* 0x020fe20003f85270 */
[----:B------:R-:W-:Y:S01]  /*60f0*/  BSSY B1, `(.L_x_114) ;  /* 0x0000048000017945 */ /* 0x000fe20003800000 */
[----:B------:R-:W-:Y:S01]  /*6100*/  SEL R5, RZ, 0xffffffff, P2 ;  /* 0xffffffffff057807 */ /* 0x000fe20001000000 */
[----:B------:R-:W-:Y:S01]  /*6110*/  IMAD.MOV.U32 R100, RZ, RZ, 0x1 ;  /* 0x00000001ff647424 */ /* 0x000fe200078e00ff */
[----:B------:R-:W-:Y:S01]  /*6120*/  LOP3.LUT P3, RZ, R153, 0xff, RZ, 0xc0, !PT ;  /* 0x000000ff99ff7812 */ /* 0x000fe2000786c0ff */
[----:B------:R-:W-:Y:S01]  /*6130*/  IMAD R80, R76, 0x100, R79 ;  /* 0x000001004c507824 */ /* 0x000fe200078e024f */
[----:B------:R-:W-:Y:S02]  /*6140*/  @P1 SEL R0, RZ, 0xffffffff, P4 ;  /* 0xffffffffff001807 */ /* 0x000fe40002000000 */
[----:B------:R-:W-:Y:S02]  /*6150*/  CS2R R110, SRZ ;  /* 0x00000000006e7805 */ /* 0x000fe4000001ff00 */
[----:B------:R-:W-:Y:S02]  /*6160*/  LEA R3, R162, UR49, 0x3 ;  /* 0x00000031a2037c11 */ /* 0x000fe4000f8e18ff */
[----:B------:R-:W-:Y:S02]  /*6170*/  CS2R R108, SRZ ;  /* 0x00000000006c7805 */ /* 0x000fe4000001ff00 */
[----:B------:R-:W-:Y:S02]  /*6180*/  @P0 SEL R0, R5, R0, !P3 ;  /* 0x0000000005000207 */ /* 0x000fe40005800000 */
[----:B------:R-:W-:Y:S02]  /*6190*/  CS2R R106, SRZ ;  /* 0x00000000006a7805 */ /* 0x000fe4000001ff00 */
[----:B------:R-:W-:Y:S02]  /*61a0*/  LEA R171, R76, UR49, 0x3 ;  /* 0x000000314cab7c11 */ /* 0x000fe4000f8e18ff */
[----:B------:R-:W-:Y:S02]  /*61b0*/  CS2R R104, SRZ ;  /* 0x0000000000687805 */ /* 0x000fe4000001ff00 */
[----:B------:R-:W-:Y:S02]  /*61c0*/  @P1 LOP3.LUT R0, R0, 0x1, RZ, 0xc0, !PT ;  /* 0x0000000100001812 */ /* 0x000fe400078ec0ff */
[----:B------:R-:W-:Y:S02]  /*61d0*/  CS2R R98, SRZ ;  /* 0x0000000000627805 */ /* 0x000fe4000001ff00 */
[----:B------:R-:W-:Y:S02]  /*61e0*/  SHF.L.U32 R2, R164, 0x1f, RZ ;  /* 0x0000001fa4027819 */ /* 0x000fe400000006ff */
[----:B------:R-:W-:Y:S02]  /*61f0*/  CS2R R96, SRZ ;  /* 0x0000000000607805 */ /* 0x000fe4000001ff00 */
[----:B------:R-:W-:Y:S02]  /*6200*/  ISETP.NE.U32.OR P6, PT, R0, 0x1, !P1 ;  /* 0x000000010000780c */ /* 0x000fe40004fc5470 */
[----:B------:R-:W-:Y:S02]  /*6210*/  CS2R R90, SRZ ;  /* 0x00000000005a7805 */ /* 0x000fe4000001ff00 */
[----:B------:R-:W-:Y:S02]  /*6220*/  PLOP3.LUT P2, PT, PT, PT, UP1, 0x80, 0x8 ;  /* 0x000000000008781c */ /* 0x000fe40003f4f018 */
[----:B------:R-:W-:Y:S02]  /*6230*/  CS2R R88, SRZ ;  /* 0x0000000000587805 */ /* 0x000fe4000001ff00 */
[----:B------:R-:W-:Y:S02]  /*6240*/  SEL R0, RZ, 0xffffffff, P4 ;  /* 0xffffffffff007807 */ /* 0x000fe40002000000 */
[----:B------:R-:W-:Y:S03]  /*6250*/  P2R R116, PR, RZ, 0x40 ;  /* 0x00000040ff747803 */ /* 0x000fe60000000000 */
[----:B------:R-:W-:Y:S04]  /*6260*/  @P6 SHF.L.U32 R4, R161, 0x1f, RZ ;  /* 0x0000001fa1046819 */ /* 0x000fe800000006ff */
[----:B------:R-:W-:Y:S01]  /*6270*/  @P2 SEL R0, R5, R0, !P3 ;  /* 0x0000000005002207 */ /* 0x000fe20005800000 */
[----:B------:R-:W1:Y:S03]  /*6280*/  @P6 SYNCS.PHASECHK.TRANS64.TRYWAIT P1, [R3+URZ+0xb0], R4 ;  /* 0x0000b004030065a7 */ /* 0x000e6600080211ff */
[----:B------:R-:W-:Y:S04]  /*6290*/  LOP3.LUT R0, R0, 0x1, RZ, 0xc0, !PT ;  /* 0x0000000100007812 */ /* 0x000fe800078ec0ff */
[----:B------:R-:W-:Y:S04]  /*62a0*/  ISETP.NE.U32.AND P5, PT, R0, 0x1, PT ;  /* 0x000000010000780c */ /* 0x000fe80003fa5070 */
[----:B------:R-:W-:Y:S01]  /*62b0*/  P2R R101, PR, RZ, 0x20 ;  /* 0x00000020ff657803 */ /* 0x000fe20000000000 */
[----:B------:R3:W4:Y:S01]  /*62c0*/  SYNCS.PHASECHK.TRANS64.TRYWAIT P0, [R171+URZ+0x120], R2 ;  /* 0x00012002ab0075a7 */ /* 0x00072200080011ff */
[----:B-1----:R-:W-:Y:S01]  /*62d0*/  @P6 SEL R100, RZ, 0x1, !P1 ;  /* 0x00000001ff646807 */ /* 0x002fe20004800000 */
[----:B---3--:R-:W-:Y:S06]  /*62e0*/  @!P6 BRA `(.L_x_115) ;  /* 0x0000000000a0e947 */ /* 0x008fec0003800000 */
[----:B------:R-:W-:Y:S01]  /*62f0*/  @P5 IMAD R7, R162, 0x2000, R155 ;  /* 0x00002000a2075824 */ /* 0x000fe200078e029b */
[----:B------:R-:W-:Y:S01]  /*6300*/  ISETP.NE.AND P1, PT, R100, RZ, PT ;  /* 0x000000ff6400720c */ /* 0x000fe20003f25270 */
[----:B------:R-:W-:Y:S01]  /*6310*/  BSSY B0, `(.L_x_116) ;  /* 0x0000011000007945 */ /* 0x000fe20003800000 */
[----:B------:R-:W-:Y:S01]  /*6320*/  CS2R R90, SRZ ;  /* 0x00000000005a7805 */ /* 0x000fe2000001ff00 */
[----:B------:R-:W-:Y:S01]  /*6330*/  @P5 VIADD R4, R7, UR49 ;  /* 0x0000003107045c36 */ /* 0x000fe20008000000 */
[----:B------:R-:W-:Y:S02]  /*6340*/  CS2R R88, SRZ ;  /* 0x0000000000587805 */ /* 0x000fe4000001ff00 */
[----:B------:R-:W-:Y:S02]  /*6350*/  CS2R R98, SRZ ;  /* 0x0000000000627805 */ /* 0x000fe4000001ff00 */
[----:B------:R-:W-:Y:S01]  /*6360*/  CS2R R96, SRZ ;  /* 0x0000000000607805 */ /* 0x000fe2000001ff00 */
[--C-:B------:R-:W-:Y:S01]  /*6370*/  @P5 IMAD.IADD R6, R167, 0x1, R4.reuse ;  /* 0x00000001a7065824 */ /* 0x100fe200078e0204 */
[----:B------:R-:W-:Y:S01]  /*6380*/  CS2R R106, SRZ ;  /* 0x00000000006a7805 */ /* 0x000fe2000001ff00 */
[--C-:B------:R-:W-:Y:S01]  /*6390*/  @P5 IMAD.IADD R5, R166, 0x1, R4.reuse ;  /* 0x00000001a6055824 */ /* 0x100fe200078e0204 */
[----:B------:R-:W-:Y:S01]  /*63a0*/  CS2R R104, SRZ ;  /* 0x0000000000687805 */ /* 0x000fe2000001ff00 */
[----:B------:R-:W-:Y:S01]  /*63b0*/  @P5 IMAD R4, R165, 0x10, R4 ;  /* 0x00000010a5045824 */ /* 0x000fe200078e0204 */
[----:B------:R-:W-:Y:S02]  /*63c0*/  CS2R R110, SRZ ;  /* 0x00000000006e7805 */ /* 0x000fe4000001ff00 */
[----:B------:R-:W-:Y:S01]  /*63d0*/  CS2R R108, SRZ ;  /* 0x00000000006c7805 */ /* 0x000fe2000001ff00 */
[----:B------:R-:W-:Y:S06]  /*63e0*/  @P1 BRA `(.L_x_117) ;  /* 0x00000000000c1947 */ /* 0x000fec0003800000 */
[----:B------:R-:W-:Y:S04]  /*63f0*/  SHF.L.U32 R0, R161, 0x1f, RZ ;  /* 0x0000001fa1007819 */ /* 0x000fe800000006ff */
[----:B------:R-:W1:Y:S02]  /*6400*/  SYNCS.PHASECHK.TRANS64.TRYWAIT P1, [R3+URZ+0xb0], R0 ;  /* 0x0000b000030075a7 */ /* 0x000e6400080211ff */
[----:B-1----:R-:W-:Y:S05]  /*6410*/  @!P1 BRA `(.L_x_118) ;  /* 0x0000006400549947 */ /* 0x002fea0003800000 */
.L_x_117:
[----:B------:R-:W-:Y:S05]  /*6420*/  BSYNC B0 ;  /* 0x0000000000007941 */ /* 0x000fea0003800000 */
.L_x_116:
[----:B------:R-:W-:Y:S01]  /*6430*/  ISETP.NE.AND P1, PT, R101, RZ, PT ;  /* 0x000000ff6500720c */ /* 0x000fe20003f25270 */
[----:B-1----:R-:W-:Y:S02]  /*6440*/  VIADD R3, R3, 0xd0 ;  /* 0x000000d003037836 */ /* 0x002fe40000000000 */
[----:B------:R-:W-:Y:S02]  /*6450*/  IMAD.U32 R0, RZ, RZ, UR37 ;  /* 0x00000025ff007e24 */ /* 0x000fe4000f8e00ff */
[----:B------:R-:W-:Y:S03]  /*6460*/  VIADD R162, R162, 0x1 ;  /* 0x00000001a2a27836 */ /* 0x000fe60000000000 */
[----:B------:R-:W-:Y:S05]  /*6470*/  PRMT R0, R0, 0x654, R3 ;  /* 0x0000065400007816 */ /* 0x000fea0000000003 */
[----:B------:R1:W3:Y:S04]  /*6480*/  @P1 LDS.128 R88, [R7+UR49+0x200] ;  /* 0x0002003107581984 */ /* 0x0002e80008000c00 */
[----:B------:R1:W1:Y:S04]  /*6490*/  @P1 LDS.128 R96, [R6+0x200] ;  /* 0x0002000006601984 */ /* 0x0002680000000c00 */
[----:B------:R1:W1:Y:S04]  /*64a0*/  @P1 LDS.128 R104, [R5+0x200] ;  /* 0x0002000005681984 */ /* 0x0002680000000c00 */
[----:B------:R1:W1:Y:S01]  /*64b0*/  @P1 LDS.128 R108, [R4+0x200] ;  /* 0x00020000046c1984 */ /* 0x0002620000000c00 */
[C---:B------:R-:W-:Y:S01]  /*64c0*/  ISETP.NE.AND P1, PT, R162.reuse, 0x4, PT ;  /* 0x00000004a200780c */ /* 0x040fe20003f25270 */
[----:B------:R-:W-:Y:S01]  /*64d0*/  @!PT LDS RZ, [RZ] ;  /* 0x00000000fffff984 */ /* 0x000fe20000000800 */
[----:B------:R-:W-:Y:S01]  /*64e0*/  @!PT LDS RZ, [RZ] ;  /* 0x00000000fffff984 */ /* 0x000fe20000000800 */
[----:B------:R-:W-:Y:S01]  /*64f0*/  @!PT LDS RZ, [RZ] ;  /* 0x00000000fffff984 */ /* 0x000fe20000000800 */
[----:B------:R-:W-:Y:S01]  /*6500*/  @!PT LDS RZ, [RZ] ;  /* 0x00000000fffff984 */ /* 0x000fe20000000800 */
[----:B------:R5:W-:Y:S06]  /*6510*/  MEMBAR.ALL.CTA ;  /* 0x0000000000007992 */ /* 0x000bec0000008000 */
[----:B-----5:R-:W5:Y:S01]  /*6520*/  FENCE.VIEW.ASYNC.S ;  /* 0x00000000000073c6 */ /* 0x020f620000000000 */
[----:B------:R-:W-:Y:S01]  /*6530*/  SEL R162, R162, RZ, P1 ;  /* 0x000000ffa2a27207 */ /* 0x000fe20000800000 */
[----:B-----5:R5:W-:Y:S02]  /*6540*/  SYNCS.ARRIVE.TRANS64.RED.A1T0 RZ, [R0+URZ], RZ ;  /* 0x000000ff00ff79a7 */ /* 0x020be400081004ff */
[----:B-----5:R-:W-:Y:S04]  /*6550*/  SEL R0, RZ, 0x1, P1 ;  /* 0x00000001ff007807 */ /* 0x020fe80000800000 */
[----:B---3--:R-:W-:Y:S02]  /*6560*/  LOP3.LUT R161, R161, R0, RZ, 0x3c, !PT ;  /* 0x00000000a1a17212 */ /* 0x008fe400078e3cff */
.L_x_115:
[----:B------:R-:W-:Y:S05]  /*6570*/  BSYNC B1 ;  /* 0x0000000000017941 */ /* 0x000fea0003800000 */
.L_x_114:
[----:B------:R-:W-:Y:S04]  /*6580*/  SHF.R.U32.HI R3, RZ, 0x15, R80 ;  /* 0x00000015ff037819 */ /* 0x000fe80000011650 */
[----:B------:R-:W-:Y:S01]  /*6590*/  LOP3.LUT P1, RZ, R3, 0x3, R156, 0x48, !PT ;  /* 0x0000000303ff7812 */ /* 0x000fe2000782489c */
[----:B------:R-:W-:Y:S01]  /*65a0*/  @!UPT UIADD3 URZ, UPT, UPT, URZ, URZ, URZ ;  /* 0x000000fffffff290 */ /* 0x000fe2000fffe0ff */
[----:B----4-:R-:W-:Y:S11]  /*65b0*/  @P0 BRA `(.L_x_119) ;  /* 0x0000000000080947 */ /* 0x010ff60003800000 */
[----:B------:R-:W3:Y:S02]  /*65c0*/  SYNCS.PHASECHK.TRANS64.TRYWAIT P0, [R171+URZ+0x120], R2 ;  /* 0x00012002ab0075a7 */ /* 0x000ee400080011ff */
[----:B---3--:R-:W-:Y:S05]  /*65d0*/  @!P0 BRA `(.L_x_120) ;  /* 0x0000006000f88947 */ /* 0x008fea0003800000 */
.L_x_119:
[----:B------:R-:W-:Y:S05]  /*65e0*/  @!P1 BRA `(.L_x_121) ;  /* 0x0000000000409947 */ /* 0x000fea0003800000 */
[----:B------:R-:W1:Y:S01]  /*65f0*/  LDCU.64 UR8, c[0x4][0x78] ;  /* 0x01000f00ff0877ac */ /* 0x000e620008000a00 */
[----:B------:R-:W-:Y:S01]  /*6600*/  MOV R3, 0x0 ;  /* 0x0000000000037802 */ /* 0x000fe20000000f00 */
[----:B------:R-:W-:Y:S02]  /*6610*/  HFMA2 R12, -RZ, RZ, 0, 5.9604644775390625e-08 ;  /* 0x00000001ff0c7431 */ /* 0x000fe400000001ff */
[----:B------:R-:W-:Y:S02]  /*6620*/  IMAD.MOV.U32 R8, RZ, RZ, 0x192 ;  /* 0x00000192ff087424 */ /* 0x000fe400078e00ff */
[----:B------:R-:W-:Y:S01]  /*6630*/  IMAD.MOV.U32 R13, RZ, RZ, RZ ;  /* 0x000000ffff0d7224 */ /* 0x000fe200078e00ff */
[----:B------:R-:W4:Y:S01]  /*6640*/  LDCU.64 UR6, c[0x4][0x80] ;  /* 0x01001000ff0677ac */ /* 0x000f220008000a00 */
[----:B---3--:R-:W3:Y:S01]  /*6650*/  LDC.64 R2, c[0x4][R3] ;  /* 0x0100000003027b82 */ /* 0x008ee20000000a00 */
[----:B------:R-:W5:Y:S01]  /*6660*/  LDCU.64 UR4, c[0x4][0x18] ;  /* 0x01000300ff0477ac */ /* 0x000f620008000a00 */
[----:B-1----:R-:W-:Y:S01]  /*6670*/  MOV R5, UR9 ;  /* 0x0000000900057c02 */ /* 0x002fe20008000f00 */
[----:B------:R-:W-:Y:S01]  /*6680*/  IMAD.U32 R4, RZ, RZ, UR8 ;  /* 0x00000008ff047e24 */ /* 0x000fe2000f8e00ff */
[----:B----4-:R-:W-:Y:S01]  /*6690*/  MOV R7, UR7 ;  /* 0x0000000700077c02 */ /* 0x010fe20008000f00 */
[----:B------:R-:W-:Y:S01]  /*66a0*/  IMAD.U32 R6, RZ, RZ, UR6 ;  /* 0x00000006ff067e24 */ /* 0x000fe2000f8e00ff */
[----:B-----5:R-:W-:Y:S01]  /*66b0*/  MOV R11, UR5 ;  /* 0x00000005000b7c02 */ /* 0x020fe20008000f00 */
[----:B------:R-:W-:Y:S02]  /*66c0*/  IMAD.U32 R10, RZ, RZ, UR4 ;  /* 0x00000004ff0a7e24 */ /* 0x000fe4000f8e00ff */
[----:B------:R-:W-:Y:S07]  /*66d0*/  LEPC R20, `(.L_x_121) ;  /* 0x000000001014794e */ /* 0x000fee0000000000 */
[----:B--23--:R-:W-:Y:S05]  /*66e0*/  CALL.ABS.NOINC R2 ;  /* 0x0000000002007343 */ /* 0x00cfea0003c00000 */
.L_x_121:
[----:B------:R-:W-:Y:S01]  /*66f0*/  SHF.L.U32 R83, R88, 0x10, RZ ;  /* 0x0000001058537819 */ /* 0x000fe200000006ff */
[----:B------:R-:W-:Y:S05]  /*6700*/  WARPSYNC.ALL ;  /* 0x0000000000007948 */ /* 0x000fea0003800000 */
[----:B------:R-:W-:Y:S01]  /*6710*/  R2UR UR4, R80 ;  /* 0x00000000500472ca */ /* 0x000fe200000e0000 */
[----:B------:R-:W-:Y:S01]  /*6720*/  BSSY.RECONVERGENT B0, `(.L_x_122) ;  /* 0x0000121000007945 */ /* 0x000fe20003800200 */
[----:B------:R-:W-:Y:S02]  /*6730*/  IADD3 R103, PT, PT, R155, UR49, RZ ;  /* 0x000000319b677c10 */ /* 0x000fe4000fffe0ff */
[----:B------:R-:W-:Y:S02]  /*6740*/  SHF.L.U32 R102, R165, 0x4, RZ ;  /* 0x00000004a5667819 */ /* 0x000fe400000006ff */
[-C--:B------:R-:W-:Y:S02]  /*6750*/  IADD3 R175, PT, PT, R167, R103.reuse, RZ ;  /* 0x00000067a7af7210 */ /* 0x080fe40007ffe0ff */
[----:B------:R-:W-:Y:S02]  /*6760*/  IADD3 R174, PT, PT, R166, R103, RZ ;  /* 0x00000067a6ae7210 */ /* 0x000fe40007ffe0ff */
[----:B------:R-:W-:Y:S02]  /*6770*/  IADD3 R173, PT, PT, R103, R102, RZ ;  /* 0x0000006667ad7210 */ /* 0x000fe40007ffe0ff */
[C---:B------:R-:W-:Y:S01]  /*6780*/  PRMT R81, R88.reuse, 0x8880, RZ ;  /* 0x0000888058517816 */ /* 0x040fe200000000ff */
[----:B-1----:R-:W2:Y:S01]  /*6790*/  LDTM.x64 R4, tmem[UR4] ;  /* 0x00000004000479ee */ /* 0x002ea20008340000 */
[----:B------:R-:W-:Y:S02]  /*67a0*/  SHF.R.S32.HI R83, RZ, 0x18, R83 ;  /* 0x00000018ff537819 */ /* 0x000fe40000011453 */
[----:B------:R-:W-:Y:S02]  /*67b0*/  SHF.R.S32.HI R86, RZ, 0x18, R89 ;  /* 0x00000018ff567819 */ /* 0x000fe40000011459 */
[----:B------:R-:W-:Y:S02]  /*67c0*/  SHF.L.U32 R84, R88, 0x8, RZ ;  /* 0x0000000858547819 */ /* 0x000fe400000006ff */
[----:B------:R-:W-:Y:S02]  /*67d0*/  SHF.L.U32 R85, R89, 0x8, RZ ;  /* 0x0000000859557819 */ /* 0x000fe400000006ff */
[----:B------:R-:W-:Y:S02]  /*67e0*/  SHF.R.S32.HI R84, RZ, 0x18, R84 ;  /* 0x00000018ff547819 */ /* 0x000fe40000011454 */
[----:B------:R-:W-:Y:S02]  /*67f0*/  SHF.R.S32.HI R85, RZ, 0x18, R85 ;  /* 0x00000018ff557819 */ /* 0x000fe40000011455 */
[----:B------:R-:W-:Y:S02]  /*6800*/  SHF.L.U32 R87, R110, 0x8, RZ ;  /* 0x000000086e577819 */ /* 0x000fe400000006ff */
[----:B------:R-:W-:Y:S02]  /*6810*/  ISETP.NE.AND P0, PT, R169, RZ, PT ;  /* 0x000000ffa900720c */ /* 0x000fe40003f05270 */
[----:B------:R-:W-:Y:S02]  /*6820*/  SHF.R.S32.HI R87, RZ, 0x18, R87 ;  /* 0x00000018ff577819 */ /* 0x000fe40000011457 */
[----:B------:R-:W-:Y:S02]  /*6830*/  ISETP.NE.AND P6, PT, R116, RZ, PT ;  /* 0x000000ff7400720c */ /* 0x000fe40003fc5270 */
[----:B------:R-:W-:Y:S01]  /*6840*/  LEA R117, R162, UR49, 0x3 ;  /* 0x00000031a2757c11 */ /* 0x000fe2000f8e18ff */
[C---:B--2---:R-:W-:Y:S02]  /*6850*/  IMAD R0, R78.reuse, R4, RZ ;  /* 0x000000044e007224 */ /* 0x044fe400078e02ff */
[C---:B---3--:R-:W-:Y:S02]  /*6860*/  IMAD R2, R78.reuse, R5, RZ ;  /* 0x000000054e027224 */ /* 0x048fe400078e02ff */
[----:B------:R-:W-:Y:S02]  /*6870*/  IMAD R3, R78, R6, RZ ;  /* 0x000000064e037224 */ /* 0x000fe400078e02ff */
[-C--:B------:R-:W-:Y:S01]  /*6880*/  IMAD R0, R81, R82.reuse, R0 ;  /* 0x0000005251007224 */ /* 0x080fe200078e0200 */
[----:B------:R-:W-:Y:S01]  /*6890*/  SHF.R.S32.HI R81, RZ, 0x18, R88 ;  /* 0x00000018ff517819 */ /* 0x000fe20000011458 */
[-C--:B------:R-:W-:Y:S01]  /*68a0*/  IMAD R2, R83, R82.reuse, R2 ;  /* 0x0000005253027224 */ /* 0x080fe200078e0202 */
[C---:B------:R-:W-:Y:S01]  /*68b0*/  PRMT R83, R89.reuse, 0x8880, RZ ;  /* 0x0000888059537816 */ /* 0x040fe200000000ff */
[----:B------:R-:W-:Y:S01]  /*68c0*/  IMAD R3, R84, R82, R3 ;  /* 0x0000005254037224 */ /* 0x000fe200078e0203 */
[----:B------:R-:W-:Y:S01]  /*68d0*/  SHF.L.U32 R84, R89, 0x10, RZ ;  /* 0x0000001059547819 */ /* 0x000fe200000006ff */
[C---:B------:R-:W-:Y:S01]  /*68e0*/  IMAD R7, R78.reuse, R7, RZ ;  /* 0x000000074e077224 */ /* 0x040fe200078e02ff */
[----:B------:R-:W-:Y:S01]  /*68f0*/  @P6 SHF.L.U32 R118, R161, 0x1f, RZ ;  /* 0x0000001fa1766819 */ /* 0x000fe200000006ff */
[C---:B------:R-:W-:Y:S01]  /*6900*/  IMAD R4, R78.reuse, R8, RZ ;  /* 0x000000084e047224 */ /* 0x040fe200078e02ff */
[----:B------:R-:W-:Y:S01]  /*6910*/  SHF.R.S32.HI R84, RZ, 0x18, R84 ;  /* 0x00000018ff547819 */ /* 0x000fe20000011454 */
[----:B------:R-:W-:Y:S02]  /*6920*/  IMAD R5, R78, R9, RZ ;  /* 0x000000094e057224 */ /* 0x000fe400078e02ff */
[----:B------:R-:W-:Y:S01]  /*6930*/  IMAD R7, R81, R82, R7 ;  /* 0x0000005251077224 */ /* 0x000fe200078e0207 */
[----:B------:R-:W-:Y:S01]  /*6940*/  PRMT R81, R90, 0x8880, RZ ;  /* 0x000088805a517816 */ /* 0x000fe200000000ff */
[----:B------:R-:W-:Y:S02]  /*6950*/  IMAD R6, R78, R10, RZ ;  /* 0x0000000a4e067224 */ /* 0x000fe400078e02ff */
[-C--:B------:R-:W-:Y:S01]  /*6960*/  IMAD R4, R83, R82.reuse, R4 ;  /* 0x0000005253047224 */ /* 0x080fe200078e0204 */
[----:B------:R-:W-:Y:S01]  /*6970*/  I2IP.S8.S32.SAT R93, R7, R3, RZ ;  /* 0x00000003075d7239 */ /* 0x000fe200000014ff */
[----:B------:R-:W-:Y:S01]  /*6980*/  IMAD R5, R84, R82, R5 ;  /* 0x0000005254057224 */ /* 0x000fe200078e0205 */
[----:B------:R-:W-:Y:S01]  /*6990*/  SHF.L.U32 R83, R90, 0x10, RZ ;  /* 0x000000105a537819 */ /* 0x000fe200000006ff */
[----:B------:R-:W-:Y:S01]  /*69a0*/  IMAD R11, R78, R11, RZ ;  /* 0x0000000b4e0b7224 */ /* 0x000fe200078e02ff */
[----:B------:R-:W-:Y:S01]  /*69b0*/  I2IP.S8.S32.SAT R92, R2, R0, R93 ;  /* 0x00000000025c7239 */ /* 0x000fe2000000145d */
[----:B------:R-:W-:Y:S01]  /*69c0*/  IMAD R6, R85, R82, R6 ;  /* 0x0000005255067224 */ /* 0x000fe200078e0206 */
[----:B------:R-:W-:Y:S01]  /*69d0*/  SHF.R.S32.HI R83, RZ, 0x18, R83 ;  /* 0x00000018ff537819 */ /* 0x000fe20000011453 */
[----:B------:R-:W-:Y:S01]  /*69e0*/  IMAD R8, R78, R12, RZ ;  /* 0x0000000c4e087224 */ /* 0x000fe200078e02ff */
[----:B------:R-:W-:Y:S01]  /*69f0*/  SHF.L.U32 R85, R90, 0x8, RZ ;  /* 0x000000085a557819 */ /* 0x000fe200000006ff */
[----:B------:R-:W-:Y:S02]  /*6a00*/  IMAD R9, R78, R13, RZ ;  /* 0x0000000d4e097224 */ /* 0x000fe400078e02ff */
[----:B------:R-:W-:Y:S01]  /*6a10*/  IMAD R11, R86, R82, R11 ;  /* 0x00000052560b7224 */ /* 0x000fe200078e020b */
[----:B------:R-:W-:Y:S01]  /*6a20*/  SHF.R.S32.HI R85, RZ, 0x18, R85 ;  /* 0x00000018ff557819 */ /* 0x000fe20000011455 */
[C---:B------:R-:W-:Y:S01]  /*6a30*/  IMAD R10, R78.reuse, R14, RZ ;  /* 0x0000000e4e0a7224 */ /* 0x040fe200078e02ff */
[----:B------:R-:W-:Y:S01]  /*6a40*/  SHF.R.S32.HI R86, RZ, 0x18, R91 ;  /* 0x00000018ff567819 */ /* 0x000fe2000001145b */
[----:B------:R-:W-:Y:S01]  /*6a50*/  IMAD R8, R81, R82, R8 ;  /* 0x0000005251087224 */ /* 0x000fe200078e0208 */
[----:B------:R-:W-:Y:S01]  /*6a60*/  I2IP.S8.S32.SAT R94, R11, R6, RZ ;  /* 0x000000060b5e7239 */ /* 0x000fe200000014ff */
[----:B------:R-:W-:Y:S01]  /*6a70*/  IMAD R9, R83, R82, R9 ;  /* 0x0000005253097224 */ /* 0x000fe200078e0209 */
[C---:B------:R-:W-:Y:S01]  /*6a80*/  PRMT R83, R91.reuse, 0x8880, RZ ;  /* 0x000088805b537816 */ /* 0x040fe200000000ff */
[----:B------:R-:W-:Y:S01]  /*6a90*/  IMAD.U32 R84, R91, 0x10000, RZ ;  /* 0x000100005b547824 */ /* 0x000fe200078e00ff */
[----:B------:R-:W-:Y:S01]  /*6aa0*/  I2IP.S8.S32.SAT R93, R5, R4, R94 ;  /* 0x00000004055d7239 */ /* 0x000fe2000000145e */
[C---:B------:R-:W-:Y:S01]  /*6ab0*/  IMAD R15, R78.reuse, R15, RZ ;  /* 0x0000000f4e0f7224 */ /* 0x040fe200078e02ff */
[----:B------:R-:W-:Y:S01]  /*6ac0*/  SHF.R.S32.HI R81, RZ, 0x18, R90 ;  /* 0x00000018ff517819 */ /* 0x000fe2000001145a */
[----:B------:R-:W-:Y:S01]  /*6ad0*/  IMAD R10, R85, R82, R10 ;  /* 0x00000052550a7224 */ /* 0x000fe200078e020a */
[----:B------:R-:W-:Y:S01]  /*6ae0*/  SHF.R.S32.HI R84, RZ, 0x18, R84 ;  /* 0x00000018ff547819 */ /* 0x000fe20000011454 */
[C---:B------:R-:W-:Y:S01]  /*6af0*/  IMAD R12, R78.reuse, R16, RZ ;  /* 0x000000104e0c7224 */ /* 0x040fe200078e02ff */
[----:B------:R-:W-:Y:S01]  /*6b00*/  SHF.L.U32 R85, R91, 0x8, RZ ;  /* 0x000000085b557819 */ /* 0x000fe200000006ff */
[----:B------:R-:W-:Y:S02]  /*6b10*/  IMAD R13, R78, R17, RZ ;  /* 0x000000114e0d7224 */ /* 0x000fe400078e02ff */
[----:B------:R-:W-:Y:S01]  /*6b20*/  IMAD R15, R81, R82, R15 ;  /* 0x00000052510f7224 */ /* 0x000fe200078e020f */
[----:B------:R-:W-:Y:S01]  /*6b30*/  PRMT R81, R96, 0x8880, RZ ;  /* 0x0000888060517816 */ /* 0x000fe200000000ff */
[----:B------:R-:W-:Y:S01]  /*6b40*/  IMAD R14, R78, R18, RZ ;  /* 0x000000124e0e7224 */ /* 0x000fe200078e02ff */
[----:B------:R-:W-:Y:S01]  /*6b50*/  SHF.R.S32.HI R85, RZ, 0x18, R85 ;  /* 0x00000018ff557819 */ /* 0x000fe20000011455 */
[----:B------:R-:W-:Y:S01]  /*6b60*/  IMAD R12, R83, R82, R12 ;  /* 0x00000052530c7224 */ /* 0x000fe200078e020c */
[----:B------:R-:W-:Y:S01]  /*6b70*/  I2IP.S8.S32.SAT R94, R15, R10, RZ ;  /* 0x0000000a0f5e7239 */ /* 0x000fe200000014ff */
[----:B------:R-:W-:Y:S01]  /*6b80*/  IMAD R13, R84, R82, R13 ;  /* 0x00000052540d7224 */ /* 0x000fe200078e020d */
[----:B------:R-:W-:Y:S01]  /*6b90*/  SHF.L.U32 R83, R96, 0x10, RZ ;  /* 0x0000001060537819 */ /* 0x000fe200000006ff */
[C---:B------:R-:W-:Y:S01]  /*6ba0*/  IMAD R19, R78.reuse, R19, RZ ;  /* 0x000000134e137224 */ /* 0x040fe200078e02ff */
[----:B------:R-:W-:Y:S01]  /*6bb0*/  I2IP.S8.S32.SAT R94, R9, R8, R94 ;  /* 0x00000008095e7239 */ /* 0x000fe2000000145e */
[----:B------:R-:W-:Y:S01]  /*6bc0*/  IMAD R14, R85, R82, R14 ;  /* 0x00000052550e7224 */ /* 0x000fe200078e020e */
[----:B------:R-:W-:Y:S01]  /*6bd0*/  SHF.R.S32.HI R83, RZ, 0x18, R83 ;  /* 0x00000018ff537819 */ /* 0x000fe20000011453 */
[C---:B------:R-:W-:Y:S01]  /*6be0*/  IMAD R16, R78.reuse, R20, RZ ;  /* 0x000000144e107224 */ /* 0x040fe200078e02ff */
[----:B------:R-:W-:Y:S01]  /*6bf0*/  SHF.L.U32 R84, R97, 0x10, RZ ;  /* 0x0000001061547819 */ /* 0x000fe200000006ff */
[----:B------:R-:W-:Y:S01]  /*6c00*/  IMAD R17, R78, R21, RZ ;  /* 0x000000154e117224 */ /* 0x000fe200078e02ff */
[----:B------:R-:W-:Y:S01]  /*6c10*/  SHF.L.U32 R85, R96, 0x8, RZ ;  /* 0x0000000860557819 */ /* 0x000fe200000006ff */
[----:B------:R-:W-:Y:S01]  /*6c20*/  IMAD R19, R86, R82, R19 ;  /* 0x0000005256137224 */ /* 0x000fe200078e0213 */
[----:B------:R-:W-:Y:S01]  /*6c30*/  SHF.R.S32.HI R84, RZ, 0x18, R84 ;  /* 0x00000018ff547819 */ /* 0x000fe20000011454 */
[C---:B------:R-:W-:Y:S01]  /*6c40*/  IMAD R18, R78.reuse, R22, RZ ;  /* 0x000000164e127224 */ /* 0x040fe200078e02ff */
[----:B------:R-:W-:Y:S01]  /*6c50*/  SHF.R.S32.HI R85, RZ, 0x18, R85 ;  /* 0x00000018ff557819 */ /* 0x000fe20000011455 */
[----:B------:R-:W-:Y:S01]  /*6c60*/  IMAD R16, R81, R82, R16 ;  /* 0x0000005251107224 */ /* 0x000fe200078e0210 */
[----:B------:R-:W-:Y:S01]  /*6c70*/  I2IP.S8.S32.SAT R95, R19, R14, RZ ;  /* 0x0000000e135f7239 */ /* 0x000fe200000014ff */
[-C--:B------:R-:W-:Y:S01]  /*6c80*/  IMAD R17, R83, R82.reuse, R17 ;  /* 0x0000005253117224 */ /* 0x080fe200078e0211 */
[----:B------:R-:W-:Y:S01]  /*6c90*/  PRMT R83, R97, 0x8880, RZ ;  /* 0x0000888061537816 */ /* 0x000fe200000000ff */
[C---:B------:R-:W-:Y:S01]  /*6ca0*/  IMAD R23, R78.reuse, R23, RZ ;  /* 0x000000174e177224 */ /* 0x040fe200078e02ff */
[----:B------:R-:W-:Y:S01]  /*6cb0*/  SHF.R.S32.HI R81, RZ, 0x18, R96 ;  /* 0x00000018ff517819 */ /* 0x000fe20000011460 */
[----:B------:R-:W-:Y:S01]  /*6cc0*/  IMAD R18, R85, R82, R18 ;  /* 0x0000005255127224 */ /* 0x000fe200078e0212 */
[----:B------:R-:W-:Y:S01]  /*6cd0*/  SHF.L.U32 R85, R97, 0x8, RZ ;  /* 0x0000000861557819 */ /* 0x000fe200000006ff */
[C---:B------:R-:W-:Y:S01]  /*6ce0*/  IMAD R20, R78.reuse, R24, RZ ;  /* 0x000000184e147224 */ /* 0x040fe200078e02ff */
[----:B------:R-:W-:Y:S01]  /*6cf0*/  I2IP.S8.S32.SAT R95, R13, R12, R95 ;  /* 0x0000000c0d5f7239 */ /* 0x000fe2000000145f */
[----:B------:R-:W-:Y:S01]  /*6d00*/  IMAD R21, R78, R25, RZ ;  /* 0x000000194e157224 */ /* 0x000fe200078e02ff */
[----:B------:R-:W-:Y:S01]  /*6d10*/  SHF.R.S32.HI R85, RZ, 0x18, R85 ;  /* 0x00000018ff557819 */ /* 0x000fe20000011455 */
[----:B------:R-:W-:Y:S01]  /*6d20*/  IMAD R23, R81, R82, R23 ;  /* 0x0000005251177224 */ /* 0x000fe200078e0217 */
[----:B------:R-:W-:Y:S01]  /*6d30*/  PRMT R81, R98, 0x8880, RZ ;  /* 0x0000888062517816 */ /* 0x000fe200000000ff */
[----:B------:R-:W-:Y:S01]  /*6d40*/  IMAD R22, R78, R26, RZ ;  /* 0x0000001a4e167224 */ /* 0x000fe200078e02ff */
[----:B------:R1:W-:Y:S01]  /*6d50*/  STS.128 [R155+UR49+0x8200], R92 ;  /* 0x0082005c9b007988 */ /* 0x0003e20008000c31 */
[----:B------:R-:W-:Y:S01]  /*6d60*/  IMAD R20, R83, R82, R20 ;  /* 0x0000005253147224 */ /* 0x000fe200078e0214 */
[----:B------:R-:W-:Y:S01]  /*6d70*/  I2IP.S8.S32.SAT R112, R23, R18, RZ ;  /* 0x0000001217707239 */ /* 0x000fe200000014ff */
[----:B------:R-:W-:Y:S01]  /*6d80*/  IMAD R21, R84, R82, R21 ;  /* 0x0000005254157224 */ /* 0x000fe200078e0215 */
[----:B------:R-:W-:Y:S01]  /*6d90*/  SHF.R.S32.HI R86, RZ, 0x18, R97 ;  /* 0x00000018ff567819 */ /* 0x000fe20000011461 */
[----:B------:R-:W-:Y:S01]  /*6da0*/  IMAD.U32 R83, R98, 0x10000, RZ ;  /* 0x0001000062537824 */ /* 0x000fe200078e00ff */
[----:B------:R-:W-:Y:S01]  /*6db0*/  I2IP.S8.S32.SAT R112, R17, R16, R112 ;  /* 0x0000001011707239 */ /* 0x000fe20000001470 */
[----:B------:R-:W-:Y:S01]  /*6dc0*/  IMAD R27, R78, R27, RZ ;  /* 0x0000001b4e1b7224 */ /* 0x000fe200078e02ff */
[----:B------:R-:W-:Y:S01]  /*6dd0*/  SHF.L.U32 R84, R99, 0x10, RZ ;  /* 0x0000001063547819 */ /* 0x000fe200000006ff */
[----:B------:R-:W-:Y:S01]  /*6de0*/  IMAD R22, R85, R82, R22 ;  /* 0x0000005255167224 */ /* 0x000fe200078e0216 */
[----:B------:R-:W-:Y:S01]  /*6df0*/  SHF.L.U32 R85, R98, 0x8, RZ ;  /* 0x0000000862557819 */ /* 0x000fe200000006ff */
[C---:B------:R-:W-:Y:S01]  /*6e00*/  IMAD R24, R78.reuse, R28, RZ ;  /* 0x0000001c4e187224 */ /* 0x040fe200078e02ff */
[----:B------:R-:W-:Y:S01]  /*6e10*/  SHF.R.S32.HI R83, RZ, 0x18, R83 ;  /* 0x00000018ff537819 */ /* 0x000fe20000011453 */
[----:B------:R-:W-:Y:S01]  /*6e20*/  IMAD R25, R78, R29, RZ ;  /* 0x0000001d4e197224 */ /* 0x000fe200078e02ff */
[----:B------:R-:W-:Y:S01]  /*6e30*/  SHF.R.S32.HI R84, RZ, 0x18, R84 ;  /* 0x00000018ff547819 */ /* 0x000fe20000011454 */
[----:B------:R-:W-:Y:S01]  /*6e40*/  IMAD R27, R86, R82, R27 ;  /* 0x00000052561b7224 */ /* 0x000fe200078e021b */
[----:B------:R-:W-:Y:S01]  /*6e50*/  SHF.R.S32.HI R85, RZ, 0x18, R85 ;  /* 0x00000018ff557819 */ /* 0x000fe20000011455 */
[C---:B------:R-:W-:Y:S01]  /*6e60*/  IMAD R26, R78.reuse, R30, RZ ;  /* 0x0000001e4e1a7224 */ /* 0x040fe200078e02ff */
[----:B------:R-:W-:Y:S01]  /*6e70*/  SHF.R.S32.HI R86, RZ, 0x18, R99 ;  /* 0x00000018ff567819 */ /* 0x000fe20000011463 */
[----:B------:R-:W-:Y:S01]  /*6e80*/  IMAD R24, R81, R82, R24 ;  /* 0x0000005251187224 */ /* 0x000fe200078e0218 */
[----:B------:R-:W-:Y:S01]  /*6e90*/  I2IP.S8.S32.SAT R113, R27, R22, RZ ;  /* 0x000000161b717239 */ /* 0x000fe200000014ff */
[----:B------:R-:W-:Y:S01]  /*6ea0*/  IMAD R25, R83, R82, R25 ;  /* 0x0000005253197224 */ /* 0x000fe200078e0219 */
[----:B------:R-:W-:Y:S01]  /*6eb0*/  SHF.R.S32.HI R81, RZ, 0x18, R98 ;  /* 0x00000018ff517819 */ /* 0x000fe20000011462 */
[C---:B------:R-:W-:Y:S01]  /*6ec0*/  IMAD R31, R78.reuse, R31, RZ ;  /* 0x0000001f4e1f7224 */ /* 0x040fe200078e02ff */
[----:B------:R-:W-:Y:S01]  /*6ed0*/  I2IP.S8.S32.SAT R113, R21, R20, R113 ;  /* 0x0000001415717239 */ /* 0x000fe20000001471 */
[----:B------:R-:W-:Y:S01]  /*6ee0*/  IMAD R26, R85, R82, R26 ;  /* 0x00000052551a7224 */ /* 0x000fe200078e021a */
[C---:B------:R-:W-:Y:S01]  /*6ef0*/  PRMT R83, R99.reuse, 0x8880, RZ ;  /* 0x0000888063537816 */ /* 0x040fe200000000ff */
[C---:B------:R-:W-:Y:S01]  /*6f00*/  IMAD R28, R78.reuse, R32, RZ ;  /* 0x000000204e1c7224 */ /* 0x040fe200078e02ff */
[----:B------:R-:W-:Y:S01]  /*6f10*/  SHF.L.U32 R85, R99, 0x8, RZ ;  /* 0x0000000863557819 */ /* 0x000fe200000006ff */
[C---:B------:R-:W-:Y:S02]  /*6f20*/  IMAD R29, R78.reuse, R33, RZ ;  /* 0x000000214e1d7224 */ /* 0x040fe400078e02ff */
[----:B------:R-:W-:Y:S01]  /*6f30*/  IMAD R31, R81, R82, R31 ;  /* 0x00000052511f7224 */ /* 0x000fe200078e021f */
[----:B------:R-:W-:Y:S01]  /*6f40*/  SHF.R.S32.HI R85, RZ, 0x18, R85 ;  /* 0x00000018ff557819 */ /* 0x000fe20000011455 */
[----:B------:R-:W-:Y:S01]  /*6f50*/  IMAD R30, R78, R34, RZ ;  /* 0x000000224e1e7224 */ /* 0x000fe200078e02ff */
[----:B------:R-:W-:Y:S01]  /*6f60*/  PRMT R81, R104, 0x8880, RZ ;  /* 0x0000888068517816 */ /* 0x000fe200000000ff */
[----:B------:R-:W-:Y:S01]  /*6f70*/  IMAD R28, R83, R82, R28 ;  /* 0x00000052531c7224 */ /* 0x000fe200078e021c */
[----:B------:R-:W-:Y:S01]  /*6f80*/  I2IP.S8.S32.SAT R114, R31, R26, RZ ;  /* 0x0000001a1f727239 */ /* 0x000fe200000014ff */
[----:B------:R-:W-:Y:S01]  /*6f90*/  IMAD R29, R84, R82, R29 ;  /* 0x00000052541d7224 */ /* 0x000fe200078e021d */
[----:B------:R-:W-:Y:S01]  /*6fa0*/  SHF.L.U32 R83, R104, 0x10, RZ ;  /* 0x0000001068537819 */ /* 0x000fe200000006ff */
[----:B------:R-:W-:Y:S01]  /*6fb0*/  IMAD R35, R78, R35, RZ ;  /* 0x000000234e237224 */ /* 0x000fe200078e02ff */
[----:B------:R-:W-:Y:S01]  /*6fc0*/  I2IP.S8.S32.SAT R114, R25, R24, R114 ;  /* 0x0000001819727239 */ /* 0x000fe20000001472 */
[----:B------:R-:W-:Y:S01]  /*6fd0*/  IMAD R30, R85, R82, R30 ;  /* 0x00000052551e7224 */ /* 0x000fe200078e021e */
[----:B------:R-:W-:Y:S01]  /*6fe0*/  SHF.L.U32 R85, R104, 0x8, RZ ;  /* 0x0000000868557819 */ /* 0x000fe200000006ff */
[C---:B------:R-:W-:Y:S01]  /*6ff0*/  IMAD R32, R78.reuse, R36, RZ ;  /* 0x000000244e207224 */ /* 0x040fe200078e02ff */
[----:B------:R-:W-:Y:S01]  /*7000*/  SHF.R.S32.HI R83, RZ, 0x18, R83 ;  /* 0x00000018ff537819 */ /* 0x000fe20000011453 */
[----:B------:R-:W-:Y:S01]  /*7010*/  IMAD R33, R78, R37, RZ ;  /* 0x000000254e217224 */ /* 0x000fe200078e02ff */
[----:B------:R-:W-:Y:S01]  /*7020*/  SHF.R.S32.HI R85, RZ, 0x18, R85 ;  /* 0x00000018ff557819 */ /* 0x000fe20000011455 */
[----:B------:R-:W-:Y:S01]  /*7030*/  IMAD R35, R86, R82, R35 ;  /* 0x0000005256237224 */ /* 0x000fe200078e0223 */
[----:B------:R-:W-:Y:S01]  /*7040*/  PRMT R84, R105, 0x8880, RZ ;  /* 0x0000888069547816 */ /* 0x000fe200000000ff */
[----:B------:R-:W-:Y:S01]  /*7050*/  IMAD R34, R78, R38, RZ ;  /* 0x000000264e227224 */ /* 0x000fe200078e02ff */
[----:B------:R-:W-:Y:S01]  /*7060*/  SHF.L.U32 R86, R108, 0x10, RZ ;  /* 0x000000106c567819 */ /* 0x000fe200000006ff */
[----:B------:R-:W-:Y:S01]  /*7070*/  IMAD R32, R81, R82, R32 ;  /* 0x0000005251207224 */ /* 0x000fe200078e0220 */
[----:B------:R-:W-:Y:S01]  /*7080*/  SHF.R.S32.HI R81, RZ, 0x18, R104 ;  /* 0x00000018ff517819 */ /* 0x000fe20000011468 */
[C---:B------:R-:W-:Y:S01]  /*7090*/  IMAD R39, R78.reuse, R39, RZ ;  /* 0x000000274e277224 */ /* 0x040fe200078e02ff */
[----:B------:R-:W-:Y:S01]  /*70a0*/  I2IP.S8.S32.SAT R115, R35, R30, RZ ;  /* 0x0000001e23737239 */ /* 0x000fe200000014ff */
[-C--:B------:R-:W-:Y:S02]  /*70b0*/  IMAD R33, R83, R82.reuse, R33 ;  /* 0x0000005253217224 */ /* 0x080fe400078e0221 */
[----:B------:R-:W-:Y:S01]  /*70c0*/  IMAD R34, R85, R82, R34 ;  /* 0x0000005255227224 */ /* 0x000fe200078e0222 */
[----:B------:R-:W-:Y:S01]  /*70d0*/  I2IP.S8.S32.SAT R115, R29, R28, R115 ;  /* 0x0000001c1d737239 */ /* 0x000fe20000001473 */
[C---:B------:R-:W-:Y:S01]  /*70e0*/  IMAD.U32 R83, R105.reuse, 0x10000, RZ ;  /* 0x0001000069537824 */ /* 0x040fe200078e00ff */
[----:B------:R-:W-:Y:S01]  /*70f0*/  SHF.L.U32 R85, R105, 0x8, RZ ;  /* 0x0000000869557819 */ /* 0x000fe200000006ff */
[----:B------:R-:W-:Y:S01]  /*7100*/  IMAD R39, R81, R82, R39 ;  /* 0x0000005251277224 */ /* 0x000fe200078e0227 */
[----:B------:R-:W-:Y:S01]  /*7110*/  MOV R81, R84 ;  /* 0x0000005400517202 */ /* 0x000fe20000000f00 */
[C---:B------:R-:W-:Y:S01]  /*7120*/  IMAD R36, R78.reuse, R40, RZ ;  /* 0x000000284e247224 */ /* 0x040fe200078e02ff */
[----:B------:R-:W-:Y:S01]  /*7130*/  SHF.R.S32.HI R83, RZ, 0x18, R83 ;  /* 0x00000018ff537819 */ /* 0x000fe20000011453 */
[C---:B------:R-:W-:Y:S01]  /*7140*/  IMAD R37, R78.reuse, R41, RZ ;  /* 0x000000294e257224 */ /* 0x040fe200078e02ff */
[----:B------:R-:W-:Y:S01]  /*7150*/  SHF.R.S32.HI R85, RZ, 0x18, R85 ;  /* 0x00000018ff557819 */ /* 0x000fe20000011455 */
[C---:B------:R-:W-:Y:S01]  /*7160*/  IMAD R38, R78.reuse, R42, RZ ;  /* 0x0000002a4e267224 */ /* 0x040fe200078e02ff */
[----:B------:R1:W-:Y:S01]  /*7170*/  STS.128 [R175+0x8200], R112 ;  /* 0x00820070af007388 */ /* 0x0003e20000000c00 */
[----:B------:R-:W-:Y:S01]  /*7180*/  IMAD R36, R81, R82, R36 ;  /* 0x0000005251247224 */ /* 0x000fe200078e0224 */
[----:B------:R-:W-:Y:S01]  /*7190*/  I2IP.S8.S32.SAT R120, R39, R34, RZ ;  /* 0x0000002227787239 */ /* 0x000fe200000014ff */
[-C--:B------:R-:W-:Y:S01]  /*71a0*/  IMAD R37, R83, R82.reuse, R37 ;  /* 0x0000005253257224 */ /* 0x080fe200078e0225 */
[----:B------:R-:W-:Y:S01]  /*71b0*/  SHF.R.S32.HI R84, RZ, 0x18, R105 ;  /* 0x00000018ff547819 */ /* 0x000fe20000011469 */
[----:B------:R-:W-:Y:S01]  /*71c0*/  IMAD R43, R78, R43, RZ ;  /* 0x0000002b4e2b7224 */ /* 0x000fe200078e02ff */
[C---:B------:R-:W-:Y:S01]  /*71d0*/  SHF.L.U32 R83, R106.reuse, 0x10, RZ ;  /* 0x000000106a537819 */ /* 0x040fe200000006ff */
[----:B------:R-:W-:Y:S01]  /*71e0*/  IMAD R38, R85, R82, R38 ;  /* 0x0000005255267224 */ /* 0x000fe200078e0226 */
[----:B------:R-:W-:Y:S01]  /*71f0*/  PRMT R81, R106, 0x8880, RZ ;  /* 0x000088806a517816 */ /* 0x000fe200000000ff */
[----:B------:R-:W-:Y:S01]  /*7200*/  IMAD R40, R78, R44, RZ ;  /* 0x0000002c4e287224 */ /* 0x000fe200078e02ff */
[----:B------:R-:W-:Y:S01]  /*7210*/  SHF.L.U32 R85, R106, 0x8, RZ ;  /* 0x000000086a557819 */ /* 0x000fe200000006ff */
[----:B------:R-:W-:Y:S01]  /*7220*/  IMAD R41, R78, R45, RZ ;  /* 0x0000002d4e297224 */ /* 0x000fe200078e02ff */
[----:B------:R-:W-:Y:S01]  /*7230*/  SHF.R.S32.HI R83, RZ, 0x18, R83 ;  /* 0x00000018ff537819 */ /* 0x000fe20000011453 */
[----:B------:R-:W-:Y:S01]  /*7240*/  IMAD R43, R84, R82, R43 ;  /* 0x00000052542b7224 */ /* 0x000fe200078e022b */
[----:B------:R-:W-:Y:S01]  /*7250*/  SHF.R.S32.HI R85, RZ, 0x18, R85 ;  /* 0x00000018ff557819 */ /* 0x000fe20000011455 */
[C---:B------:R-:W-:Y:S01]  /*7260*/  IMAD R42, R78.reuse, R46, RZ ;  /* 0x0000002e4e2a7224 */ /* 0x040fe200078e02ff */
[----:B------:R-:W-:Y:S01]  /*7270*/  I2IP.S8.S32.SAT R120, R33, R32, R120 ;  /* 0x0000002021787239 */ /* 0x000fe20000001478 */
[----:B------:R-:W-:Y:S01]  /*7280*/  IMAD R40, R81, R82, R40 ;  /* 0x0000005251287224 */ /* 0x000fe200078e0228 */
[----:B------:R-:W-:Y:S01]  /*7290*/  SHF.R.S32.HI R84, RZ, 0x18, R106 ;  /* 0x00000018ff547819 */ /* 0x000fe2000001146a */
[----:B------:R-:W-:Y:S01]  /*72a0*/  IMAD R47, R78, R47, RZ ;  /* 0x0000002f4e2f7224 */ /* 0x000fe200078e02ff */
[----:B------:R-:W-:Y:S01]  /*72b0*/  I2IP.S8.S32.SAT R121, R43, R38, RZ ;  /* 0x000000262b797239 */ /* 0x000fe200000014ff */
[-C--:B------:R-:W-:Y:S01]  /*72c0*/  IMAD R41, R83, R82.reuse, R41 ;  /* 0x0000005253297224 */ /* 0x080fe200078e0229 */
[----:B------:R-:W-:Y:S01]  /*72d0*/  PRMT R81, R107, 0x8880, RZ ;  /* 0x000088806b517816 */ /* 0x000fe200000000ff */
[-C--:B------:R-:W-:Y:S01]  /*72e0*/  IMAD R42, R85, R82.reuse, R42 ;  /* 0x00000052552a7224 */ /* 0x080fe200078e022a */
[----:B------:R-:W-:Y:S01]  /*72f0*/  SHF.L.U32 R83, R107, 0x10, RZ ;  /* 0x000000106b537819 */ /* 0x000fe200000006ff */
[----:B------:R-:W-:Y:S01]  /*7300*/  IMAD R47, R84, R82, R47 ;  /* 0x00000052542f7224 */ /* 0x000fe200078e022f */
[----:B------:R-:W-:Y:S01]  /*7310*/  I2IP.S8.S32.SAT R121, R37, R36, R121 ;  /* 0x0000002425797239 */ /* 0x000fe20000001479 */
[C---:B------:R-:W-:Y:S01]  /*7320*/  IMAD R44, R78.reuse, R48, RZ ;  /* 0x000000304e2c7224 */ /* 0x040fe200078e02ff */
[----:B------:R-:W-:Y:S01]  /*7330*/  SHF.R.S32.HI R83, RZ, 0x18, R83 ;  /* 0x00000018ff537819 */ /* 0x000fe20000011453 */
[----:B------:R-:W-:Y:S01]  /*7340*/  IMAD.SHL.U32 R84, R107, 0x100, RZ ;  /* 0x000001006b547824 */ /* 0x000fe200078e00ff */
[----:B------:R-:W-:Y:S01]  /*7350*/  I2IP.S8.S32.SAT R122, R47, R42, RZ ;  /* 0x0000002a2f7a7239 */ /* 0x000fe200000014ff */
[----:B------:R-:W-:Y:S01]  /*7360*/  IMAD R45, R78, R49, RZ ;  /* 0x000000314e2d7224 */ /* 0x000fe200078e02ff */
[----:B------:R-:W-:Y:S01]  /*7370*/  PRMT R85, R108, 0x8880, RZ ;  /* 0x000088806c557816 */ /* 0x000fe200000000ff */
[----:B------:R-:W-:Y:S01]  /*7380*/  IMAD R44, R81, R82, R44 ;  /* 0x00000052512c7224 */ /* 0x000fe200078e022c */
[----:B------:R-:W-:Y:S01]  /*7390*/  SHF.R.S32.HI R81, RZ, 0x18, R84 ;  /* 0x00000018ff517819 */ /* 0x000fe20000011454 */
[C---:B------:R-:W-:Y:S01]  /*73a0*/  IMAD R46, R78.reuse, R50, RZ ;  /* 0x000000324e2e7224 */ /* 0x040fe200078e02ff */
[----:B------:R-:W-:Y:S01]  /*73b0*/  I2IP.S8.S32.SAT R122, R41, R40, R122 ;  /* 0x00000028297a7239 */ /* 0x000fe2000000147a */
[----:B------:R-:W-:Y:S01]  /*73c0*/  IMAD R45, R83, R82, R45 ;  /* 0x00000052532d7224 */ /* 0x000fe200078e022d */
[----:B------:R-:W-:Y:S01]  /*73d0*/  SHF.R.S32.HI R83, RZ, 0x18, R107 ;  /* 0x00000018ff537819 */ /* 0x000fe2000001146b */
[----:B------:R-:W-:Y:S01]  /*73e0*/  IMAD R51, R78, R51, RZ ;  /* 0x000000334e337224 */ /* 0x000fe200078e02ff */
[----:B------:R-:W-:Y:S01]  /*73f0*/  SHF.L.U32 R84, R108, 0x8, RZ ;  /* 0x000000086c547819 */ /* 0x000fe200000006ff */
[C---:B------:R-:W-:Y:S02]  /*7400*/  IMAD R48, R78.reuse, R52, RZ ;  /* 0x000000344e307224 */ /* 0x040fe400078e02ff */
[-C--:B------:R-:W-:Y:S01]  /*7410*/  IMAD R46, R81, R82.reuse, R46 ;  /* 0x00000052512e7224 */ /* 0x080fe200078e022e */
[----:B------:R-:W-:Y:S01]  /*7420*/  SHF.R.S32.HI R81, RZ, 0x18, R86 ;  /* 0x00000018ff517819 */ /* 0x000fe20000011456 */
[C---:B------:R-:W-:Y:S01]  /*7430*/  IMAD R49, R78.reuse, R53, RZ ;  /* 0x000000354e317224 */ /* 0x040fe200078e02ff */
[----:B------:R-:W-:Y:S01]  /*7440*/  SHF.R.S32.HI R86, RZ, 0x18, R111 ;  /* 0x00000018ff567819 */ /* 0x000fe2000001146f */
[----:B------:R-:W-:Y:S01]  /*7450*/  IMAD R51, R83, R82, R51 ;  /* 0x0000005253337224 */ /* 0x000fe200078e0233 */
[----:B------:R-:W-:Y:S01]  /*7460*/  SHF.R.S32.HI R83, RZ, 0x18, R84 ;  /* 0x00000018ff537819 */ /* 0x000fe20000011454 */
[C---:B------:R-:W-:Y:S01]  /*7470*/  IMAD R50, R78.reuse, R54, RZ ;  /* 0x000000364e327224 */ /* 0x040fe200078e02ff */
[----:B------:R-:W-:Y:S01]  /*7480*/  SHF.R.S32.HI R84, RZ, 0x18, R108 ;  /* 0x00000018ff547819 */ /* 0x000fe2000001146c */
[----:B------:R-:W-:Y:S01]  /*7490*/  IMAD R48, R85, R82, R48 ;  /* 0x0000005255307224 */ /* 0x000fe200078e0230 */
[----:B------:R-:W-:Y:S01]  /*74a0*/  I2IP.S8.S32.SAT R123, R51, R46, RZ ;  /* 0x0000002e337b7239 */ /* 0x000fe200000014ff */
[C---:B------:R-:W-:Y:S01]  /*74b0*/  IMAD R55, R78.reuse, R55, RZ ;  /* 0x000000374e377224 */ /* 0x040fe200078e02ff */
[----:B------:R-:W-:Y:S01]  /*74c0*/  SHF.L.U32 R85, R109, 0x10, RZ ;  /* 0x000000106d557819 */ /* 0x000fe200000006ff */
[----:B------:R-:W-:Y:S01]  /*74d0*/  IMAD R49, R81, R82, R49 ;  /* 0x0000005251317224 */ /* 0x000fe200078e0231 */
[----:B------:R-:W-:Y:S01]  /*74e0*/  PRMT R81, R109, 0x8880, RZ ;  /* 0x000088806d517816 */ /* 0x000fe200000000ff */
[----:B------:R-:W-:Y:S01]  /*74f0*/  IMAD R52, R78, R56, RZ ;  /* 0x000000384e347224 */ /* 0x000fe200078e02ff */
[----:B------:R-:W-:Y:S01]  /*7500*/  I2IP.S8.S32.SAT R123, R45, R44, R123 ;  /* 0x0000002c2d7b7239 */ /* 0x000fe2000000147b */
[-C--:B------:R-:W-:Y:S01]  /*7510*/  IMAD R50, R83, R82.reuse, R50 ;  /* 0x0000005253327224 */ /* 0x080fe200078e0232 */
[----:B------:R-:W-:Y:S01]  /*7520*/  SHF.R.S32.HI R83, RZ, 0x18, R85 ;  /* 0x00000018ff537819 */ /* 0x000fe20000011455 */
[-C--:B------:R-:W-:Y:S01]  /*7530*/  IMAD R55, R84, R82.reuse, R55 ;  /* 0x0000005254377224 */ /* 0x080fe200078e0237 */
[----:B------:R-:W-:Y:S01]  /*7540*/  PRMT R85, R110, 0x8880, RZ ;  /* 0x000088806e557816 */ /* 0x000fe200000000ff */
[----:B------:R-:W-:Y:S01]  /*7550*/  IMAD R52, R81, R82, R52 ;  /* 0x0000005251347224 */ /* 0x000fe200078e0234 */
[----:B------:R-:W-:Y:S01]  /*7560*/  SHF.L.U32 R81, R109, 0x8, RZ ;  /* 0x000000086d517819 */ /* 0x000fe200000006ff */
[C---:B------:R-:W-:Y:S01]  /*7570*/  IMAD R53, R78.reuse, R57, RZ ;  /* 0x000000394e357224 */ /* 0x040fe200078e02ff */
[----:B------:R1:W-:Y:S01]  /*7580*/  STS.128 [R174+0x8200], R120 ;  /* 0x00820078ae007388 */ /* 0x0003e20000000c00 */
[----:B------:R-:W-:Y:S01]  /*7590*/  IMAD R54, R78, R58, RZ ;  /* 0x0000003a4e367224 */ /* 0x000fe200078e02ff */
[----:B------:R-:W-:Y:S01]  /*75a0*/  SHF.R.S32.HI R81, RZ, 0x18, R81 ;  /* 0x00000018ff517819 */ /* 0x000fe20000011451 */
[----:B------:R-:W-:Y:S01]  /*75b0*/  IMAD R53, R83, R82, R53 ;  /* 0x0000005253357224 */ /* 0x000fe200078e0235 */
[----:B------:R-:W-:Y:S01]  /*75c0*/  SHF.L.U32 R84, R110, 0x10, RZ ;  /* 0x000000106e547819 */ /* 0x000fe200000006ff */
[C---:B------:R-:W-:Y:S01]  /*75d0*/  IMAD R59, R78.reuse, R59, RZ ;  /* 0x0000003b4e3b7224 */ /* 0x040fe200078e02ff */
[----:B------:R-:W-:Y:S01]  /*75e0*/  SHF.R.S32.HI R83, RZ, 0x18, R109 ;  /* 0x00000018ff537819 */ /* 0x000fe2000001146d */
[C---:B------:R-:W-:Y:S01]  /*75f0*/  IMAD R56, R78.reuse, R60, RZ ;  /* 0x0000003c4e387224 */ /* 0x040fe200078e02ff */
[----:B------:R-:W-:Y:S01]  /*7600*/  I2IP.S8.S32.SAT R124, R55, R50, RZ ;  /* 0x00000032377c7239 */ /* 0x000fe200000014ff */
[----:B------:R-:W-:Y:S01]  /*7610*/  IMAD R54, R81, R82, R54 ;  /* 0x0000005251367224 */ /* 0x000fe200078e0236 */
[----:B------:R-:W-:Y:S01]  /*7620*/  SHF.R.S32.HI R84, RZ, 0x18, R84 ;  /* 0x00000018ff547819 */ /* 0x000fe20000011454 */
[----:B------:R-:W-:Y:S01]  /*7630*/  IMAD R57, R78, R61, RZ ;  /* 0x0000003d4e397224 */ /* 0x000fe200078e02ff */
[----:B------:R-:W-:Y:S01]  /*7640*/  I2IP.S8.S32.SAT R124, R49, R48, R124 ;  /* 0x00000030317c7239 */ /* 0x000fe2000000147c */
[-C--:B------:R-:W-:Y:S01]  /*7650*/  IMAD R59, R83, R82.reuse, R59 ;  /* 0x00000052533b7224 */ /* 0x080fe200078e023b */
[----:B------:R-:W-:Y:S01]  /*7660*/  PRMT R83, R111, 0x8880, RZ ;  /* 0x000088806f537816 */ /* 0x000fe200000000ff */
[-C--:B------:R-:W-:Y:S01]  /*7670*/  IMAD R56, R85, R82.reuse, R56 ;  /* 0x0000005255387224 */ /* 0x080fe200078e0238 */
[----:B------:R-:W-:Y:S01]  /*7680*/  SHF.R.S32.HI R81, RZ, 0x18, R110 ;  /* 0x00000018ff517819 */ /* 0x000fe2000001146e */
[----:B------:R-:W-:Y:S01]  /*7690*/  IMAD R57, R84, R82, R57 ;  /* 0x0000005254397224 */ /* 0x000fe200078e0239 */
[----:B------:R-:W-:Y:S01]  /*76a0*/  I2IP.S8.S32.SAT R125, R59, R54, RZ ;  /* 0x000000363b7d7239 */ /* 0x000fe200000014ff */
[C---:B------:R-:W-:Y:S01]  /*76b0*/  IMAD R58, R78.reuse, R62, RZ ;  /* 0x0000003e4e3a7224 */ /* 0x040fe200078e02ff */
[C---:B------:R-:W-:Y:S01]  /*76c0*/  SHF.L.U32 R85, R111.reuse, 0x8, RZ ;  /* 0x000000086f557819 */ /* 0x040fe200000006ff */
[----:B------:R-:W-:Y:S01]  /*76d0*/  IMAD.U32 R84, R111, 0x10000, RZ ;  /* 0x000100006f547824 */ /* 0x000fe200078e00ff */
[----:B------:R-:W-:Y:S01]  /*76e0*/  I2IP.S8.S32.SAT R125, R53, R52, R125 ;  /* 0x00000034357d7239 */ /* 0x000fe2000000147d */
[C---:B------:R-:W-:Y:S01]  /*76f0*/  IMAD R63, R78.reuse, R63, RZ ;  /* 0x0000003f4e3f7224 */ /* 0x040fe200078e02ff */
[----:B------:R-:W-:Y:S01]  /*7700*/  SHF.R.S32.HI R85, RZ, 0x18, R85 ;  /* 0x00000018ff557819 */ /* 0x000fe20000011455 */
[C---:B------:R-:W-:Y:S01]  /*7710*/  IMAD R60, R78.reuse, R64, RZ ;  /* 0x000000404e3c7224 */ /* 0x040fe200078e02ff */
[----:B------:R-:W-:Y:S01]  /*7720*/  SHF.R.S32.HI R84, RZ, 0x18, R84 ;  /* 0x00000018ff547819 */ /* 0x000fe20000011454 */
[-C--:B------:R-:W-:Y:S02]  /*7730*/  IMAD R58, R87, R82.reuse, R58 ;  /* 0x00000052573a7224 */ /* 0x080fe400078e023a */
[C---:B------:R-:W-:Y:S02]  /*7740*/  IMAD R61, R78.reuse, R65, RZ ;  /* 0x000000414e3d7224 */ /* 0x040fe400078e02ff */
[-C--:B------:R-:W-:Y:S02]  /*7750*/  IMAD R63, R81, R82.reuse, R63 ;  /* 0x00000052513f7224 */ /* 0x080fe400078e023f */
[----:B------:R-:W-:Y:S02]  /*7760*/  IMAD R60, R83, R82, R60 ;  /* 0x00000052533c7224 */ /* 0x000fe400078e023c */
[----:B------:R-:W-:Y:S01]  /*7770*/  IMAD R62, R78, R66, RZ ;  /* 0x000000424e3e7224 */ /* 0x000fe200078e02ff */
[----:B------:R-:W-:Y:S01]  /*7780*/  I2IP.S8.S32.SAT R126, R63, R58, RZ ;  /* 0x0000003a3f7e7239 */ /* 0x000fe200000014ff */
[----:B------:R-:W-:Y:S02]  /*7790*/  IMAD R61, R84, R82, R61 ;  /* 0x00000052543d7224 */ /* 0x000fe400078e023d */
[----:B------:R-:W-:Y:S01]  /*77a0*/  IMAD R67, R78, R67, RZ ;  /* 0x000000434e437224 */ /* 0x000fe200078e02ff */
[----:B------:R-:W-:Y:S01]  /*77b0*/  I2IP.S8.S32.SAT R126, R57, R56, R126 ;  /* 0x00000038397e7239 */ /* 0x000fe2000000147e */
[-C--:B------:R-:W-:Y:S02]  /*77c0*/  IMAD R62, R85, R82.reuse, R62 ;  /* 0x00000052553e7224 */ /* 0x080fe400078e023e */
[----:B------:R-:W-:Y:S05]  /*77d0*/  IMAD R67, R86, R82, R67 ;  /* 0x0000005256437224 */ /* 0x000fea00078e0243 */
[----:B------:R-:W-:Y:S04]  /*77e0*/  I2IP.S8.S32.SAT R127, R67, R62, RZ ;  /* 0x0000003e437f7239 */ /* 0x000fe800000014ff */
[----:B------:R-:W-:Y:S05]  /*77f0*/  I2IP.S8.S32.SAT R127, R61, R60, R127 ;  /* 0x0000003c3d7f7239 */ /* 0x000fea000000147f */
[----:B------:R1:W-:Y:S01]  /*7800*/  STS.128 [R173+0x8200], R124 ;  /* 0x0082007cad007388 */ /* 0x0003e20000000c00 */
[----:B------:R-:W-:Y:S01]  /*7810*/  @!PT LDS RZ, [RZ] ;  /* 0x00000000fffff984 */ /* 0x000fe20000000800 */
[----:B------:R-:W-:Y:S01]  /*7820*/  @!PT LDS RZ, [RZ] ;  /* 0x00000000fffff984 */ /* 0x000fe20000000800 */
[----:B------:R-:W-:Y:S01]  /*7830*/  @!PT LDS RZ, [RZ] ;  /* 0x00000000fffff984 */ /* 0x000fe20000000800 */
[----:B------:R-:W-:Y:S01]  /*7840*/  @!PT LDS RZ, [RZ] ;  /* 0x00000000fffff984 */ /* 0x000fe20000000800 */
[----:B------:R2:W-:Y:S07]  /*7850*/  MEMBAR.ALL.CTA ;  /* 0x0000000000007992 */ /* 0x0005ee0000008000 */
[----:B--2---:R-:W2:Y:S02]  /*7860*/  FENCE.VIEW.ASYNC.S ;  /* 0x00000000000073c6 */ /* 0x004ea40000000000 */
[----:B--2---:R-:W-:Y:S06]  /*7870*/  BAR.SYNC.DEFER_BLOCKING 0x1, 0x80 ;  /* 0x0042000000007b1d */ /* 0x004fec0000010000 */
[----:B------:R-:W-:Y:S05]  /*7880*/  @P0 BRA `(.L_x_123) ;  /* 0x0000000000280947 */ /* 0x000fea0003800000 */
[----:B------:R-:W-:Y:S02]  /*7890*/  UIADD3 UR4, UPT, UPT, UR49, 0x8200, URZ ;  /* 0x0000820031047890 */ /* 0x000fe4000fffe0ff */
[----:B------:R-:W-:Y:S01]  /*78a0*/  UIADD3 UR6, UP0, UPT, UR52, 0x680, URZ ;  /* 0x0000068034067890 */ /* 0x000fe2000ff1e0ff */
[----:B------:R-:W-:Y:S03]  /*78b0*/  UMOV UR43, UR36 ;  /* 0x00000024002b7c82 */ /* 0x000fe60008000000 */
[----:B------:R-:W-:Y:S01]  /*78c0*/  MOV R168, UR4 ;  /* 0x0000000400a87c02 */ /* 0x000fe20008000f00 */
[----:B------:R-:W-:Y:S03]  /*78d0*/  UIADD3.X UR7, UPT, UPT, URZ, UR53, URZ, UP0, !UPT ;  /* 0x00000035ff077290 */ /* 0x000fe600087fe4ff */
[----:B------:R-:W-:Y:S11]  /*78e0*/  R2UR UR40, R168 ;  /* 0x00000000a82872ca */ /* 0x000ff600000e0000 */
[----:B------:R-:W-:Y:S02]  /*78f0*/  @!UPT UIADD3 URZ, UPT, UPT, URZ, URZ, URZ ;  /* 0x000000fffffff290 */ /* 0x000fe4000fffe0ff */
[----:B------:R2:W-:Y:S01]  /*7900*/  UTMASTG.3D [UR40], [UR6] ;  /* 0x00000028060073b5 */ /* 0x0005e20008010000 */
[----:B------:R0:W-:Y:S01]  /*7910*/  UTMACMDFLUSH ;  /* 0x00000000000079b7 */ /* 0x0001e20000000000 */
[----:B--2---:R-:W-:Y:S04]  /*7920*/  DEPBAR.LE SB0, 0x1 ;  /* 0x000080400000791a */ /* 0x004fe80000000000 */
.L_x_123:
[----:B------:R-:W-:Y:S05]  /*7930*/  BSYNC.RECONVERGENT B0 ;  /* 0x0000000000007941 */ /* 0x000fea0003800200 */
.L_x_122:
[----:B------:R-:W-:Y:S06]  /*7940*/  BAR.SYNC.DEFER_BLOCKING 0x1, 0x80 ;  /* 0x0042000000007b1d */ /* 0x000fec0000010000 */
[----:B------:R-:W2:Y:S01]  /*7950*/  @P6 SYNCS.PHASECHK.TRANS64.TRYWAIT P0, [R117+URZ+0xb0], R118 ;  /* 0x0000b076750065a7 */ /* 0x000ea200080011ff */
[----:B------:R-:W-:Y:S01]  /*7960*/  BSSY B1, `(.L_x_124) ;  /* 0x0000023000017945 */ /* 0x000fe20003800000 */
[----:B--2---:R-:W-:Y:S03]  /*7970*/  @P6 SEL R100, RZ, 0x1, !P0 ;  /* 0x00000001ff646807 */ /* 0x004fe60004000000 */
[----:B------:R-:W-:Y:S05]  /*7980*/  @!P6 BRA `(.L_x_125) ;  /* 0x000000000080e947 */ /* 0x000fea0003800000 */
[----:B------:R-:W-:Y:S01]  /*7990*/  ISETP.NE.AND P1, PT, R101, RZ, PT ;  /* 0x000000ff6500720c */ /* 0x000fe20003f25270 */
[----:B------:R-:W-:Y:S01]  /*79a0*/  BSSY B0, `(.L_x_126) ;  /* 0x000000a000007945 */ /* 0x000fe20003800000 */
[----:B------:R-:W-:Y:S11]  /*79b0*/  ISETP.NE.AND P0, PT, R100, RZ, PT ;  /* 0x000000ff6400720c */ /* 0x000ff60003f05270 */
[----:B------:R-:W-:Y:S04]  /*79c0*/  @P1 IMAD R5, R162, 0x2000, R103 ;  /* 0x00002000a2051824 */ /* 0x000fe800078e0267 */
[--C-:B------:R-:W-:Y:S01]  /*79d0*/  @P1 IMAD.IADD R4, R167, 0x1, R5.reuse ;  /* 0x00000001a7041824 */ /* 0x100fe200078e0205 */
[----:B------:R-:W-:Y:S01]  /*79e0*/  @P1 IADD3 R3, PT, PT, R166, R5, RZ ;  /* 0x00000005a6031210 */ /* 0x000fe20007ffe0ff */
[----:B------:R-:W-:Y:S01]  /*79f0*/  @P1 IMAD.IADD R2, R102, 0x1, R5 ;  /* 0x0000000166021824 */ /* 0x000fe200078e0205 */
[----:B------:R-:W-:Y:S06]  /*7a00*/  @P0 BRA `(.L_x_127) ;  /* 0x00000000000c0947 */ /* 0x000fec0003800000 */
[----:B------:R-:W-:Y:S04]  /*7a10*/  SHF.L.U32 R0, R161, 0x1f, RZ ;  /* 0x0000001fa1007819 */ /* 0x000fe800000006ff */
[----:B------:R-:W2:Y:S02]  /*7a20*/  SYNCS.PHASECHK.TRANS64.TRYWAIT P0, [R117+URZ+0xb0], R0 ;  /* 0x0000b000750075a7 */ /* 0x000ea400080011ff */
[----:B--2---:R-:W-:Y:S05]  /*7a30*/  @!P0 BRA `(.L_x_128) ;  /* 0x0000004c00f48947 */ /* 0x004fea0003800000 */
.L_x_127:
[----:B------:R-:W-:Y:S05]  /*7a40*/  BSYNC B0 ;  /* 0x0000000000007941 */ /* 0x000fea0003800000 */
.L_x_126:
[----:B------:R-:W-:Y:S01]  /*7a50*/  ISETP.NE.AND P0, PT, R101, RZ, PT ;  /* 0x000000ff6500720c */ /* 0x000fe20003f05270 */
[----:B--2---:R-:W-:Y:S02]  /*7a60*/  VIADD R117, R117, 0xd0 ;  /* 0x000000d075757836 */ /* 0x004fe40000000000 */
[----:B------:R-:W-:Y:S02]  /*7a70*/  IMAD.U32 R0, RZ, RZ, UR37 ;  /* 0x00000025ff007e24 */ /* 0x000fe4000f8e00ff */
[----:B------:R-:W-:Y:S03]  /*7a80*/  VIADD R162, R162, 0x1 ;  /* 0x00000001a2a27836 */ /* 0x000fe60000000000 */
[----:B------:R-:W-:Y:S05]  /*7a90*/  PRMT R0, R0, 0x654, R117 ;  /* 0x0000065400007816 */ /* 0x000fea0000000075 */
[----:B------:R2:W3:Y:S04]  /*7aa0*/  @P0 LDS.128 R88, [R5+0x200] ;  /* 0x0002000005580984 */ /* 0x0004e80000000c00 */
[----:B------:R2:W4:Y:S04]  /*7ab0*/  @P0 LDS.128 R96, [R4+0x200] ;  /* 0x0002000004600984 */ /* 0x0005280000000c00 */
        /* <DEDUP_REMOVED lines=12> */
[----:B--234-:R-:W-:Y:S02]  /*7b80*/  LOP3.LUT R161, R161, R0, RZ, 0x3c, !PT ;  /* 0x00000000a1a17212 */ /* 0x01cfe400078e3cff */
.L_x_125:
[----:B------:R-:W-:Y:S05]  /*7b90*/  BSYNC B1 ;  /* 0x0000000000017941 */ /* 0x000fea0003800000 */
.L_x_124:
[----:B------:R-:W-:Y:S05]  /*7ba0*/  VIADD R3, R80, 0x40 ;  /* 0x0000004050037836 */ /* 0x000fea0000000000 */
[----:B------:R-:W-:Y:S04]  /*7bb0*/  SHF.R.U32.HI R3, RZ, 0x15, R3 ;  /* 0x00000015ff037819 */ /* 0x000fe80000011603 */
[----:B------:R-:W-:Y:S11]  /*7bc0*/  LOP3.LUT P0, RZ, R3, 0x3, R156, 0x48, !PT ;  /* 0x0000000303ff7812 */ /* 0x000ff6000780489c */
[----:B------:R-:W-:Y:S02]  /*7bd0*/  @!UPT UIADD3 URZ, UPT, UPT, URZ, URZ, URZ ;  /* 0x000000fffffff290 */ /* 0x000fe4000fffe0ff */
[----:B------:R-:W-:Y:S05]  /*7be0*/  @!P0 BRA `(.L_x_129) ;  /* 0x0000000000408947 */ /* 0x000fea0003800000 */
[----:B------:R-:W2:Y:S01]  /*7bf0*/  LDCU.64 UR8, c[0x4][0x78] ;  /* 0x01000f00ff0877ac */ /* 0x000ea20008000a00 */
[----:B------:R-:W-:Y:S01]  /*7c00*/  MOV R3, 0x0 ;  /* 0x0000000000037802 */ /* 0x000fe20000000f00 */
[----:B------:R-:W-:Y:S02]  /*7c10*/  HFMA2 R12, -RZ, RZ, 0, 5.9604644775390625e-08 ;  /* 0x00000001ff0c7431 */ /* 0x000fe400000001ff */
[----:B------:R-:W-:Y:S02]  /*7c20*/  IMAD.MOV.U32 R8, RZ, RZ, 0x192 ;  /* 0x00000192ff087424 */ /* 0x000fe400078e00ff */
[----:B------:R-:W-:Y:S01]  /*7c30*/  IMAD.MOV.U32 R13, RZ, RZ, RZ ;  /* 0x000000ffff0d7224 */ /* 0x000fe200078e00ff */
[----:B------:R-:W3:Y:S01]  /*7c40*/  LDCU.64 UR6, c[0x4][0x80] ;  /* 0x01001000ff0677ac */ /* 0x000ee20008000a00 */
[----:B------:R-:W4:Y:S01]  /*7c50*/  LDC.64 R2, c[0x4][R3] ;  /* 0x0100000003027b82 */ /* 0x000f220000000a00 */
[----:B------:R-:W5:Y:S01]  /*7c60*/  LDCU.64 UR4, c[0x4][0x18] ;  /* 0x01000300ff0477ac */ /* 0x000f620008000a00 */
[----:B--2---:R-:W-:Y:S01]  /*7c70*/  MOV R5, UR9 ;  /* 0x0000000900057c02 */ /* 0x004fe20008000f00 */
[----:B------:R-:W-:Y:S01]  /*7c80*/  IMAD.U32 R4, RZ, RZ, UR8 ;  /* 0x00000008ff047e24 */ /* 0x000fe2000f8e00ff */
[----:B---3--:R-:W-:Y:S01]  /*7c90*/  MOV R7, UR7 ;  /* 0x0000000700077c02 */ /* 0x008fe20008000f00 */
[----:B------:R-:W-:Y:S01]  /*7ca0*/  IMAD.U32 R6, RZ, RZ, UR6 ;  /* 0x00000006ff067e24 */ /* 0x000fe2000f8e00ff */
[----:B-----5:R-:W-:Y:S01]  /*7cb0*/  MOV R11, UR5 ;  /* 0x00000005000b7c02 */ /* 0x020fe20008000f00 */
[----:B------:R-:W-:Y:S02]  /*7cc0*/  IMAD.U32 R10, RZ, RZ, UR4 ;  /* 0x00000004ff0a7e24 */ /* 0x000fe4000f8e00ff */
[----:B------:R-:W-:Y:S07]  /*7cd0*/  LEPC R20, `(.L_x_129) ;  /* 0x000000001014794e */ /* 0x000fee0000000000 */
[----:B-1--4-:R-:W-:Y:S05]  /*7ce0*/  CALL.ABS.NOINC R2 ;  /* 0x0000000002007343 */ /* 0x012fea0003c00000 */
.L_x_129:
[----:B------:R-:W-:Y:S05]  /*7cf0*/  WARPSYNC.ALL ;  /* 0x0000000000007948 */ /* 0x000fea0003800000 */
[----:B------:R-:W-:Y:S01]  /*7d00*/  R2UR UR4, R80 ;  /* 0x00000000500472ca */ /* 0x000fe200000e0000 */
[----:B------:R-:W-:Y:S01]  /*7d10*/  BSSY.RECONVERGENT B0, `(.L_x_130) ;  /* 0x000011c000007945 */ /* 0x000fe20003800200 */
[C---:B------:R-:W-:Y:S02]  /*7d20*/  PRMT R81, R88.reuse, 0x8880, RZ ;  /* 0x0000888058517816 */ /* 0x040fe400000000ff */
[C---:B------:R-:W-:Y:S02]  /*7d30*/  SHF.L.U32 R84, R88.reuse, 0x8, RZ ;  /* 0x0000000858547819 */ /* 0x040fe400000006ff */
[----:B------:R-:W-:Y:S02]  /*7d40*/  SHF.L.U32 R83, R88, 0x10, RZ ;  /* 0x0000001058537819 */ /* 0x000fe400000006ff */
[----:B------:R-:W-:Y:S02]  /*7d50*/  SHF.R.S32.HI R84, RZ, 0x18, R84 ;  /* 0x00000018ff547819 */ /* 0x000fe40000011454 */
[----:B------:R-:W-:Y:S02]  /*7d60*/  SHF.R.S32.HI R83, RZ, 0x18, R83 ;  /* 0x00000018ff537819 */ /* 0x000fe40000011453 */
[----:B------:R-:W-:Y:S01]  /*7d70*/  ISETP.NE.AND P0, PT, R169, RZ, PT ;  /* 0x000000ffa900720c */ /* 0x000fe20003f05270 */
[----:B------:R-:W2:Y:S01]  /*7d80*/  LDTM.x64 R4, tmem[UR4+0x40] ;  /* 0x00004004000479ee */ /* 0x000ea20008340000 */
[----:B------:R-:W-:Y:S01]  /*7d90*/  ISETP.NE.AND P6, PT, R116, RZ, PT ;  /* 0x000000ff7400720c */ /* 0x000fe20003fc5270 */
[C---:B--2---:R-:W-:Y:S02]  /*7da0*/  IMAD R0, R78.reuse, R4, RZ ;  /* 0x000000044e007224 */ /* 0x044fe400078e02ff */
[C---:B------:R-:W-:Y:S02]  /*7db0*/  IMAD R3, R78.reuse, R6, RZ ;  /* 0x000000064e037224 */ /* 0x040fe400078e02ff */
[C---:B------:R-:W-:Y:S02]  /*7dc0*/  IMAD R4, R78.reuse, R8, RZ ;  /* 0x000000084e047224 */ /* 0x040fe400078e02ff */
[C---:B------:R-:W-:Y:S02]  /*7dd0*/  IMAD R6, R78.reuse, R10, RZ ;  /* 0x0000000a4e067224 */ /* 0x040fe400078e02ff */
[C---:B------:R-:W-:Y:S02]  /*7de0*/  IMAD R2, R78.reuse, R5, RZ ;  /* 0x000000054e027224 */ /* 0x040fe400078e02ff */
[C---:B------:R-:W-:Y:S02]  /*7df0*/  IMAD R8, R78.reuse, R12, RZ ;  /* 0x0000000c4e087224 */ /* 0x040fe400078e02ff */
[C---:B------:R-:W-:Y:S02]  /*7e00*/  IMAD R10, R78.reuse, R14, RZ ;  /* 0x0000000e4e0a7224 */ /* 0x040fe400078e02ff */
[C---:B------:R-:W-:Y:S02]  /*7e10*/  IMAD R5, R78.reuse, R9, RZ ;  /* 0x000000094e057224 */ /* 0x040fe400078e02ff */
[----:B------:R-:W-:Y:S01]  /*7e20*/  IMAD R0, R81, R82, R0 ;  /* 0x0000005251007224 */ /* 0x000fe200078e0200 */
[----:B------:R-:W-:Y:S01]  /*7e30*/  SHF.L.U32 R81, R89, 0x8, RZ ;  /* 0x0000000859517819 */ /* 0x000fe200000006ff */
[C---:B------:R-:W-:Y:S02]  /*7e40*/  IMAD R12, R78.reuse, R16, RZ ;  /* 0x000000104e0c7224 */ /* 0x040fe400078e02ff */
[C---:B------:R-:W-:Y:S01]  /*7e50*/  IMAD R14, R78.reuse, R18, RZ ;  /* 0x000000124e0e7224 */ /* 0x040fe200078e02ff */
[----:B------:R-:W-:Y:S01]  /*7e60*/  SHF.R.S32.HI R81, RZ, 0x18, R81 ;  /* 0x00000018ff517819 */ /* 0x000fe20000011451 */
[C---:B------:R-:W-:Y:S02]  /*7e70*/  IMAD R9, R78.reuse, R13, RZ ;  /* 0x0000000d4e097224 */ /* 0x040fe400078e02ff */
[C---:B------:R-:W-:Y:S02]  /*7e80*/  IMAD R16, R78.reuse, R20, RZ ;  /* 0x000000144e107224 */ /* 0x040fe400078e02ff */
[C---:B------:R-:W-:Y:S02]  /*7e90*/  IMAD R18, R78.reuse, R22, RZ ;  /* 0x000000164e127224 */ /* 0x040fe400078e02ff */
[C---:B------:R-:W-:Y:S02]  /*7ea0*/  IMAD R13, R78.reuse, R17, RZ ;  /* 0x000000114e0d7224 */ /* 0x040fe400078e02ff */
[C---:B------:R-:W-:Y:S02]  /*7eb0*/  IMAD R20, R78.reuse, R24, RZ ;  /* 0x000000184e147224 */ /* 0x040fe400078e02ff */
[C---:B------:R-:W-:Y:S02]  /*7ec0*/  IMAD R22, R78.reuse, R26, RZ ;  /* 0x0000001a4e167224 */ /* 0x040fe400078e02ff */
[----:B------:R-:W-:Y:S01]  /*7ed0*/  IMAD R2, R83, R82, R2 ;  /* 0x0000005253027224 */ /* 0x000fe200078e0202 */
[----:B------:R-:W-:Y:S01]  /*7ee0*/  SHF.R.S32.HI R83, RZ, 0x18, R89 ;  /* 0x00000018ff537819 */ /* 0x000fe20000011459 */
[C---:B------:R-:W-:Y:S02]  /*7ef0*/  IMAD R17, R78.reuse, R21, RZ ;  /* 0x000000154e117224 */ /* 0x040fe400078e02ff */
[C---:B------:R-:W-:Y:S02]  /*7f00*/  IMAD R24, R78.reuse, R28, RZ ;  /* 0x0000001c4e187224 */ /* 0x040fe400078e02ff */
[C---:B------:R-:W-:Y:S02]  /*7f10*/  IMAD R26, R78.reuse, R30, RZ ;  /* 0x0000001e4e1a7224 */ /* 0x040fe400078e02ff */
[C---:B------:R-:W-:Y:S02]  /*7f20*/  IMAD R21, R78.reuse, R25, RZ ;  /* 0x000000194e157224 */ /* 0x040fe400078e02ff */
[C---:B------:R-:W-:Y:S02]  /*7f30*/  IMAD R28, R78.reuse, R32, RZ ;  /* 0x000000204e1c7224 */ /* 0x040fe400078e02ff */
[----:B------:R-:W-:Y:S02]  /*7f40*/  IMAD R30, R78, R34, RZ ;  /* 0x000000224e1e7224 */ /* 0x000fe400078e02ff */
[----:B------:R-:W-:Y:S02]  /*7f50*/  IMAD R3, R84, R82, R3 ;  /* 0x0000005254037224 */ /* 0x000fe400078e0203 */
[C---:B------:R-:W-:Y:S02]  /*7f60*/  IMAD R25, R78.reuse, R29, RZ ;  /* 0x0000001d4e197224 */ /* 0x040fe400078e02ff */
        /* <DEDUP_REMOVED lines=14> */
[C---:B------:R-:W-:Y:S01]  /*8050*/  IMAD R60, R78.reuse, R64, RZ ;  /* 0x000000404e3c7224 */ /* 0x040fe200078e02ff */
[----:B------:R-:W-:Y:S01]  /*8060*/  SHF.R.S32.HI R64, RZ, 0x18, R88 ;  /* 0x00000018ff407819 */ /* 0x000fe20000011458 */
[C---:B------:R-:W-:Y:S02]  /*8070*/  IMAD R34, R78.reuse, R38, RZ ;  /* 0x000000264e227224 */ /* 0x040fe400078e02ff */
[C---:B------:R-:W-:Y:S02]  /*8080*/  IMAD R38, R78.reuse, R42, RZ ;  /* 0x0000002a4e267224 */ /* 0x040fe400078e02ff */
[C---:B------:R-:W-:Y:S02]  /*8090*/  IMAD R57, R78.reuse, R61, RZ ;  /* 0x0000003d4e397224 */ /* 0x040fe400078e02ff */
[C---:B------:R-:W-:Y:S01]  /*80a0*/  IMAD R61, R78.reuse, R65, RZ ;  /* 0x000000414e3d7224 */ /* 0x040fe200078e02ff */
[C---:B------:R-:W-:Y:S01]  /*80b0*/  PRMT R65, R89.reuse, 0x8880, RZ ;  /* 0x0000888059417816 */ /* 0x040fe200000000ff */
[C---:B------:R-:W-:Y:S02]  /*80c0*/  IMAD R42, R78.reuse, R46, RZ ;  /* 0x0000002e4e2a7224 */ /* 0x040fe400078e02ff */
[C---:B------:R-:W-:Y:S02]  /*80d0*/  IMAD R46, R78.reuse, R50, RZ ;  /* 0x000000324e2e7224 */ /* 0x040fe400078e02ff */
[C---:B------:R-:W-:Y:S02]  /*80e0*/  IMAD R51, R78.reuse, R51, RZ ;  /* 0x000000334e337224 */ /* 0x040fe400078e02ff */
[C---:B------:R-:W-:Y:S02]  /*80f0*/  IMAD R50, R78.reuse, R54, RZ ;  /* 0x000000364e327224 */ /* 0x040fe400078e02ff */
[C---:B------:R-:W-:Y:S02]  /*8100*/  IMAD R54, R78.reuse, R58, RZ ;  /* 0x0000003a4e367224 */ /* 0x040fe400078e02ff */
[C---:B------:R-:W-:Y:S02]  /*8110*/  IMAD R58, R78.reuse, R62, RZ ;  /* 0x0000003e4e3a7224 */ /* 0x040fe400078e02ff */
[C---:B------:R-:W-:Y:S01]  /*8120*/  IMAD R62, R78.reuse, R66, RZ ;  /* 0x000000424e3e7224 */ /* 0x040fe200078e02ff */
[----:B------:R-:W-:Y:S01]  /*8130*/  SHF.L.U32 R66, R89, 0x10, RZ ;  /* 0x0000001059427819 */ /* 0x000fe200000006ff */
[C---:B------:R-:W-:Y:S02]  /*8140*/  IMAD R7, R78.reuse, R7, RZ ;  /* 0x000000074e077224 */ /* 0x040fe400078e02ff */
[----:B------:R-:W-:Y:S01]  /*8150*/  IMAD R11, R78, R11, RZ ;  /* 0x0000000b4e0b7224 */ /* 0x000fe200078e02ff */
[----:B------:R-:W-:Y:S01]  /*8160*/  SHF.R.S32.HI R66, RZ, 0x18, R66 ;  /* 0x00000018ff427819 */ /* 0x000fe20000011442 */
[-C--:B------:R-:W-:Y:S01]  /*8170*/  IMAD R7, R64, R82.reuse, R7 ;  /* 0x0000005240077224 */ /* 0x080fe200078e0207 */
[C---:B------:R-:W-:Y:S01]  /*8180*/  PRMT R64, R90.reuse, 0x8880, RZ ;  /* 0x000088805a407816 */ /* 0x040fe200000000ff */
[-C--:B------:R-:W-:Y:S01]  /*8190*/  IMAD R4, R65, R82.reuse, R4 ;  /* 0x0000005241047224 */ /* 0x080fe200078e0204 */
[----:B------:R-:W-:Y:S01]  /*81a0*/  SHF.L.U32 R65, R90, 0x10, RZ ;  /* 0x000000105a417819 */ /* 0x000fe200000006ff */
[-C--:B------:R-:W-:Y:S02]  /*81b0*/  IMAD R5, R66, R82.reuse, R5 ;  /* 0x0000005242057224 */ /* 0x080fe400078e0205 */
[-C--:B------:R-:W-:Y:S01]  /*81c0*/  IMAD R6, R81, R82.reuse, R6 ;  /* 0x0000005251067224 */ /* 0x080fe200078e0206 */
[----:B------:R-:W-:Y:S01]  /*81d0*/  I2IP.S8.S32.SAT R81, R7, R3, RZ ;  /* 0x0000000307517239 */ /* 0x000fe200000014ff */
[----:B------:R-:W-:Y:S01]  /*81e0*/  IMAD R11, R83, R82, R11 ;  /* 0x00000052530b7224 */ /* 0x000fe200078e020b */
[----:B------:R-:W-:Y:S01]  /*81f0*/  SHF.L.U32 R7, R90, 0x8, RZ ;  /* 0x000000085a077819 */ /* 0x000fe200000006ff */
[C---:B------:R-:W-:Y:S01]  /*8200*/  IMAD R15, R78.reuse, R15, RZ ;  /* 0x0000000f4e0f7224 */ /* 0x040fe200078e02ff */
[----:B------:R-:W-:Y:S01]  /*8210*/  MOV R3, R64 ;  /* 0x0000004000037202 */ /* 0x000fe20000000f00 */
[C---:B------:R-:W-:Y:S01]  /*8220*/  IMAD R19, R78.reuse, R19, RZ ;  /* 0x000000134e137224 */ /* 0x040fe200078e02ff */
[----:B------:R-:W-:Y:S01]  /*8230*/  I2IP.S8.S32.SAT R11, R11, R6, RZ ;  /* 0x000000060b0b7239 */ /* 0x000fe200000014ff */
[C---:B------:R-:W-:Y:S01]  /*8240*/  IMAD R23, R78.reuse, R23, RZ ;  /* 0x000000174e177224 */ /* 0x040fe200078e02ff */
[----:B------:R-:W-:Y:S01]  /*8250*/  SHF.R.S32.HI R6, RZ, 0x18, R65 ;  /* 0x00000018ff067819 */ /* 0x000fe20000011441 */
[----:B------:R-:W-:Y:S01]  /*8260*/  IMAD R8, R3, R82, R8 ;  /* 0x0000005203087224 */ /* 0x000fe200078e0208 */
[----:B------:R-:W-:Y:S01]  /*8270*/  SHF.R.S32.HI R7, RZ, 0x18, R7 ;  /* 0x00000018ff077819 */ /* 0x000fe20000011407 */
[----:B------:R-:W-:Y:S01]  /*8280*/  IMAD R27, R78, R27, RZ ;  /* 0x0000001b4e1b7224 */ /* 0x000fe200078e02ff */
[----:B------:R-:W-:Y:S01]  /*8290*/  I2IP.S8.S32.SAT R84, R2, R0, R81 ;  /* 0x0000000002547239 */ /* 0x000fe20000001451 */
[-C--:B------:R-:W-:Y:S01]  /*82a0*/  IMAD R9, R6, R82.reuse, R9 ;  /* 0x0000005206097224 */ /* 0x080fe200078e0209 */
[----:B------:R-:W-:Y:S01]  /*82b0*/  SHF.L.U32 R2, R91, 0x10, RZ ;  /* 0x000000105b027819 */ /* 0x000fe200000006ff */
[----:B------:R-:W-:Y:S01]  /*82c0*/  IMAD R10, R7, R82, R10 ;  /* 0x00000052070a7224 */ /* 0x000fe200078e020a */
[----:B------:R-:W-:Y:S01]  /*82d0*/  SHF.R.S32.HI R0, RZ, 0x18, R90 ;  /* 0x00000018ff007819 */ /* 0x000fe2000001145a */
[C---:B------:R-:W-:Y:S01]  /*82e0*/  IMAD R31, R78.reuse, R31, RZ ;  /* 0x0000001f4e1f7224 */ /* 0x040fe200078e02ff */
[----:B------:R-:W-:Y:S01]  /*82f0*/  I2IP.S8.S32.SAT R85, R5, R4, R11 ;  /* 0x0000000405557239 */ /* 0x000fe2000000140b */
[----:B------:R-:W-:Y:S01]  /*8300*/  IMAD R35, R78, R35, RZ ;  /* 0x000000234e237224 */ /* 0x000fe200078e02ff */
[C---:B------:R-:W-:Y:S01]  /*8310*/  PRMT R3, R91.reuse, 0x8880, RZ ;  /* 0x000088805b037816 */ /* 0x040fe200000000ff */
[-C--:B------:R-:W-:Y:S01]  /*8320*/  IMAD R15, R0, R82.reuse, R15 ;  /* 0x00000052000f7224 */ /* 0x080fe200078e020f */
[----:B------:R-:W-:Y:S01]  /*8330*/  SHF.L.U32 R5, R91, 0x8, RZ ;  /* 0x000000085b057819 */ /* 0x000fe200000006ff */
[C---:B------:R-:W-:Y:S01]  /*8340*/  IMAD R39, R78.reuse, R39, RZ ;  /* 0x000000274e277224 */ /* 0x040fe200078e02ff */
[----:B------:R-:W-:Y:S01]  /*8350*/  SHF.R.S32.HI R2, RZ, 0x18, R2 ;  /* 0x00000018ff027819 */ /* 0x000fe20000011402 */
[-C--:B------:R-:W-:Y:S01]  /*8360*/  IMAD R12, R3, R82.reuse, R12 ;  /* 0x00000052030c7224 */ /* 0x080fe200078e020c */
[----:B------:R-:W-:Y:S01]  /*8370*/  SHF.R.S32.HI R5, RZ, 0x18, R5 ;  /* 0x00000018ff057819 */ /* 0x000fe20000011405 */
[----:B------:R-:W-:Y:S01]  /*8380*/  IMAD R43, R78, R43, RZ ;  /* 0x0000002b4e2b7224 */ /* 0x000fe200078e02ff */
[----:B------:R-:W-:Y:S01]  /*8390*/  SHF.R.S32.HI R4, RZ, 0x18, R91 ;  /* 0x00000018ff047819 */ /* 0x000fe2000001145b */
[-C--:B------:R-:W-:Y:S01]  /*83a0*/  IMAD R13, R2, R82.reuse, R13 ;  /* 0x00000052020d7224 */ /* 0x080fe200078e020d */
[C---:B------:R-:W-:Y:S01]  /*83b0*/  SHF.L.U32 R0, R96.reuse, 0x10, RZ ;  /* 0x0000001060007819 */ /* 0x040fe200000006ff */
[-C--:B------:R-:W-:Y:S01]  /*83c0*/  IMAD R14, R5, R82.reuse, R14 ;  /* 0x00000052050e7224 */ /* 0x080fe200078e020e */
[C---:B------:R-:W-:Y:S01]  /*83d0*/  PRMT R3, R96.reuse, 0x8880, RZ ;  /* 0x0000888060037816 */ /* 0x040fe200000000ff */
[----:B------:R-:W-:Y:S01]  /*83e0*/  IMAD.SHL.U32 R2, R96, 0x100, RZ ;  /* 0x0000010060027824 */ /* 0x000fe200078e00ff */
[----:B------:R-:W-:Y:S01]  /*83f0*/  SHF.R.S32.HI R0, RZ, 0x18, R0 ;  /* 0x00000018ff007819 */ /* 0x000fe20000011400 */
[-C--:B------:R-:W-:Y:S01]  /*8400*/  IMAD R19, R4, R82.reuse, R19 ;  /* 0x0000005204137224 */ /* 0x080fe200078e0213 */
[----:B------:R-:W-:Y:S01]  /*8410*/  SHF.L.U32 R4, R97, 0x10, RZ ;  /* 0x0000001061047819 */ /* 0x000fe200000006ff */
[-C--:B------:R-:W-:Y:S01]  /*8420*/  IMAD R16, R3, R82.reuse, R16 ;  /* 0x0000005203107224 */ /* 0x080fe200078e0210 */
[----:B------:R-:W-:Y:S01]  /*8430*/  SHF.R.S32.HI R5, RZ, 0x18, R2 ;  /* 0x00000018ff057819 */ /* 0x000fe20000011402 */
[-C--:B------:R-:W-:Y:S01]  /*8440*/  IMAD R17, R0, R82.reuse, R17 ;  /* 0x0000005200117224 */ /* 0x080fe200078e0211 */
[----:B------:R-:W-:Y:S01]  /*8450*/  SHF.R.S32.HI R0, RZ, 0x18, R96 ;  /* 0x00000018ff007819 */ /* 0x000fe20000011460 */
[----:B------:R-:W-:Y:S01]  /*8460*/  IMAD R47, R78, R47, RZ ;  /* 0x0000002f4e2f7224 */ /* 0x000fe200078e02ff */
[----:B------:R-:W-:Y:S01]  /*8470*/  PRMT R3, R97, 0x8880, RZ ;  /* 0x0000888061037816 */ /* 0x000fe200000000ff */
[-C--:B------:R-:W-:Y:S01]  /*8480*/  IMAD R18, R5, R82.reuse, R18 ;  /* 0x0000005205127224 */ /* 0x080fe200078e0212 */
[----:B------:R-:W-:Y:S01]  /*8490*/  SHF.L.U32 R2, R97, 0x8, RZ ;  /* 0x0000000861027819 */ /* 0x000fe200000006ff */
[-C--:B------:R-:W-:Y:S01]  /*84a0*/  IMAD R23, R0, R82.reuse, R23 ;  /* 0x0000005200177224 */ /* 0x080fe200078e0217 */
        /* <DEDUP_REMOVED lines=8> */
[----:B------:R-:W-:Y:S01]  /*8530*/  PRMT R3, R98, 0x8880, RZ ;  /* 0x0000888062037816 */ /* 0x000fe200000000ff */
        /* <DEDUP_REMOVED lines=9> */
[----:B------:R-:W-:Y:S01]  /*85d0*/  SHF.L.U32 R0, R99, 0x10, RZ ;  /* 0x0000001063007819 */ /* 0x000fe200000006ff */
[-C--:B------:R-:W-:Y:S01]  /*85e0*/  IMAD R26, R5, R82.reuse, R26 ;  /* 0x00000052051a7224 */ /* 0x080fe200078e021a */
[C---:B------:R-:W-:Y:S01]  /*85f0*/  PRMT R3, R99.reuse, 0x8880, RZ ;  /* 0x0000888063037816 */ /* 0x040fe200000000ff */
[-C--:B------:R-:W-:Y:S01]  /*8600*/  IMAD R31, R2, R82.reuse, R31 ;  /* 0x00000052021f7224 */ /* 0x080fe200078e021f */
[----:B------:R-:W-:Y:S01]  /*8610*/  SHF.L.U32 R2, R99, 0x8, RZ ;  /* 0x0000000863027819 */ /* 0x000fe200000006ff */
[----:B------:R-:W-:Y:S01]  /*8620*/  IMAD R67, R78, R67, RZ ;  /* 0x000000434e437224 */ /* 0x000fe200078e02ff */
[----:B------:R-:W-:Y:S01]  /*8630*/  SHF.R.S32.HI R0, RZ, 0x18, R0 ;  /* 0x00000018ff007819 */ /* 0x000fe20000011400 */
[-C--:B------:R-:W-:Y:S01]  /*8640*/  IMAD R28, R3, R82.reuse, R28 ;  /* 0x00000052031c7224 */ /* 0x080fe200078e021c */
[----:B------:R-:W-:Y:S02]  /*8650*/  SHF.R.S32.HI R5, RZ, 0x18, R2 ;  /* 0x00000018ff057819 */ /* 0x000fe40000011402 */
[----:B------:R-:W-:Y:S01]  /*8660*/  SHF.R.S32.HI R2, RZ, 0x18, R99 ;  /* 0x00000018ff027819 */ /* 0x000fe20000011463 */
[-C--:B------:R-:W-:Y:S01]  /*8670*/  IMAD R29, R0, R82.reuse, R29 ;  /* 0x00000052001d7224 */ /* 0x080fe200078e021d */
[C---:B-1----:R-:W-:Y:S01]  /*8680*/  PRMT R3, R104.reuse, 0x8880, RZ ;  /* 0x0000888068037816 */ /* 0x042fe200000000ff */
[----:B------:R-:W-:Y:S01]  /*8690*/  IMAD.U32 R0, R104, 0x10000, RZ ;  /* 0x0001000068007824 */ /* 0x000fe200078e00ff */
[----:B------:R-:W-:Y:S01]  /*86a0*/  SHF.L.U32 R4, R105, 0x10, RZ ;  /* 0x0000001069047819 */ /* 0x000fe200000006ff */
[----:B------:R-:W-:Y:S01]  /*86b0*/  IMAD R30, R5, R82, R30 ;  /* 0x00000052051e7224 */ /* 0x000fe200078e021e */
[----:B------:R-:W-:Y:S01]  /*86c0*/  I2IP.S8.S32.SAT R10, R15, R10, RZ ;  /* 0x0000000a0f0a7239 */ /* 0x000fe200000014ff */
[-C--:B------:R-:W-:Y:S01]  /*86d0*/  IMAD R35, R2, R82.reuse, R35 ;  /* 0x0000005202237224 */ /* 0x080fe200078e0223 */
[----:B------:R-:W-:Y:S01]  /*86e0*/  SHF.L.U32 R2, R104, 0x8, RZ ;  /* 0x0000000868027819 */ /* 0x000fe200000006ff */
[-C--:B------:R-:W-:Y:S01]  /*86f0*/  IMAD R32, R3, R82.reuse, R32 ;  /* 0x0000005203207224 */ /* 0x080fe200078e0220 */
[----:B------:R-:W-:Y:S02]  /*8700*/  SHF.R.S32.HI R0, RZ, 0x18, R0 ;  /* 0x00000018ff007819 */ /* 0x000fe40000011400 */
[----:B------:R-:W-:Y:S02]  /*8710*/  SHF.R.S32.HI R5, RZ, 0x18, R2 ;  /* 0x00000018ff057819 */ /* 0x000fe40000011402 */
[----:B------:R-:W-:Y:S01]  /*8720*/  PRMT R3, R105, 0x8880, RZ ;  /* 0x0000888069037816 */ /* 0x000fe200000000ff */
[-C--:B------:R-:W-:Y:S01]  /*8730*/  IMAD R33, R0, R82.reuse, R33 ;  /* 0x0000005200217224 */ /* 0x080fe200078e0221 */
[----:B------:R-:W-:Y:S01]  /*8740*/  SHF.R.S32.HI R0, RZ, 0x18, R104 ;  /* 0x00000018ff007819 */ /* 0x000fe20000011468 */
[----:B------:R-:W-:Y:S01]  /*8750*/  IMAD R34, R5, R82, R34 ;  /* 0x0000005205227224 */ /* 0x000fe200078e0222 */
[----:B------:R-:W-:Y:S02]  /*8760*/  SHF.L.U32 R2, R105, 0x8, RZ ;  /* 0x0000000869027819 */ /* 0x000fe400000006ff */
[----:B------:R-:W-:Y:S01]  /*8770*/  I2IP.S8.S32.SAT R14, R19, R14, RZ ;  /* 0x0000000e130e7239 */ /* 0x000fe200000014ff */
[-C--:B------:R-:W-:Y:S01]  /*8780*/  IMAD R39, R0, R82.reuse, R39 ;  /* 0x0000005200277224 */ /* 0x080fe200078e0227 */
[----:B------:R-:W-:Y:S01]  /*8790*/  SHF.R.S32.HI R0, RZ, 0x18, R4 ;  /* 0x00000018ff007819 */ /* 0x000fe20000011404 */
[-C--:B------:R-:W-:Y:S01]  /*87a0*/  IMAD R36, R3, R82.reuse, R36 ;  /* 0x0000005203247224 */ /* 0x080fe200078e0224 */
[----:B------:R-:W-:Y:S02]  /*87b0*/  SHF.R.S32.HI R5, RZ, 0x18, R2 ;  /* 0x00000018ff057819 */ /* 0x000fe40000011402 */
[----:B------:R-:W-:Y:S01]  /*87c0*/  SHF.L.U32 R2, R106, 0x10, RZ ;  /* 0x000000106a027819 */ /* 0x000fe200000006ff */
[-C--:B------:R-:W-:Y:S01]  /*87d0*/  IMAD R37, R0, R82.reuse, R37 ;  /* 0x0000005200257224 */ /* 0x080fe200078e0225 */
[----:B------:R-:W-:Y:S01]  /*87e0*/  SHF.R.S32.HI R0, RZ, 0x18, R105 ;  /* 0x00000018ff007819 */ /* 0x000fe20000011469 */
[-C--:B------:R-:W-:Y:S01]  /*87f0*/  IMAD R38, R5, R82.reuse, R38 ;  /* 0x0000005205267224 */ /* 0x080fe200078e0226 */
[C---:B------:R-:W-:Y:S02]  /*8800*/  PRMT R3, R106.reuse, 0x8880, RZ ;  /* 0x000088806a037816 */ /* 0x040fe400000000ff */
[----:B------:R-:W-:Y:S01]  /*8810*/  SHF.L.U32 R5, R106, 0x8, RZ ;  /* 0x000000086a057819 */ /* 0x000fe200000006ff */
[-C--:B------:R-:W-:Y:S01]  /*8820*/  IMAD R43, R0, R82.reuse, R43 ;  /* 0x00000052002b7224 */ /* 0x080fe200078e022b */
[----:B------:R-:W-:Y:S01]  /*8830*/  SHF.R.S32.HI R2, RZ, 0x18, R2 ;  /* 0x00000018ff027819 */ /* 0x000fe20000011402 */
[-C--:B------:R-:W-:Y:S01]  /*8840*/  IMAD R40, R3, R82.reuse, R40 ;  /* 0x0000005203287224 */ /* 0x080fe200078e0228 */
[----:B------:R-:W-:Y:S02]  /*8850*/  SHF.R.S32.HI R5, RZ, 0x18, R5 ;  /* 0x00000018ff057819 */ /* 0x000fe40000011405 */
[----:B------:R-:W-:Y:S01]  /*8860*/  SHF.R.S32.HI R4, RZ, 0x18, R106 ;  /* 0x00000018ff047819 */ /* 0x000fe2000001146a */
[-C--:B------:R-:W-:Y:S01]  /*8870*/  IMAD R41, R2, R82.reuse, R41 ;  /* 0x0000005202297224 */ /* 0x080fe200078e0229 */
[----:B------:R-:W-:Y:S01]  /*8880*/  SHF.L.U32 R0, R107, 0x10, RZ ;  /* 0x000000106b007819 */ /* 0x000fe200000006ff */
[-C--:B------:R-:W-:Y:S01]  /*8890*/  IMAD R42, R5, R82.reuse, R42 ;  /* 0x00000052052a7224 */ /* 0x080fe200078e022a */
[C---:B------:R-:W-:Y:S01]  /*88a0*/  PRMT R3, R107.reuse, 0x8880, RZ ;  /* 0x000088806b037816 */ /* 0x040fe200000000ff */
[-C--:B------:R-:W-:Y:S01]  /*88b0*/  IMAD R47, R4, R82.reuse, R47 ;  /* 0x00000052042f7224 */ /* 0x080fe200078e022f */
[----:B------:R-:W-:Y:S02]  /*88c0*/  SHF.L.U32 R2, R107, 0x8, RZ ;  /* 0x000000086b027819 */ /* 0x000fe400000006ff */
[----:B------:R-:W-:Y:S01]  /*88d0*/  SHF.R.S32.HI R0, RZ, 0x18, R0 ;  /* 0x00000018ff007819 */ /* 0x000fe20000011400 */
[-C--:B------:R-:W-:Y:S01]  /*88e0*/  IMAD R44, R3, R82.reuse, R44 ;  /* 0x00000052032c7224 */ /* 0x080fe200078e022c */
[----:B------:R-:W-:Y:S02]  /*88f0*/  SHF.R.S32.HI R5, RZ, 0x18, R2 ;  /* 0x00000018ff057819 */ /* 0x000fe40000011402 */
[----:B------:R-:W-:Y:S01]  /*8900*/  SHF.R.S32.HI R2, RZ, 0x18, R107 ;  /* 0x00000018ff027819 */ /* 0x000fe2000001146b */
[-C--:B------:R-:W-:Y:S01]  /*8910*/  IMAD R45, R0, R82.reuse, R45 ;  /* 0x00000052002d7224 */ /* 0x080fe200078e022d */
[----:B------:R-:W-:Y:S01]  /*8920*/  PRMT R3, R108, 0x8880, RZ ;  /* 0x000088806c037816 */ /* 0x000fe200000000ff */
[-C--:B------:R-:W-:Y:S01]  /*8930*/  IMAD R46, R5, R82.reuse, R46 ;  /* 0x00000052052e7224 */ /* 0x080fe200078e022e */
[C---:B------:R-:W-:Y:S01]  /*8940*/  SHF.L.U32 R4, R109.reuse, 0x10, RZ ;  /* 0x000000106d047819 */ /* 0x040fe200000006ff */
[-C--:B------:R-:W-:Y:S01]  /*8950*/  IMAD R51, R2, R82.reuse, R51 ;  /* 0x0000005202337224 */ /* 0x080fe200078e0233 */
[----:B------:R-:W-:Y:S01]  /*8960*/  SHF.R.S32.HI R2, RZ, 0x18, R108 ;  /* 0x00000018ff027819 */ /* 0x000fe2000001146c */
[C---:B------:R-:W-:Y:S01]  /*8970*/  IMAD.U32 R0, R108.reuse, 0x10000, RZ ;  /* 0x000100006c007824 */ /* 0x040fe200078e00ff */
[----:B------:R-:W-:Y:S01]  /*8980*/  PRMT R5, R109, 0x8880, RZ ;  /* 0x000088806d057816 */ /* 0x000fe200000000ff */
[-C--:B------:R-:W-:Y:S01]  /*8990*/  IMAD R48, R3, R82.reuse, R48 ;  /* 0x0000005203307224 */ /* 0x080fe200078e0230 */
[----:B------:R-:W-:Y:S02]  /*89a0*/  SHF.L.U32 R3, R108, 0x8, RZ ;  /* 0x000000086c037819 */ /* 0x000fe400000006ff */
[----:B------:R-:W-:Y:S02]  /*89b0*/  SHF.R.S32.HI R0, RZ, 0x18, R0 ;  /* 0x00000018ff007819 */ /* 0x000fe40000011400 */
[----:B------:R-:W-:Y:S02]  /*89c0*/  SHF.R.S32.HI R3, RZ, 0x18, R3 ;  /* 0x00000018ff037819 */ /* 0x000fe40000011403 */
[----:B------:R-:W-:Y:S01]  /*89d0*/  SHF.R.S32.HI R4, RZ, 0x18, R4 ;  /* 0x00000018ff047819 */ /* 0x000fe20000011404 */
[-C--:B------:R-:W-:Y:S01]  /*89e0*/  IMAD R49, R0, R82.reuse, R49 ;  /* 0x0000005200317224 */ /* 0x080fe200078e0231 */
[----:B------:R-:W-:Y:S01]  /*89f0*/  SHF.R.S32.HI R0, RZ, 0x18, R109 ;  /* 0x00000018ff007819 */ /* 0x000fe2000001146d */
[-C--:B------:R-:W-:Y:S01]  /*8a00*/  IMAD R50, R3, R82.reuse, R50 ;  /* 0x0000005203327224 */ /* 0x080fe200078e0232 */
[----:B------:R-:W-:Y:S01]  /*8a10*/  SHF.L.U32 R3, R109, 0x8, RZ ;  /* 0x000000086d037819 */ /* 0x000fe200000006ff */
[-C--:B------:R-:W-:Y:S01]  /*8a20*/  IMAD R55, R2, R82.reuse, R55 ;  /* 0x0000005202377224 */ /* 0x080fe200078e0237 */
        /* <DEDUP_REMOVED lines=8> */
[----:B------:R-:W-:Y:S01]  /*8ab0*/  IMAD R59, R0, R82, R59 ;  /* 0x00000052003b7224 */ /* 0x000fe200078e023b */
[----:B------:R-:W-:Y:S01]  /*8ac0*/  I2IP.S8.S32.SAT R18, R23, R18, RZ ;  /* 0x0000001217127239 */ /* 0x000fe200000014ff */
[----:B------:R-:W-:Y:S01]  /*8ad0*/  IMAD R56, R5, R82, R56 ;  /* 0x0000005205387224 */ /* 0x000fe200078e0238 */
[----:B------:R-:W-:Y:S01]  /*8ae0*/  I2IP.S8.S32.SAT R86, R9, R8, R10 ;  /* 0x0000000809567239 */ /* 0x000fe2000000140a */
[----:B------:R-:W-:Y:S01]  /*8af0*/  IMAD R57, R2, R82, R57 ;  /* 0x0000005202397224 */ /* 0x000fe200078e0239 */
[----:B------:R-:W-:Y:S02]  /*8b00*/  I2IP.S8.S32.SAT R87, R13, R12, R14 ;  /* 0x0000000c0d577239 */ /* 0x000fe4000000140e */
[----:B------:R-:W-:Y:S02]  /*8b10*/  SHF.R.S32.HI R7, RZ, 0x18, R7 ;  /* 0x00000018ff077819 */ /* 0x000fe40000011407 */
[----:B------:R-:W-:Y:S01]  /*8b20*/  SHF.L.U32 R2, R111, 0x10, RZ ;  /* 0x000000106f027819 */ /* 0x000fe200000006ff */
[----:B------:R1:W-:Y:S01]  /*8b30*/  STS.128 [R155+UR49+0xa200], R84 ;  /* 0x00a200549b007988 */ /* 0x0003e20008000c31 */
[----:B------:R-:W-:Y:S01]  /*8b40*/  SHF.R.S32.HI R0, RZ, 0x18, R110 ;  /* 0x00000018ff007819 */ /* 0x000fe2000001146e */
[----:B------:R-:W-:Y:S01]  /*8b50*/  IMAD R58, R7, R82, R58 ;  /* 0x00000052073a7224 */ /* 0x000fe200078e023a */
[----:B------:R-:W-:Y:S02]  /*8b60*/  I2IP.S8.S32.SAT R16, R17, R16, R18 ;  /* 0x0000001011107239 */ /* 0x000fe40000001412 */
[----:B------:R-:W-:Y:S01]  /*8b70*/  I2IP.S8.S32.SAT R17, R27, R22, RZ ;  /* 0x000000161b117239 */ /* 0x000fe200000014ff */
[----:B------:R-:W-:Y:S01]  /*8b80*/  IMAD R63, R0, R82, R63 ;  /* 0x00000052003f7224 */ /* 0x000fe200078e023f */
[----:B------:R-:W-:Y:S02]  /*8b90*/  I2IP.S8.S32.SAT R18, R31, R26, RZ ;  /* 0x0000001a1f127239 */ /* 0x000fe400000014ff */
[----:B------:R-:W-:Y:S02]  /*8ba0*/  I2IP.S8.S32.SAT R19, R35, R30, RZ ;  /* 0x0000001e23137239 */ /* 0x000fe400000014ff */
[C---:B------:R-:W-:Y:S02]  /*8bb0*/  PRMT R3, R111.reuse, 0x8880, RZ ;  /* 0x000088806f037816 */ /* 0x040fe400000000ff */
[----:B------:R-:W-:Y:S02]  /*8bc0*/  SHF.L.U32 R5, R111, 0x8, RZ ;  /* 0x000000086f057819 */ /* 0x000fe400000006ff */
[----:B------:R-:W-:Y:S01]  /*8bd0*/  SHF.R.S32.HI R2, RZ, 0x18, R2 ;  /* 0x00000018ff027819 */ /* 0x000fe20000011402 */
[----:B------:R-:W-:Y:S01]  /*8be0*/  IMAD R60, R3, R82, R60 ;  /* 0x00000052033c7224 */ /* 0x000fe200078e023c */
[----:B------:R-:W-:Y:S02]  /*8bf0*/  I2IP.S8.S32.SAT R17, R21, R20, R17 ;  /* 0x0000001415117239 */ /* 0x000fe40000001411 */
[----:B------:R-:W-:Y:S01]  /*8c00*/  I2IP.S8.S32.SAT R18, R25, R24, R18 ;  /* 0x0000001819127239 */ /* 0x000fe20000001412 */
[----:B------:R-:W-:Y:S01]  /*8c10*/  IMAD R61, R2, R82, R61 ;  /* 0x00000052023d7224 */ /* 0x000fe200078e023d */
[----:B------:R-:W-:Y:S02]  /*8c20*/  I2IP.S8.S32.SAT R19, R29, R28, R19 ;  /* 0x0000001c1d137239 */ /* 0x000fe40000001413 */
[----:B------:R-:W-:Y:S02]  /*8c30*/  SHF.R.S32.HI R5, RZ, 0x18, R5 ;  /* 0x00000018ff057819 */ /* 0x000fe40000011405 */
[----:B------:R-:W-:Y:S01]  /*8c40*/  SHF.R.S32.HI R4, RZ, 0x18, R111 ;  /* 0x00000018ff047819 */ /* 0x000fe2000001146f */
[----:B------:R1:W-:Y:S01]  /*8c50*/  STS.128 [R175+0xa200], R16 ;  /* 0x00a20010af007388 */ /* 0x0003e20000000c00 */
[----:B------:R-:W-:Y:S01]  /*8c60*/  I2IP.S8.S32.SAT R34, R39, R34, RZ ;  /* 0x0000002227227239 */ /* 0x000fe200000014ff */
[----:B------:R-:W-:Y:S01]  /*8c70*/  IMAD R62, R5, R82, R62 ;  /* 0x00000052053e7224 */ /* 0x000fe200078e023e */
[----:B------:R-:W-:Y:S01]  /*8c80*/  I2IP.S8.S32.SAT R38, R43, R38, RZ ;  /* 0x000000262b267239 */ /* 0x000fe200000014ff */
[----:B------:R-:W-:Y:S01]  /*8c90*/  IMAD R67, R4, R82, R67 ;  /* 0x0000005204437224 */ /* 0x000fe200078e0243 */
[----:B------:R-:W-:Y:S02]  /*8ca0*/  I2IP.S8.S32.SAT R42, R47, R42, RZ ;  /* 0x0000002a2f2a7239 */ /* 0x000fe400000014ff */
[----:B------:R-:W-:Y:S02]  /*8cb0*/  I2IP.S8.S32.SAT R35, R51, R46, RZ ;  /* 0x0000002e33237239 */ /* 0x000fe400000014ff */
[----:B------:R-:W-:Y:S02]  /*8cc0*/  I2IP.S8.S32.SAT R32, R33, R32, R34 ;  /* 0x0000002021207239 */ /* 0x000fe40000001422 */
[----:B------:R-:W-:Y:S02]  /*8cd0*/  I2IP.S8.S32.SAT R33, R37, R36, R38 ;  /* 0x0000002425217239 */ /* 0x000fe40000001426 */
[----:B------:R-:W-:Y:S02]  /*8ce0*/  I2IP.S8.S32.SAT R34, R41, R40, R42 ;  /* 0x0000002829227239 */ /* 0x000fe4000000142a */
[----:B------:R-:W-:Y:S02]  /*8cf0*/  I2IP.S8.S32.SAT R35, R45, R44, R35 ;  /* 0x0000002c2d237239 */ /* 0x000fe40000001423 */
[----:B------:R-:W-:Y:S02]  /*8d00*/  I2IP.S8.S32.SAT R50, R55, R50, RZ ;  /* 0x0000003237327239 */ /* 0x000fe400000014ff */
[----:B------:R-:W-:Y:S01]  /*8d10*/  I2IP.S8.S32.SAT R54, R59, R54, RZ ;  /* 0x000000363b367239 */ /* 0x000fe200000014ff */
[----:B------:R1:W-:Y:S01]  /*8d20*/  STS.128 [R174+0xa200], R32 ;  /* 0x00a20020ae007388 */ /* 0x0003e20000000c00 */
[----:B------:R-:W-:Y:S02]  /*8d30*/  I2IP.S8.S32.SAT R58, R63, R58, RZ ;  /* 0x0000003a3f3a7239 */ /* 0x000fe400000014ff */
[----:B------:R-:W-:Y:S02]  /*8d40*/  I2IP.S8.S32.SAT R62, R67, R62, RZ ;  /* 0x0000003e433e7239 */ /* 0x000fe400000014ff */
[----:B------:R-:W-:Y:S02]  /*8d50*/  I2IP.S8.S32.SAT R48, R49, R48, R50 ;  /* 0x0000003031307239 */ /* 0x000fe40000001432 */
[----:B------:R-:W-:Y:S02]  /*8d60*/  I2IP.S8.S32.SAT R49, R53, R52, R54 ;  /* 0x0000003435317239 */ /* 0x000fe40000001436 */
[----:B------:R-:W-:Y:S02]  /*8d70*/  I2IP.S8.S32.SAT R50, R57, R56, R58 ;  /* 0x0000003839327239 */ /* 0x000fe4000000143a */
[----:B------:R-:W-:Y:S02]  /*8d80*/  I2IP.S8.S32.SAT R51, R61, R60, R62 ;  /* 0x0000003c3d337239 */ /* 0x000fe4000000143e */
[----:B------:R-:W-:Y:S02]  /*8d90*/  LEA R0, R162, UR49, 0x3 ;  /* 0x00000031a2007c11 */ /* 0x000fe4000f8e18ff */
[----:B------:R-:W-:Y:S01]  /*8da0*/  @P6 SHF.L.U32 R3, R161, 0x1f, RZ ;  /* 0x0000001fa1036819 */ /* 0x000fe200000006ff */
        /* <DEDUP_REMOVED lines=9> */
[----:B------:R-:W-:Y:S02]  /*8e40*/  UIADD3 UR8, UP0, UPT, UR52, 0x680, URZ ;  /* 0x0000068034087890 */ /* 0x000fe4000ff1e0ff */
[----:B------:R-:W-:Y:S02]  /*8e50*/  UIADD3 UR5, UPT, UPT, UR41, 0x40, URZ ;  /* 0x0000004029057890 */ /* 0x000fe4000fffe0ff */
[----:B------:R-:W-:Y:S02]  /*8e60*/  UIADD3 UR4, UPT, UPT, UR49, 0xa200, URZ ;  /* 0x0000a20031047890 */ /* 0x000fe4000fffe0ff */
[----:B------:R-:W-:Y:S01]  /*8e70*/  UIADD3.X UR9, UPT, UPT, URZ, UR53, URZ, UP0, !UPT ;  /* 0x00000035ff097290 */ /* 0x000fe200087fe4ff */
[----:B------:R-:W-:Y:S01]  /*8e80*/  UMOV UR6, UR42 ;  /* 0x0000002a00067c82 */ /* 0x000fe20008000000 */
[----:B------:R-:W-:Y:S07]  /*8e90*/  UMOV UR7, UR36 ;  /* 0x0000002400077c82 */ /* 0x000fee0008000000 */
[----:B------:R2:W-:Y:S01]  /*8ea0*/  UTMASTG.3D [UR4], [UR8] ;  /* 0x00000004080073b5 */ /* 0x0005e20008010000 */
[----:B------:R0:W-:Y:S01]  /*8eb0*/  UTMACMDFLUSH ;  /* 0x00000000000079b7 */ /* 0x0001e20000000000 */
[----:B--2---:R-:W-:Y:S04]  /*8ec0*/  DEPBAR.LE SB0, 0x1 ;  /* 0x000080400000791a */ /* 0x004fe80000000000 */
.L_x_131:
[----:B------:R-:W-:Y:S05]  /*8ed0*/  BSYNC.RECONVERGENT B0 ;  /* 0x0000000000007941 */ /* 0x000fea0003800200 */
.L_x_130:
        /* <DEDUP_REMOVED lines=16> */
.L_x_135:
[----:B------:R-:W-:Y:S05]  /*8fe0*/  BSYNC B0 ;  /* 0x0000000000007941 */ /* 0x000fea0003800000 */
.L_x_134:
        /* <DEDUP_REMOVED lines=20> */
.L_x_133:
[----:B------:R-:W-:Y:S05]  /*9130*/  BSYNC B1 ;  /* 0x0000000000017941 */ /* 0x000fea0003800000 */
.L_x_132:
        /* <DEDUP_REMOVED lines=21> */
.L_x_137:
[----:B------:R-:W-:Y:S05]  /*9290*/  WARPSYNC.ALL ;  /* 0x0000000000007948 */ /* 0x000fea0003800000 */
[----:B------:R-:W-:Y:S01]  /*92a0*/  R2UR UR4, R80 ;  /* 0x00000000500472ca */ /* 0x000fe200000e0000 */
[----:B------:R-:W-:Y:S01]  /*92b0*/  BSSY.RECONVERGENT B0, `(.L_x_138) ;  /* 0x000011f000007945 */ /* 0x000fe20003800200 */
[C---:B------:R-:W-:Y:S02]  /*92c0*/  PRMT R81, R88.reuse, 0x8880, RZ ;  /* 0x0000888058517816 */ /* 0x040fe400000000ff */
[C---:B-1----:R-:W-:Y:S02]  /*92d0*/  SHF.L.U32 R84, R88.reuse, 0x8, RZ ;  /* 0x0000000858547819 */ /* 0x042fe400000006ff */
[----:B------:R-:W-:Y:S02]  /*92e0*/  SHF.L.U32 R83, R88, 0x10, RZ ;  /* 0x0000001058537819 */ /* 0x000fe400000006ff */
[----:B------:R-:W-:Y:S02]  /*92f0*/  SHF.R.S32.HI R84, RZ, 0x18, R84 ;  /* 0x00000018ff547819 */ /* 0x000fe40000011454 */
[----:B------:R-:W-:Y:S02]  /*9300*/  SHF.R.S32.HI R83, RZ, 0x18, R83 ;  /* 0x00000018ff537819 */ /* 0x000fe40000011453 */
[----:B------:R-:W-:Y:S01]  /*9310*/  ISETP.NE.AND P0, PT, R169, RZ, PT ;  /* 0x000000ffa900720c */ /* 0x000fe20003f05270 */
[----:B------:R-:W1:Y:S01]  /*9320*/  LDTM.x64 R4, tmem[UR4+0x80] ;  /* 0x00008004000479ee */ /* 0x000e620008340000 */
[----:B------:R-:W-:Y:S01]  /*9330*/  ISETP.NE.AND P6, PT, R116, RZ, PT ;  /* 0x000000ff7400720c */ /* 0x000fe20003fc5270 */
[C---:B-1----:R-:W-:Y:S02]  /*9340*/  IMAD R0, R78.reuse, R4, RZ ;  /* 0x000000044e007224 */ /* 0x042fe400078e02ff */
        /* <DEDUP_REMOVED lines=141> */
[C---:B------:R-:W-:Y:S01]  /*9c20*/  PRMT R3, R104.reuse, 0x8880, RZ ;  /* 0x0000888068037816 */ /* 0x040fe200000000ff */
        /* <DEDUP_REMOVED lines=124> */
[----:B------:R-:W-:Y:S02]  /*a3f0*/  UIADD3 UR8, UP0, UPT, UR52, 0x680, URZ ;  /* 0x0000068034087890 */ /* 0x000fe4000ff1e0ff */
[----:B------:R-:W-:Y:S02]  /*a400*/  UIADD3 UR5, UPT, UPT, UR41, 0x80, URZ ;  /* 0x0000008029057890 */ /* 0x000fe4000fffe0ff */
[----:B------:R-:W-:Y:S01]  /*a410*/  MOV R168, UR10 ;  /* 0x0000000a00a87c02 */ /* 0x000fe20008000f00 */
[----:B------:R-:W-:Y:S01]  /*a420*/  UIADD3.X UR9, UPT, UPT, URZ, UR53, URZ, UP0, !UPT ;  /* 0x00000035ff097290 */ /* 0x000fe200087fe4ff */
[----:B------:R-:W-:Y:S02]  /*a430*/  UMOV UR6, UR42 ;  /* 0x0000002a00067c82 */ /* 0x000fe40008000000 */
[----:B------:R-:W-:Y:S01]  /*a440*/  R2UR UR4, R168 ;  /* 0x00000000a80472ca */ /* 0x000fe200000e0000 */
[----:B------:R-:W-:Y:S11]  /*a450*/  UMOV UR7, UR36 ;  /* 0x0000002400077c82 */ /* 0x000ff60008000000 */
[----:B------:R-:W-:Y:S01]  /*a460*/  @!UPT UIADD3 URZ, UPT, UPT, URZ, URZ, URZ ;  /* 0x000000fffffff290 */ /* 0x000fe2000fffe0ff */
[----:B------:R2:W-:Y:S01]  /*a470*/  UTMASTG.3D [UR4], [UR8] ;  /* 0x00000004080073b5 */ /* 0x0005e20008010000 */
[----:B------:R0:W-:Y:S01]  /*a480*/  UTMACMDFLUSH ;  /* 0x00000000000079b7 */ /* 0x0001e20000000000 */
[----:B--2---:R-:W-:Y:S04]  /*a490*/  DEPBAR.LE SB0, 0x1 ;  /* 0x000080400000791a */ /* 0x004fe80000000000 */
.L_x_139:
[----:B------:R-:W-:Y:S05]  /*a4a0*/  BSYNC.RECONVERGENT B0 ;  /* 0x0000000000007941 */ /* 0x000fea0003800200 */
.L_x_138:
        /* <DEDUP_REMOVED lines=16> */
.L_x_143:
[----:B------:R-:W-:Y:S05]  /*a5b0*/  BSYNC B0 ;  /* 0x0000000000007941 */ /* 0x000fea0003800000 */
.L_x_142:
        /* <DEDUP_REMOVED lines=20> */
.L_x_141:
[----:B------:R-:W-:Y:S05]  /*a700*/  BSYNC B1 ;  /* 0x0000000000017941 */ /* 0x000fea0003800000 */
.L_x_140:
        /* <DEDUP_REMOVED lines=21> */
.L_x_145:
[----:B------:R-:W-:Y:S01]  /*a860*/  ISETP.NE.AND P0, PT, R169, RZ, PT ;  /* 0x000000ffa900720c */ /* 0x000fe20003f05270 */
[----:B------:R-:W-:Y:S05]  /*a870*/  WARPSYNC.ALL ;  /* 0x0000000000007948 */ /* 0x000fea0003800000 */
[----:B------:R-:W-:Y:S01]  /*a880*/  R2UR UR4, R80 ;  /* 0x00000000500472ca */ /* 0x000fe200000e0000 */
[----:B------:R-:W-:Y:S01]  /*a890*/  IMAD.U32 R141, R90, 0x10000, RZ ;  /* 0x000100005a8d7824 */ /* 0x000fe200078e00ff */
[C---:B------:R-:W-:Y:S01]  /*a8a0*/  SHF.L.U32 R83, R88.reuse, 0x10, RZ ;  /* 0x0000001058537819 */ /* 0x040fe200000006ff */
[----:B------:R-:W-:Y:S01]  /*a8b0*/  IMAD.U32 R126, R99, 0x10000, RZ ;  /* 0x00010000637e7824 */ /* 0x000fe200078e00ff */
[----:B------:R-:W-:Y:S01]  /*a8c0*/  PRMT R81, R88, 0x8880, RZ ;  /* 0x0000888058517816 */ /* 0x000fe200000000ff */
[----:B-1----:R-:W-:Y:S01]  /*a8d0*/  IMAD.U32 R115, R108, 0x10000, RZ ;  /* 0x000100006c737824 */ /* 0x002fe200078e00ff */
[----:B------:R-:W-:Y:S01]  /*a8e0*/  SHF.L.U32 R84, R88, 0x8, RZ ;  /* 0x0000000858547819 */ /* 0x000fe200000006ff */
[----:B------:R-:W-:Y:S01]  /*a8f0*/  IMAD.SHL.U32 R134, R96, 0x100, RZ ;  /* 0x0000010060867824 */ /* 0x000fe200078e00ff */
[----:B------:R-:W-:Y:S01]  /*a900*/  SHF.R.S32.HI R83, RZ, 0x18, R83 ;  /* 0x00000018ff537819 */ /* 0x000fe20000011453 */
[----:B------:R-:W-:Y:S01]  /*a910*/  IMAD.SHL.U32 R119, R105, 0x100, RZ ;  /* 0x0000010069777824 */ /* 0x000fe200078e00ff */
[----:B------:R-:W-:Y:S01]  /*a920*/  SHF.R.S32.HI R84, RZ, 0x18, R84 ;  /* 0x00000018ff547819 */ /* 0x000fe20000011454 */
[----:B------:R-:W-:Y:S01]  /*a930*/  IMAD.SHL.U32 R92, R110, 0x100, RZ ;  /* 0x000001006e5c7824 */ /* 0x000fe200078e00ff */
[----:B------:R-:W-:Y:S01]  /*a940*/  SHF.R.S32.HI R85, RZ, 0x18, R88 ;  /* 0x00000018ff557819 */ /* 0x000fe20000011458 */
[----:B------:R-:W1:Y:S01]  /*a950*/  LDTM.x64 R4, tmem[UR4+0xc0] ;  /* 0x0000c004000479ee */ /* 0x000e620008340000 */
[----:B------:R-:W-:Y:S01]  /*a960*/  PRMT R145, R89, 0x8880, RZ ;  /* 0x0000888059917816 */ /* 0x000fe200000000ff */
[----:B------:R-:W-:Y:S01]  /*a970*/  NOP ;  /* 0x0000000000007918 */ /* 0x000fe20000000000 */
[----:B------:R-:W-:Y:S01]  /*a980*/  IADD3 R171, PT, PT, R171, 0x130, RZ ;  /* 0x00000130abab7810 */ /* 0x000fe20007ffe0ff */
[----:B------:R-:W-:Y:S01]  /*a990*/  BSSY.RECONVERGENT B0, `(.L_x_146) ;  /* 0x000011b000007945 */ /* 0x000fe20003800200 */
[----:B------:R-:W-:Y:S02]  /*a9a0*/  PRMT R102, R109, 0x8880, RZ ;  /* 0x000088806d667816 */ /* 0x000fe400000000ff */
[----:B------:R-:W-:Y:S02]  /*a9b0*/  LOP3.LUT R171, R171, 0xfefffff8, RZ, 0xc0, !PT ;  /* 0xfefffff8abab7812 */ /* 0x000fe400078ec0ff */
[C---:B------:R-:W-:Y:S02]  /*a9c0*/  SHF.L.U32 R100, R109.reuse, 0x10, RZ ;  /* 0x000000106d647819 */ /* 0x040fe400000006ff */
[----:B-1----:R1:W-:Y:S01]  /*a9d0*/  SYNCS.ARRIVE.TRANS64.RED.A1T0 RZ, [R171+URZ], RZ ;  /* 0x000000ffabff79a7 */ /* 0x0023e200081004ff */
[C---:B------:R-:W-:Y:S02]  /*a9e0*/  PRMT R130, R98.reuse, 0x8880, RZ ;  /* 0x0000888062827816 */ /* 0x040fe400000000ff */
[C---:B------:R-:W-:Y:S02]  /*a9f0*/  SHF.L.U32 R129, R98.reuse, 0x10, RZ ;  /* 0x0000001062817819 */ /* 0x040fe400000006ff */
[----:B------:R-:W-:Y:S02]  /*aa00*/  SHF.L.U32 R128, R98, 0x8, RZ ;  /* 0x0000000862807819 */ /* 0x000fe400000006ff */
[----:B------:R-:W-:Y:S02]  /*aa10*/  SHF.R.S32.HI R95, RZ, 0x18, R98 ;  /* 0x00000018ff5f7819 */ /* 0x000fe40000011462 */
[----:B------:R-:W-:Y:S02]  /*aa20*/  SHF.L.U32 R98, R109, 0x8, RZ ;  /* 0x000000086d627819 */ /* 0x000fe400000006ff */
[----:B------:R-:W-:Y:S01]  /*aa30*/  SHF.L.U32 R144, R89, 0x10, RZ ;  /* 0x0000001059907819 */ /* 0x000fe200000006ff */
[----:B------:R-:W-:Y:S01]  /*aa40*/  IMAD R0, R78, R4, RZ ;  /* 0x000000044e007224 */ /* 0x000fe200078e02ff */
[----:B------:R-:W-:Y:S01]  /*aa50*/  PRMT R142, R90, 0x8880, RZ ;  /* 0x000088805a8e7816 */ /* 0x000fe200000000ff */
[C---:B------:R-:W-:Y:S01]  /*aa60*/  IMAD R2, R78.reuse, R5, RZ ;  /* 0x000000054e027224 */ /* 0x040fe200078e02ff */
[----:B------:R-:W-:Y:S01]  /*aa70*/  SHF.R.S32.HI R4, RZ, 0x18, R144 ;  /* 0x00000018ff047819 */ /* 0x000fe20000011490 */
[C---:B------:R-:W-:Y:S01]  /*aa80*/  IMAD R3, R78.reuse, R6, RZ ;  /* 0x000000064e037224 */ /* 0x040fe200078e02ff */
[----:B------:R-:W-:Y:S01]  /*aa90*/  SHF.R.S32.HI R86, RZ, 0x18, R89 ;  /* 0x00000018ff567819 */ /* 0x000fe20000011459 */
[-C--:B------:R-:W-:Y:S01]  /*aaa0*/  IMAD R0, R81, R82.reuse, R0 ;  /* 0x0000005251007224 */ /* 0x080fe200078e0200 */
[----:B------:R-:W-:Y:S01]  /*aab0*/  PRMT R139, R91, 0x8880, RZ ;  /* 0x000088805b8b7816 */ /* 0x000fe200000000ff */
[----:B------:R-:W-:Y:S01]  /*aac0*/  IMAD R7, R78, R7, RZ ;  /* 0x000000074e077224 */ /* 0x000fe200078e02ff */
[----:B------:R-:W-:Y:S01]  /*aad0*/  SHF.R.S32.HI R87, RZ, 0x18, R90 ;  /* 0x00000018ff577819 */ /* 0x000fe2000001145a */
[-C--:B------:R-:W-:Y:S01]  /*aae0*/  IMAD R2, R83, R82.reuse, R2 ;  /* 0x0000005253027224 */ /* 0x080fe200078e0202 */
[----:B------:R-:W-:Y:S01]  /*aaf0*/  SHF.R.S32.HI R83, RZ, 0x18, R109 ;  /* 0x00000018ff537819 */ /* 0x000fe2000001146d */
[-C--:B------:R-:W-:Y:S01]  /*ab00*/  IMAD R3, R84, R82.reuse, R3 ;  /* 0x0000005254037224 */ /* 0x080fe200078e0203 */
[----:B------:R-:W-:Y:S01]  /*ab10*/  SHF.L.U32 R138, R91, 0x10, RZ ;  /* 0x000000105b8a7819 */ /* 0x000fe200000006ff */
[----:B------:R-:W-:Y:S01]  /*ab20*/  IMAD R7, R85, R82, R7 ;  /* 0x0000005255077224 */ /* 0x000fe200078e0207 */
[----:B------:R-:W-:Y:S01]  /*ab30*/  PRMT R136, R96, 0x8880, RZ ;  /* 0x0000888060887816 */ /* 0x000fe200000000ff */
[----:B------:R-:W-:Y:S01]  /*ab40*/  IMAD R8, R78, R8, RZ ;  /* 0x000000084e087224 */ /* 0x000fe200078e02ff */
[----:B------:R-:W-:Y:S01]  /*ab50*/  SHF.L.U32 R135, R96, 0x10, RZ ;  /* 0x0000001060877819 */ /* 0x000fe200000006ff */
[C---:B------:R-:W-:Y:S01]  /*ab60*/  IMAD R9, R78.reuse, R9, RZ ;  /* 0x000000094e097224 */ /* 0x040fe200078e02ff */
[----:B------:R-:W-:Y:S01]  /*ab70*/  I2IP.S8.S32.SAT R109, R7, R3, RZ ;  /* 0x00000003076d7239 */ /* 0x000fe200000014ff */
[C---:B------:R-:W-:Y:S01]  /*ab80*/  IMAD R10, R78.reuse, R10, RZ ;  /* 0x0000000a4e0a7224 */ /* 0x040fe200078e02ff */
[----:B------:R-:W-:Y:S01]  /*ab90*/  MOV R3, R145 ;  /* 0x0000009100037202 */ /* 0x000fe20000000f00 */
[C---:B------:R-:W-:Y:S01]  /*aba0*/  IMAD R7, R78.reuse, R20, RZ ;  /* 0x000000144e077224 */ /* 0x040fe200078e02ff */
[C---:B------:R-:W-:Y:S01]  /*abb0*/  PRMT R133, R97.reuse, 0x8880, RZ ;  /* 0x0000888061857816 */ /* 0x040fe200000000ff */
[----:B------:R-:W-:Y:S01]  /*abc0*/  IMAD R11, R78, R11, RZ ;  /* 0x0000000b4e0b7224 */ /* 0x000fe200078e02ff */
[----:B------:R-:W-:Y:S01]  /*abd0*/  SHF.L.U32 R132, R97, 0x10, RZ ;  /* 0x0000001061847819 */ /* 0x000fe200000006ff */
[----:B------:R-:W-:Y:S01]  /*abe0*/  IMAD R8, R3, R82, R8 ;  /* 0x0000005203087224 */ /* 0x000fe200078e0208 */
[----:B------:R-:W-:Y:S01]  /*abf0*/  MOV R3, R142 ;  /* 0x0000008e00037202 */ /* 0x000fe20000000f00 */
[----:B------:R-:W-:Y:S01]  /*ac00*/  IMAD R9, R4, R82, R9 ;  /* 0x0000005204097224 */ /* 0x000fe200078e0209 */
[----:B------:R-:W-:Y:S01]  /*ac10*/  SHF.R.S32.HI R4, RZ, 0x18, R141 ;  /* 0x00000018ff047819 */ /* 0x000fe2000001148d */
[C---:B------:R-:W-:Y:S01]  /*ac20*/  IMAD R20, R78.reuse, R25, RZ ;  /* 0x000000194e147224 */ /* 0x040fe200078e02ff */
[----:B------:R-:W-:Y:S01]  /*ac30*/  SHF.R.S32.HI R93, RZ, 0x18, R97 ;  /* 0x00000018ff5d7819 */ /* 0x000fe20000011461 */
[C---:B------:R-:W-:Y:S01]  /*ac40*/  IMAD R25, R78.reuse, R30, RZ ;  /* 0x0000001e4e197224 */ /* 0x040fe200078e02ff */
[----:B------:R-:W-:Y:S01]  /*ac50*/  PRMT R127, R99, 0x8880, RZ ;  /* 0x00008880637f7816 */ /* 0x000fe200000000ff */
[----:B------:R-:W-:Y:S01]  /*ac60*/  IMAD R12, R78, R12, RZ ;  /* 0x0000000c4e0c7224 */ /* 0x000fe200078e02ff */
[----:B------:R-:W-:Y:S01]  /*ac70*/  PRMT R124, R104, 0x8880, RZ ;  /* 0x00008880687c7816 */ /* 0x000fe200000000ff */
[----:B------:R-:W-:Y:S01]  /*ac80*/  IMAD R6, R78, R19, RZ ;  /* 0x000000134e067224 */ /* 0x000fe200078e02ff */
[----:B------:R-:W-:Y:S01]  /*ac90*/  SHF.L.U32 R123, R104, 0x10, RZ ;  /* 0x00000010687b7819 */ /* 0x000fe200000006ff */
[C---:B------:R-:W-:Y:S01]  /*aca0*/  IMAD R30, R78.reuse, R35, RZ ;  /* 0x000000234e1e7224 */ /* 0x040fe200078e02ff */
[C---:B------:R-:W-:Y:S01]  /*acb0*/  PRMT R121, R105.reuse, 0x8880, RZ ;  /* 0x0000888069797816 */ /* 0x040fe200000000ff */
[C---:B------:R-:W-:Y:S01]  /*acc0*/  IMAD R19, R78.reuse, R24, RZ ;  /* 0x000000184e137224 */ /* 0x040fe200078e02ff */
[----:B------:R-:W-:Y:S01]  /*acd0*/  SHF.L.U32 R120, R105, 0x10, RZ ;  /* 0x0000001069787819 */ /* 0x000fe200000006ff */
[----:B------:R-:W-:Y:S01]  /*ace0*/  IMAD R35, R78, R40, RZ ;  /* 0x000000284e237224 */ /* 0x000fe200078e02ff */
[----:B------:R-:W-:Y:S01]  /*acf0*/  PRMT R118, R106, 0x8880, RZ ;  /* 0x000088806a767816 */ /* 0x000fe200000000ff */
[C---:B------:R-:W-:Y:S01]  /*ad00*/  IMAD R13, R78.reuse, R13, RZ ;  /* 0x0000000d4e0d7224 */ /* 0x040fe200078e02ff */
[----:B------:R-:W-:Y:S01]  /*ad10*/  SHF.R.S32.HI R101, RZ, 0x18, R105 ;  /* 0x00000018ff657819 */ /* 0x000fe20000011469 */
[----:B------:R-:W-:Y:S01]  /*ad20*/  IMAD R24, R78, R29, RZ ;  /* 0x0000001d4e187224 */ /* 0x000fe200078e02ff */
[----:B------:R-:W-:Y:S01]  /*ad30*/  SHF.L.U32 R116, R106, 0x10, RZ ;  /* 0x000000106a747819 */ /* 0x000fe200000006ff */
[C---:B------:R-:W-:Y:S01]  /*ad40*/  IMAD R40, R78.reuse, R45, RZ ;  /* 0x0000002d4e287224 */ /* 0x040fe200078e02ff */
[----:B------:R-:W-:Y:S01]  /*ad50*/  PRMT R112, R107, 0x8880, RZ ;  /* 0x000088806b707816 */ /* 0x000fe200000000ff */
[C---:B------:R-:W-:Y:S01]  /*ad60*/  IMAD R29, R78.reuse, R34, RZ ;  /* 0x000000224e1d7224 */ /* 0x040fe200078e02ff */
[----:B------:R-:W-:Y:S01]  /*ad70*/  SHF.R.S32.HI R103, RZ, 0x18, R106 ;  /* 0x00000018ff677819 */ /* 0x000fe2000001146a */
[----:B------:R-:W-:Y:S01]  /*ad80*/  IMAD R45, R78, R50, RZ ;  /* 0x000000324e2d7224 */ /* 0x000fe200078e02ff */
[----:B------:R-:W-:Y:S01]  /*ad90*/  PRMT R117, R108, 0x8880, RZ ;  /* 0x000088806c757816 */ /* 0x000fe200000000ff */
[C---:B------:R-:W-:Y:S01]  /*ada0*/  IMAD R14, R78.reuse, R14, RZ ;  /* 0x0000000e4e0e7224 */ /* 0x040fe200078e02ff */
[----:B------:R-:W-:Y:S01]  /*adb0*/  SHF.R.S32.HI R105, RZ, 0x18, R107 ;  /* 0x00000018ff697819 */ /* 0x000fe2000001146b */
[C---:B------:R-:W-:Y:S01]  /*adc0*/  IMAD R34, R78.reuse, R39, RZ ;  /* 0x000000274e227224 */ /* 0x040fe200078e02ff */
[----:B------:R-:W-:Y:S01]  /*add0*/  SHF.R.S32.HI R81, RZ, 0x18, R108 ;  /* 0x00000018ff517819 */ /* 0x000fe2000001146c */
[----:B------:R-:W-:Y:S01]  /*ade0*/  IMAD R50, R78, R55, RZ ;  /* 0x000000374e327224 */ /* 0x000fe200078e02ff */
[----:B------:R-:W-:Y:S01]  /*adf0*/  SHF.L.U32 R94, R110, 0x10, RZ ;  /* 0x000000106e5e7819 */ /* 0x000fe200000006ff */
[C---:B------:R-:W-:Y:S01]  /*ae00*/  IMAD R39, R78.reuse, R44, RZ ;  /* 0x0000002c4e277224 */ /* 0x040fe200078e02ff */
[----:B------:R-:W-:Y:S01]  /*ae10*/  SHF.L.U32 R143, R89, 0x8, RZ ;  /* 0x00000008598f7819 */ /* 0x000fe200000006ff */
[C---:B------:R-:W-:Y:S01]  /*ae20*/  IMAD R55, R78.reuse, R60, RZ ;  /* 0x0000003c4e377224 */ /* 0x040fe200078e02ff */
[----:B------:R-:W-:Y:S01]  /*ae30*/  SHF.R.S32.HI R89, RZ, 0x18, R91 ;  /* 0x00000018ff597819 */ /* 0x000fe2000001145b */
[C---:B------:R-:W-:Y:S01]  /*ae40*/  IMAD R15, R78.reuse, R15, RZ ;  /* 0x0000000f4e0f7224 */ /* 0x040fe200078e02ff */
[----:B------:R-:W-:Y:S01]  /*ae50*/  SHF.R.S32.HI R5, RZ, 0x18, R143 ;  /* 0x00000018ff057819 */ /* 0x000fe2000001148f */
[C---:B------:R-:W-:Y:S01]  /*ae60*/  IMAD R44, R78.reuse, R49, RZ ;  /* 0x000000314e2c7224 */ /* 0x040fe200078e02ff */
[----:B------:R-:W-:Y:S01]  /*ae70*/  SHF.R.S32.HI R85, RZ, 0x18, R110 ;  /* 0x00000018ff557819 */ /* 0x000fe2000001146e */
[----:B------:R-:W-:Y:S01]  /*ae80*/  IMAD R60, R78, R65, RZ ;  /* 0x000000414e3c7224 */ /* 0x000fe200078e02ff */
[----:B------:R-:W-:Y:S01]  /*ae90*/  SHF.L.U32 R140, R90, 0x8, RZ ;  /* 0x000000085a8c7819 */ /* 0x000fe200000006ff */
[-C--:B------:R-:W-:Y:S01]  /*aea0*/  IMAD R10, R5, R82.reuse, R10 ;  /* 0x00000052050a7224 */ /* 0x080fe200078e020a */
[----:B------:R-:W-:Y:S01]  /*aeb0*/  PRMT R90, R111, 0x8880, RZ ;  /* 0x000088806f5a7816 */ /* 0x000fe200000000ff */
[-C--:B------:R-:W-:Y:S01]  /*aec0*/  IMAD R11, R86, R82.reuse, R11 ;  /* 0x00000052560b7224 */ /* 0x080fe200078e020b */
[----:B------:R-:W-:Y:S01]  /*aed0*/  SHF.R.S32.HI R5, RZ, 0x18, R140 ;  /* 0x00000018ff057819 */ /* 0x000fe2000001148c */
[-C--:B------:R-:W-:Y:S01]  /*aee0*/  IMAD R12, R3, R82.reuse, R12 ;  /* 0x00000052030c7224 */ /* 0x080fe200078e020c */
[----:B------:R-:W-:Y:S01]  /*aef0*/  SHF.L.U32 R88, R111, 0x10, RZ ;  /* 0x000000106f587819 */ /* 0x000fe200000006ff */
[----:B------:R-:W-:Y:S01]  /*af00*/  IMAD R13, R4, R82, R13 ;  /* 0x00000052040d7224 */ /* 0x000fe200078e020d */
[----:B------:R-:W-:Y:S01]  /*af10*/  I2IP.S8.S32.SAT R65, R11, R10, RZ ;  /* 0x0000000a0b417239 */ /* 0x000fe200000014ff */
[C---:B------:R-:W-:Y:S01]  /*af20*/  IMAD R49, R78.reuse, R54, RZ ;  /* 0x000000364e317224 */ /* 0x040fe200078e02ff */
[----:B------:R-:W-:Y:S01]  /*af30*/  SHF.L.U32 R137, R91, 0x8, RZ ;  /* 0x000000085b897819 */ /* 0x000fe200000006ff */
[----:B------:R-:W-:Y:S01]  /*af40*/  IMAD R14, R5, R82, R14 ;  /* 0x00000052050e7224 */ /* 0x000fe200078e020e */
[----:B------:R-:W-:Y:S01]  /*af50*/  I2IP.S8.S32.SAT R65, R9, R8, R65 ;  /* 0x0000000809417239 */ /* 0x000fe20000001441 */
[C---:B------:R-:W-:Y:S01]  /*af60*/  IMAD R3, R78.reuse, R16, RZ ;  /* 0x000000104e037224 */ /* 0x040fe200078e02ff */
[----:B------:R-:W-:Y:S01]  /*af70*/  SHF.R.S32.HI R11, RZ, 0x18, R138 ;  /* 0x00000018ff0b7819 */ /* 0x000fe2000001148a */
[C---:B------:R-:W-:Y:S01]  /*af80*/  IMAD R54, R78.reuse, R59, RZ ;  /* 0x0000003b4e367224 */ /* 0x040fe200078e02ff */
[----:B------:R-:W-:Y:S01]  /*af90*/  SHF.R.S32.HI R9, RZ, 0x18, R135 ;  /* 0x00000018ff097819 */ /* 0x000fe20000011487 */
[----:B------:R-:W-:Y:S01]  /*afa0*/  IMAD.MOV.U32 R10, RZ, RZ, R139 ;  /* 0x000000ffff0a7224 */ /* 0x000fe200078e008b */
[----:B------:R-:W-:Y:S01]  /*afb0*/  SHF.R.S32.HI R8, RZ, 0x18, R134 ;  /* 0x00000018ff087819 */ /* 0x000fe20000011486 */
[----:B------:R-:W-:Y:S01]  /*afc0*/  IMAD R59, R78, R64, RZ ;  /* 0x000000404e3b7224 */ /* 0x000fe200078e02ff */
[----:B------:R-:W-:Y:S01]  /*afd0*/  I2IP.S8.S32.SAT R64, R2, R0, R109 ;  /* 0x0000000002407239 */ /* 0x000fe2000000146d */
[----:B------:R-:W-:Y:S01]  /*afe0*/  IMAD R15, R87, R82, R15 ;  /* 0x00000052570f7224 */ /* 0x000fe200078e020f */
[----:B------:R-:W-:Y:S01]  /*aff0*/  MOV R2, R136 ;  /* 0x0000008800027202 */ /* 0x000fe20000000f00 */
[C---:B------:R-:W-:Y:S01]  /*b000*/  IMAD R4, R78.reuse, R17, RZ ;  /* 0x000000114e047224 */ /* 0x040fe200078e02ff */
[----:B------:R-:W-:Y:S01]  /*b010*/  SHF.R.S32.HI R0, RZ, 0x18, R137 ;  /* 0x00000018ff007819 */ /* 0x000fe20000011489 */
[----:B------:R-:W-:Y:S01]  /*b020*/  IMAD R5, R78, R18, RZ ;  /* 0x000000124e057224 */ /* 0x000fe200078e02ff */
[----:B------:R-:W-:Y:S01]  /*b030*/  I2IP.S8.S32.SAT R14, R15, R14, RZ ;  /* 0x0000000e0f0e7239 */ /* 0x000fe200000014ff */
[-C--:B------:R-:W-:Y:S01]  /*b040*/  IMAD R3, R10, R82.reuse, R3 ;  /* 0x000000520a037224 */ /* 0x080fe200078e0203 */
[----:B------:R-:W-:Y:S01]  /*b050*/  SHF.R.S32.HI R91, RZ, 0x18, R96 ;  /* 0x00000018ff5b7819 */ /* 0x000fe20000011460 */
[-C--:B------:R-:W-:Y:S01]  /*b060*/  IMAD R4, R11, R82.reuse, R4 ;  /* 0x000000520b047224 */ /* 0x080fe200078e0204 */
[----:B------:R-:W-:Y:S01]  /*b070*/  PRMT R96, R110, 0x8880, RZ ;  /* 0x000088806e607816 */ /* 0x000fe200000000ff */
[-C--:B------:R-:W-:Y:S01]  /*b080*/  IMAD R5, R0, R82.reuse, R5 ;  /* 0x0000005200057224 */ /* 0x080fe200078e0205 */
[----:B------:R-:W-:Y:S01]  /*b090*/  MOV R0, R133 ;  /* 0x0000008500007202 */ /* 0x000fe20000000f00 */
[C---:B------:R-:W-:Y:S01]  /*b0a0*/  IMAD R16, R78.reuse, R21, RZ ;  /* 0x000000154e107224 */ /* 0x040fe200078e02ff */
[----:B------:R-:W-:Y:S01]  /*b0b0*/  SHF.L.U32 R131, R97, 0x8, RZ ;  /* 0x0000000861837819 */ /* 0x000fe200000006ff */
[----:B------:R-:W-:Y:S01]  /*b0c0*/  IMAD R6, R89, R82, R6 ;  /* 0x0000005259067224 */ /* 0x000fe200078e0206 */
[----:B------:R-:W-:Y:S01]  /*b0d0*/  SHF.R.S32.HI R97, RZ, 0x18, R99 ;  /* 0x00000018ff617819 */ /* 0x000fe20000011463 */
[----:B------:R-:W-:Y:S01]  /*b0e0*/  IMAD R17, R78, R22, RZ ;  /* 0x000000164e117224 */ /* 0x000fe200078e02ff */
[----:B------:R-:W-:Y:S01]  /*b0f0*/  SHF.L.U32 R125, R99, 0x8, RZ ;  /* 0x00000008637d7819 */ /* 0x000fe200000006ff */
[-C--:B------:R-:W-:Y:S01]  /*b100*/  IMAD R7, R2, R82.reuse, R7 ;  /* 0x0000005202077224 */ /* 0x080fe200078e0207 */
[----:B------:R-:W-:Y:S01]  /*b110*/  I2IP.S8.S32.SAT R5, R6, R5, RZ ;  /* 0x0000000506057239 */ /* 0x000fe200000014ff */
[----:B------:R-:W-:Y:S01]  /*b120*/  IMAD R18, R78, R23, RZ ;  /* 0x000000174e127224 */ /* 0x000fe200078e02ff */
[----:B------:R-:W-:Y:S01]  /*b130*/  SHF.R.S32.HI R2, RZ, 0x18, R131 ;  /* 0x00000018ff027819 */ /* 0x000fe20000011483 */
[-C--:B------:R-:W-:Y:S01]  /*b140*/  IMAD R16, R9, R82.reuse, R16 ;  /* 0x0000005209107224 */ /* 0x080fe200078e0210 */
[----:B------:R-:W-:Y:S01]  /*b150*/  SHF.R.S32.HI R9, RZ, 0x18, R132 ;  /* 0x00000018ff097819 */ /* 0x000fe20000011484 */
[----:B------:R-:W-:Y:S01]  /*b160*/  IMAD R17, R8, R82, R17 ;  /* 0x0000005208117224 */ /* 0x000fe200078e0211 */
[----:B------:R-:W-:Y:S01]  /*b170*/  SHF.R.S32.HI R99, RZ, 0x18, R104 ;  /* 0x00000018ff637819 */ /* 0x000fe20000011468 */
[----:B------:R-:W-:Y:S01]  /*b180*/  IMAD R22, R78, R27, RZ ;  /* 0x0000001b4e167224 */ /* 0x000fe200078e02ff */
[----:B------:R-:W-:Y:S01]  /*b190*/  SHF.L.U32 R122, R104, 0x8, RZ ;  /* 0x00000008687a7819 */ /* 0x000fe200000006ff */
[----:B------:R-:W-:Y:S01]  /*b1a0*/  IMAD R27, R78, R32, RZ ;  /* 0x000000204e1b7224 */ /* 0x000fe200078e02ff */
[----:B------:R-:W-:Y:S01]  /*b1b0*/  SHF.L.U32 R113, R106, 0x8, RZ ;  /* 0x000000086a717819 */ /* 0x000fe200000006ff */
[----:B------:R-:W-:Y:S01]  /*b1c0*/  IMAD R18, R91, R82, R18 ;  /* 0x000000525b127224 */ /* 0x000fe200078e0212 */
[C---:B------:R-:W-:Y:S01]  /*b1d0*/  SHF.L.U32 R106, R107.reuse, 0x10, RZ ;  /* 0x000000106b6a7819 */ /* 0x040fe200000006ff */
[C---:B------:R-:W-:Y:S01]  /*b1e0*/  IMAD R32, R78.reuse, R37, RZ ;  /* 0x000000254e207224 */ /* 0x040fe200078e02ff */
[----:B------:R-:W-:Y:S01]  /*b1f0*/  SHF.L.U32 R104, R107, 0x8, RZ ;  /* 0x000000086b687819 */ /* 0x000fe200000006ff */
[----:B------:R-:W-:Y:S01]  /*b200*/  IMAD R21, R78, R26, RZ ;  /* 0x0000001a4e157224 */ /* 0x000fe200078e02ff */
[----:B------:R-:W-:Y:S01]  /*b210*/  I2IP.S8.S32.SAT R17, R18, R17, RZ ;  /* 0x0000001112117239 */ /* 0x000fe200000014ff */
[----:B------:R-:W-:Y:S01]  /*b220*/  IMAD R37, R78, R42, RZ ;  /* 0x0000002a4e257224 */ /* 0x000fe200078e02ff */
[----:B------:R-:W-:Y:S01]  /*b230*/  SHF.R.S32.HI R107, RZ, 0x18, R111 ;  /* 0x00000018ff6b7819 */ /* 0x000fe2000001146f */
[----:B------:R-:W-:Y:S01]  /*b240*/  IMAD R19, R0, R82, R19 ;  /* 0x0000005200137224 */ /* 0x000fe200078e0213 */
[----:B------:R-:W-:Y:S01]  /*b250*/  I2IP.S8.S32.SAT R16, R16, R7, R17 ;  /* 0x0000000710107239 */ /* 0x000fe20000001411 */
[C---:B------:R-:W-:Y:S01]  /*b260*/  IMAD R42, R78.reuse, R47, RZ ;  /* 0x0000002f4e2a7224 */ /* 0x040fe200078e02ff */
[----:B------:R-:W-:Y:S01]  /*b270*/  MOV R0, R130 ;  /* 0x0000008200007202 */ /* 0x000fe20000000f00 */
[----:B------:R-:W-:Y:S01]  /*b280*/  IMAD R47, R78, R52, RZ ;  /* 0x000000344e2f7224 */ /* 0x000fe200078e02ff */
[----:B------:R-:W-:Y:S01]  /*b290*/  SHF.L.U32 R114, R108, 0x8, RZ ;  /* 0x000000086c727819 */ /* 0x000fe200000006ff */
[----:B------:R-:W-:Y:S01]  /*b2a0*/  IMAD R20, R9, R82, R20 ;  /* 0x0000005209147224 */ /* 0x000fe200078e0214 */
[----:B------:R-:W-:Y:S01]  /*b2b0*/  SHF.L.U32 R84, R111, 0x8, RZ ;  /* 0x000000086f547819 */ /* 0x000fe200000006ff */
[----:B------:R-:W-:Y:S01]  /*b2c0*/  IMAD R52, R78, R57, RZ ;  /* 0x000000394e347224 */ /* 0x000fe200078e02ff */
[----:B------:R-:W-:Y:S01]  /*b2d0*/  IADD3 R76, PT, PT, R76, 0x1, RZ ;  /* 0x000000014c4c7810 */ /* 0x000fe20007ffe0ff */
[C---:B------:R-:W-:Y:S02]  /*b2e0*/  IMAD R23, R78.reuse, R28, RZ ;  /* 0x0000001c4e177224 */ /* 0x040fe400078e02ff */
[----:B------:R-:W-:Y:S02]  /*b2f0*/  IMAD R57, R78, R62, RZ ;  /* 0x0000003e4e397224 */ /* 0x000fe400078e02ff */
[-C--:B------:R-:W-:Y:S01]  /*b300*/  IMAD R21, R2, R82.reuse, R21 ;  /* 0x0000005202157224 */ /* 0x080fe200078e0215 */
[----:B------:R-:W-:Y:S01]  /*b310*/  MOV R2, R127 ;  /* 0x0000007f00027202 */ /* 0x000fe20000000f00 */
[----:B------:R-:W-:Y:S01]  /*b320*/  IMAD R62, R78, R67, RZ ;  /* 0x000000434e3e7224 */ /* 0x000fe200078e02ff */
[----:B------:R-:W-:Y:S01]  /*b330*/  I2IP.S8.S32.SAT R67, R4, R3, R5 ;  /* 0x0000000304437239 */ /* 0x000fe20000001405 */
[-C--:B------:R-:W-:Y:S01]  /*b340*/  IMAD R22, R93, R82.reuse, R22 ;  /* 0x000000525d167224 */ /* 0x080fe200078e0216 */
[----:B------:R-:W-:Y:S01]  /*b350*/  SHF.R.S32.HI R3, RZ, 0x18, R129 ;  /* 0x00000018ff037819 */ /* 0x000fe20000011481 */
[-C--:B------:R-:W-:Y:S01]  /*b360*/  IMAD R23, R0, R82.reuse, R23 ;  /* 0x0000005200177224 */ /* 0x080fe200078e0217 */
[----:B------:R-:W-:Y:S01]  /*b370*/  SHF.R.S32.HI R0, RZ, 0x18, R128 ;  /* 0x00000018ff007819 */ /* 0x000fe20000011480 */
[----:B------:R-:W-:Y:S01]  /*b380*/  IMAD R26, R78, R31, RZ ;  /* 0x0000001f4e1a7224 */ /* 0x000fe200078e02ff */
[----:B------:R-:W-:Y:S01]  /*b390*/  I2IP.S8.S32.SAT R17, R22, R21, RZ ;  /* 0x0000001516117239 */ /* 0x000fe200000014ff */
[-C--:B------:R-:W-:Y:S01]  /*b3a0*/  IMAD R24, R3, R82.reuse, R24 ;  /* 0x0000005203187224 */ /* 0x080fe200078e0218 */
[----:B------:R-:W-:Y:S01]  /*b3b0*/  SHF.R.S32.HI R3, RZ, 0x18, R126 ;  /* 0x00000018ff037819 */ /* 0x000fe2000001147e */
[-C--:B------:R-:W-:Y:S01]  /*b3c0*/  IMAD R25, R0, R82.reuse, R25 ;  /* 0x0000005200197224 */ /* 0x080fe200078e0219 */
[----:B------:R-:W-:Y:S01]  /*b3d0*/  I2IP.S8.S32.SAT R17, R20, R19, R17 ;  /* 0x0000001314117239 */ /* 0x000fe20000001411 */
[----:B------:R-:W-:Y:S01]  /*b3e0*/  IMAD R28, R78, R33, RZ ;  /* 0x000000214e1c7224 */ /* 0x000fe200078e02ff */
[----:B------:R-:W-:Y:S01]  /*b3f0*/  SHF.R.S32.HI R4, RZ, 0x18, R125 ;  /* 0x00000018ff047819 */ /* 0x000fe2000001147d */
[-C--:B------:R-:W-:Y:S02]  /*b400*/  IMAD R26, R95, R82.reuse, R26 ;  /* 0x000000525f1a7224 */ /* 0x080fe400078e021a */
[-C--:B------:R-:W-:Y:S01]  /*b410*/  IMAD R27, R2, R82.reuse, R27 ;  /* 0x00000052021b7224 */ /* 0x080fe200078e021b */
[----:B------:R-:W-:Y:S01]  /*b420*/  MOV R2, R121 ;  /* 0x0000007900027202 */ /* 0x000fe20000000f00 */
[----:B------:R-:W-:Y:S01]  /*b430*/  IMAD R28, R3, R82, R28 ;  /* 0x00000052031c7224 */ /* 0x000fe200078e021c */
[----:B------:R-:W-:Y:S01]  /*b440*/  I2IP.S8.S32.SAT R18, R26, R25, RZ ;  /* 0x000000191a127239 */ /* 0x000fe200000014ff */
[----:B------:R-:W-:Y:S01]  /*b450*/  IMAD R31, R78, R36, RZ ;  /* 0x000000244e1f7224 */ /* 0x000fe200078e02ff */
[----:B------:R-:W-:Y:S01]  /*b460*/  SHF.R.S32.HI R3, RZ, 0x18, R123 ;  /* 0x00000018ff037819 */ /* 0x000fe2000001147b */
[-C--:B------:R-:W-:Y:S01]  /*b470*/  IMAD R29, R4, R82.reuse, R29 ;  /* 0x00000052041d7224 */ /* 0x080fe200078e021d */
[----:B------:R-:W-:Y:S01]  /*b480*/  I2IP.S8.S32.SAT R18, R24, R23, R18 ;  /* 0x0000001718127239 */ /* 0x000fe20000001412 */
[----:B------:R-:W-:Y:S01]  /*b490*/  IMAD.MOV.U32 R0, RZ, RZ, R124 ;  /* 0x000000ffff007224 */ /* 0x000fe200078e007c */
[----:B------:R-:W-:Y:S01]  /*b4a0*/  SHF.R.S32.HI R4, RZ, 0x18, R119 ;  /* 0x00000018ff047819 */ /* 0x000fe20000011477 */
[-C--:B------:R-:W-:Y:S02]  /*b4b0*/  IMAD R30, R97, R82.reuse, R30 ;  /* 0x00000052611e7224 */ /* 0x080fe400078e021e */
[----:B------:R-:W-:Y:S01]  /*b4c0*/  IMAD R31, R0, R82, R31 ;  /* 0x00000052001f7224 */ /* 0x000fe200078e021f */
[----:B------:R-:W-:Y:S01]  /*b4d0*/  SHF.R.S32.HI R0, RZ, 0x18, R122 ;  /* 0x00000018ff007819 */ /* 0x000fe2000001147a */
[----:B------:R-:W-:Y:S01]  /*b4e0*/  IMAD R33, R78, R38, RZ ;  /* 0x000000264e217224 */ /* 0x000fe200078e02ff */
[----:B------:R-:W-:Y:S01]  /*b4f0*/  I2IP.S8.S32.SAT R19, R30, R29, RZ ;  /* 0x0000001d1e137239 */ /* 0x000fe200000014ff */
[-C--:B------:R-:W-:Y:S01]  /*b500*/  IMAD R32, R3, R82.reuse, R32 ;  /* 0x0000005203207224 */ /* 0x080fe200078e0220 */
[----:B------:R-:W-:Y:S01]  /*b510*/  SHF.R.S32.HI R3, RZ, 0x18, R120 ;  /* 0x00000018ff037819 */ /* 0x000fe20000011478 */
[----:B------:R-:W-:Y:S01]  /*b520*/  IMAD R33, R0, R82, R33 ;  /* 0x0000005200217224 */ /* 0x000fe200078e0221 */
[----:B------:R-:W-:Y:S01]  /*b530*/  I2IP.S8.S32.SAT R19, R28, R27, R19 ;  /* 0x0000001b1c137239 */ /* 0x000fe20000001413 */
[----:B------:R-:W-:Y:S01]  /*b540*/  IMAD R36, R78, R41, RZ ;  /* 0x000000294e247224 */ /* 0x000fe200078e02ff */
[----:B------:R-:W-:Y:S01]  /*b550*/  MOV R0, R118 ;  /* 0x0000007600007202 */ /* 0x000fe20000000f00 */
[-C--:B------:R-:W-:Y:S02]  /*b560*/  IMAD R34, R99, R82.reuse, R34 ;  /* 0x0000005263227224 */ /* 0x080fe400078e0222 */
[----:B------:R-:W-:Y:S01]  /*b570*/  IMAD R35, R2, R82, R35 ;  /* 0x0000005202237224 */ /* 0x000fe200078e0223 */
[----:B------:R-:W-:Y:S01]  /*b580*/  MOV R2, R112 ;  /* 0x0000007000027202 */ /* 0x000fe20000000f00 */
[----:B------:R-:W-:Y:S01]  /*b590*/  IMAD R38, R78, R43, RZ ;  /* 0x0000002b4e267224 */ /* 0x000fe200078e02ff */
[----:B------:R-:W-:Y:S01]  /*b5a0*/  I2IP.S8.S32.SAT R33, R34, R33, RZ ;  /* 0x0000002122217239 */ /* 0x000fe200000014ff */
[-C--:B------:R-:W-:Y:S01]  /*b5b0*/  IMAD R36, R3, R82.reuse, R36 ;  /* 0x0000005203247224 */ /* 0x080fe200078e0224 */
[----:B------:R-:W-:Y:S01]  /*b5c0*/  SHF.R.S32.HI R3, RZ, 0x18, R116 ;  /* 0x00000018ff037819 */ /* 0x000fe20000011474 */
[-C--:B------:R-:W-:Y:S01]  /*b5d0*/  IMAD R37, R4, R82.reuse, R37 ;  /* 0x0000005204257224 */ /* 0x080fe200078e0225 */
[----:B------:R-:W-:Y:S01]  /*b5e0*/  I2IP.S8.S32.SAT R32, R32, R31, R33 ;  /* 0x0000001f20207239 */ /* 0x000fe20000001421 */
[-C--:B------:R-:W-:Y:S01]  /*b5f0*/  IMAD R38, R101, R82.reuse, R38 ;  /* 0x0000005265267224 */ /* 0x080fe200078e0226 */
[----:B------:R-:W-:Y:S01]  /*b600*/  SHF.R.S32.HI R4, RZ, 0x18, R104 ;  /* 0x00000018ff047819 */ /* 0x000fe20000011468 */
[----:B------:R-:W-:Y:S01]  /*b610*/  IMAD R39, R0, R82, R39 ;  /* 0x0000005200277224 */ /* 0x000fe200078e0227 */
[----:B------:R-:W-:Y:S01]  /*b620*/  SHF.R.S32.HI R0, RZ, 0x18, R113 ;  /* 0x00000018ff007819 */ /* 0x000fe20000011471 */
[----:B------:R-:W-:Y:S01]  /*b630*/  IMAD R41, R78, R46, RZ ;  /* 0x0000002e4e297224 */ /* 0x000fe200078e02ff */
[----:B------:R-:W-:Y:S01]  /*b640*/  I2IP.S8.S32.SAT R37, R38, R37, RZ ;  /* 0x0000002526257239 */ /* 0x000fe200000014ff */
[----:B------:R-:W-:Y:S01]  /*b650*/  IMAD R40, R3, R82, R40 ;  /* 0x0000005203287224 */ /* 0x000fe200078e0228 */
[----:B------:R-:W-:Y:S01]  /*b660*/  SHF.R.S32.HI R3, RZ, 0x18, R106 ;  /* 0x00000018ff037819 */ /* 0x000fe2000001146a */
[----:B------:R-:W-:Y:S01]  /*b670*/  IMAD R43, R78, R48, RZ ;  /* 0x000000304e2b7224 */ /* 0x000fe200078e02ff */
[----:B------:R-:W-:Y:S01]  /*b680*/  I2IP.S8.S32.SAT R33, R36, R35, R37 ;  /* 0x0000002324217239 */ /* 0x000fe20000001425 */
[-C--:B------:R-:W-:Y:S01]  /*b690*/  IMAD R41, R0, R82.reuse, R41 ;  /* 0x0000005200297224 */ /* 0x080fe200078e0229 */
[----:B------:R-:W-:Y:S01]  /*b6a0*/  MOV R0, R117 ;  /* 0x0000007500007202 */ /* 0x000fe20000000f00 */
[-C--:B------:R-:W-:Y:S02]  /*b6b0*/  IMAD R42, R103, R82.reuse, R42 ;  /* 0x00000052672a7224 */ /* 0x080fe400078e022a */
        /* <DEDUP_REMOVED lines=11> */
[-C--:B------:R-:W-:Y:S02]  /*b770*/  IMAD R47, R0, R82.reuse, R47 ;  /* 0x00000052002f7224 */ /* 0x080fe400078e022f */
[----:B------:R-:W-:Y:S01]  /*b780*/  IMAD R48, R3, R82, R48 ;  /* 0x0000005203307224 */ /* 0x000fe200078e0230 */
[----:B------:R-:W-:Y:S01]  /*b790*/  SHF.R.S32.HI R3, RZ, 0x18, R100 ;  /* 0x00000018ff037819 */ /* 0x000fe20000011464 */
[----:B------:R-:W-:Y:S01]  /*b7a0*/  IMAD R51, R78, R56, RZ ;  /* 0x000000384e337224 */ /* 0x000fe200078e02ff */
[----:B------:R-:W-:Y:S01]  /*b7b0*/  I2IP.S8.S32.SAT R35, R46, R45, RZ ;  /* 0x0000002d2e237239 */ /* 0x000fe200000014ff */
[-C--:B------:R-:W-:Y:S01]  /*b7c0*/  IMAD R49, R2, R82.reuse, R49 ;  /* 0x0000005202317224 */ /* 0x080fe200078e0231 */
[----:B------:R-:W-:Y:S01]  /*b7d0*/  SHF.R.S32.HI R2, RZ, 0x18, R98 ;  /* 0x00000018ff027819 */ /* 0x000fe20000011462 */
[----:B------:R-:W-:Y:S01]  /*b7e0*/  IMAD.MOV.U32 R0, RZ, RZ, R102 ;  /* 0x000000ffff007224 */ /* 0x000fe200078e0066 */
[----:B------:R-:W-:Y:S01]  /*b7f0*/  I2IP.S8.S32.SAT R35, R44, R43, R35 ;  /* 0x0000002b2c237239 */ /* 0x000fe20000001423 */
[-C--:B------:R-:W-:Y:S02]  /*b800*/  IMAD R50, R81, R82.reuse, R50 ;  /* 0x0000005251327224 */ /* 0x080fe400078e0232 */
[----:B------:R-:W-:Y:S01]  /*b810*/  IMAD R51, R0, R82, R51 ;  /* 0x0000005200337224 */ /* 0x000fe200078e0233 */
[----:B------:R-:W-:Y:S01]  /*b820*/  MOV R0, R96 ;  /* 0x0000006000007202 */ /* 0x000fe20000000f00 */
[----:B------:R-:W-:Y:S01]  /*b830*/  IMAD R53, R78, R58, RZ ;  /* 0x0000003a4e357224 */ /* 0x000fe200078e02ff */
[----:B------:R-:W-:Y:S01]  /*b840*/  I2IP.S8.S32.SAT R49, R50, R49, RZ ;  /* 0x0000003132317239 */ /* 0x000fe200000014ff */
[-C--:B------:R-:W-:Y:S01]  /*b850*/  IMAD R52, R3, R82.reuse, R52 ;  /* 0x0000005203347224 */ /* 0x080fe200078e0234 */
[----:B------:R-:W-:Y:S01]  /*b860*/  SHF.R.S32.HI R3, RZ, 0x18, R94 ;  /* 0x00000018ff037819 */ /* 0x000fe2000001145e */
[----:B------:R-:W-:Y:S01]  /*b870*/  IMAD R53, R2, R82, R53 ;  /* 0x0000005202357224 */ /* 0x000fe200078e0235 */
[----:B------:R-:W-:Y:S01]  /*b880*/  MOV R2, R90 ;  /* 0x0000005a00027202 */ /* 0x000fe20000000f00 */
[----:B------:R-:W-:Y:S01]  /*b890*/  IMAD R54, R83, R82, R54 ;  /* 0x0000005253367224 */ /* 0x000fe200078e0236 */
[----:B------:R-:W-:Y:S01]  /*b8a0*/  I2IP.S8.S32.SAT R48, R48, R47, R49 ;  /* 0x0000002f30307239 */ /* 0x000fe20000001431 */
[C---:B------:R-:W-:Y:S02]  /*b8b0*/  IMAD R56, R78.reuse, R61, RZ ;  /* 0x0000003d4e387224 */ /* 0x040fe400078e02ff */
[----:B------:R-:W-:Y:S01]  /*b8c0*/  IMAD R61, R78, R66, RZ ;  /* 0x000000424e3d7224 */ /* 0x000fe200078e02ff */
[----:B------:R-:W-:Y:S01]  /*b8d0*/  I2IP.S8.S32.SAT R66, R13, R12, R14 ;  /* 0x0000000c0d427239 */ /* 0x000fe2000000140e */
[-C--:B------:R-:W-:Y:S01]  /*b8e0*/  IMAD R55, R0, R82.reuse, R55 ;  /* 0x0000005200377224 */ /* 0x080fe200078e0237 */
[----:B------:R-:W-:Y:S01]  /*b8f0*/  SHF.R.S32.HI R0, RZ, 0x18, R92 ;  /* 0x00000018ff007819 */ /* 0x000fe2000001145c */
[-C--:B------:R-:W-:Y:S01]  /*b900*/  IMAD R56, R3, R82.reuse, R56 ;  /* 0x0000005203387224 */ /* 0x080fe200078e0238 */
[----:B------:R-:W-:Y:S01]  /*b910*/  I2IP.S8.S32.SAT R49, R54, R53, RZ ;  /* 0x0000003536317239 */ /* 0x000fe200000014ff */
[----:B------:R1:W-:Y:S01]  /*b920*/  STS.128 [R155+UR49+0xa200], R64 ;  /* 0x00a200409b007988 */ /* 0x0003e20008000c31 */
[----:B------:R-:W-:Y:S01]  /*b930*/  IMAD R58, R78, R63, RZ ;  /* 0x0000003f4e3a7224 */ /* 0x000fe200078e02ff */
[----:B------:R-:W-:Y:S01]  /*b940*/  SHF.R.S32.HI R3, RZ, 0x18, R88 ;  /* 0x00000018ff037819 */ /* 0x000fe20000011458 */
[-C--:B------:R-:W-:Y:S01]  /*b950*/  IMAD R57, R0, R82.reuse, R57 ;  /* 0x0000005200397224 */ /* 0x080fe200078e0239 */
[----:B------:R-:W-:Y:S01]  /*b960*/  I2IP.S8.S32.SAT R49, R52, R51, R49 ;  /* 0x0000003334317239 */ /* 0x000fe20000001431 */
[-C--:B------:R-:W-:Y:S02]  /*b970*/  IMAD R58, R85, R82.reuse, R58 ;  /* 0x00000052553a7224 */ /* 0x080fe400078e023a */
[-C--:B------:R-:W-:Y:S01]  /*b980*/  IMAD R59, R2, R82.reuse, R59 ;  /* 0x00000052023b7224 */ /* 0x080fe200078e023b */
[----:B------:R1:W-:Y:S01]  /*b990*/  STS.128 [R175+0xa200], R16 ;  /* 0x00a20010af007388 */ /* 0x0003e20000000c00 */
[-C--:B------:R-:W-:Y:S01]  /*b9a0*/  IMAD R60, R3, R82.reuse, R60 ;  /* 0x00000052033c7224 */ /* 0x080fe200078e023c */
[----:B------:R-:W-:Y:S01]  /*b9b0*/  I2IP.S8.S32.SAT R50, R58, R57, RZ ;  /* 0x000000393a327239 */ /* 0x000fe200000014ff */
[-C--:B------:R-:W-:Y:S02]  /*b9c0*/  IMAD R61, R4, R82.reuse, R61 ;  /* 0x00000052043d7224 */ /* 0x080fe400078e023d */
[----:B------:R-:W-:Y:S01]  /*b9d0*/  IMAD R62, R107, R82, R62 ;  /* 0x000000526b3e7224 */ /* 0x000fe200078e023e */
[----:B------:R-:W-:Y:S02]  /*b9e0*/  I2IP.S8.S32.SAT R50, R56, R55, R50 ;  /* 0x0000003738327239 */ /* 0x000fe40000001432 */
[----:B------:R1:W-:Y:S02]  /*b9f0*/  STS.128 [R174+0xa200], R32 ;  /* 0x00a20020ae007388 */ /* 0x0003e40000000c00 */
        /* <DEDUP_REMOVED lines=20> */
.L_x_147:
[----:B------:R-:W-:Y:S05]  /*bb40*/  BSYNC.RECONVERGENT B0 ;  /* 0x0000000000007941 */ /* 0x000fea0003800200 */
.L_x_146:
[----:B------:R-:W-:Y:S01]  /*bb50*/  BAR.SYNC.DEFER_BLOCKING 0x1, 0x80 ;  /* 0x0042000000007b1d */ /* 0x000fe20000010000 */
[----:B------:R-:W-:Y:S01]  /*bb60*/  ISETP.NE.AND P2, PT, R170, RZ, PT ;  /* 0x000000ffaa00720c */ /* 0x000fe20003f45270 */
[----:B------:R-:W-:Y:S01]  /*bb70*/  IMAD.IADD R20, R75, 0x1, R152 ;  /* 0x000000014b147824 */ /* 0x000fe200078e0298 */
[----:B------:R-:W-:Y:S01]  /*bb80*/  ISETP.NE.AND P0, PT, R172, 0x2, PT ;  /* 0x00000002ac00780c */ /* 0x000fe20003f05270 */
[----:B------:R-:W-:Y:S01]  /*bb90*/  IMAD.IADD R21, R77, 0x1, R154 ;  /* 0x000000014d157824 */ /* 0x000fe200078e029a */
[----:B------:R-:W-:Y:S02]  /*bba0*/  ISETP.NE.AND P1, PT, R76, 0x2, PT ;  /* 0x000000024c00780c */ /* 0x000fe40003f25270 */
[----:B------:R-:W-:Y:S02]  /*bbb0*/  SEL R0, RZ, 0x1, P0 ;  /* 0x00000001ff007807 */ /* 0x000fe40000000000 */
[----:B------:R-:W-:Y:S02]  /*bbc0*/  SEL R3, RZ, 0x1, P1 ;  /* 0x00000001ff037807 */ /* 0x000fe40000800000 */
[----:B------:R-:W-:Y:S02]  /*bbd0*/  LOP3.LUT R163, R163, R0, RZ, 0x3c, !PT ;  /* 0x00000000a3a37212 */ /* 0x000fe400078e3cff */
[----:B------:R-:W-:Y:S02]  /*bbe0*/  LOP3.LUT R164, R164, R3, RZ, 0x3c, !PT ;  /* 0x00000003a4a47212 */ /* 0x000fe400078e3cff */
[----:B------:R-:W-:Y:S02]  /*bbf0*/  @P2 R2UR UR36, R160 ;  /* 0x00000000a02422ca */ /* 0x000fe400000e0000 */
[----:B------:R-:W-:Y:S02]  /*bc00*/  SEL R172, R172, RZ, P0 ;  /* 0x000000ffacac7207 */ /* 0x000fe40000000000 */
[----:B------:R-:W-:Y:S01]  /*bc10*/  SEL R76, R76, RZ, P1 ;  /* 0x000000ff4c4c7207 */ /* 0x000fe20000800000 */
[----:B------:R-:W-:Y:S10]  /*bc20*/  @P2 BRA `(.L_x_148) ;  /* 0xffffff9800ac2947 */ /* 0x000ff4000383ffff */
[----:B------:R-:W-:Y:S05]  /*bc30*/  EXIT ;  /* 0x000000000000794d */ /* 0x000fea0003800000 */
.L_x_25:
[----:B--2---:R2:W4:Y:S02]  /*bc40*/  SYNCS.PHASECHK.TRANS64.TRYWAIT P0, [R3+URZ+0x150], R2 ;  /* 0x00015002030075a7 */ /* 0x00452400080011ff */
[----:B----4-:R-:W-:Y:S05]  /*bc50*/  @!P0 NANOSLEEP.SYNCS 0x989680 ;  /* 0x009896800000895d */ /* 0x010fea0003900000 */
[----:B------:R-:W4:Y:S02]  /*bc60*/  @!P0 SYNCS.PHASECHK.TRANS64 P0, [R3+URZ+0x150], R2 ;  /* 0x00015002030085a7 */ /* 0x000f2400080010ff */
[----:B----4-:R-:W-:Y:S05]  /*bc70*/  @!P0 BRA `(.L_x_25) ;  /* 0xfffffffc00f08947 */ /* 0x010fea000383ffff */
[----:B------:R-:W-:Y:S05]  /*bc80*/  BRA `(.L_x_149) ;  /* 0xffffff5c00147947 */ /* 0x000fea000383ffff */
.L_x_28:
[----:B-1----:R-:W-:-:S07]  /*bc90*/  MOV R2, UR33 ;  /* 0x0000002100027c02 */ /* 0x002fce0008000f00 */
.L_x_150:
[----:B-1----:R1:W2:Y:S02]  /*bca0*/  SYNCS.PHASECHK.TRANS64.TRYWAIT P0, [R2+URZ+0x58], R5 ;  /* 0x00005805020075a7 */ /* 0x0022a400080011ff */
[----:B--2---:R-:W-:Y:S05]  /*bcb0*/  @!P0 NANOSLEEP.SYNCS 0x989680 ;  /* 0x009896800000895d */ /* 0x004fea0003900000 */
[----:B------:R-:W2:Y:S02]  /*bcc0*/  @!P0 SYNCS.PHASECHK.TRANS64 P0, [R2+URZ+0x58], R5 ;  /* 0x00005805020085a7 */ /* 0x000ea400080010ff */
[----:B--2---:R-:W-:Y:S05]  /*bcd0*/  @!P0 BRA `(.L_x_150) ;  /* 0xfffffffc00f08947 */ /* 0x004fea000383ffff */
[----:B------:R-:W-:Y:S05]  /*bce0*/  BRA `(.L_x_27) ;  /* 0xffffff5c00787947 */ /* 0x000fea000383ffff */
.L_x_35:
[----:B-1----:R-:W-:-:S07]  /*bcf0*/  MOV R2, UR17 ;  /* 0x0000001100027c02 */ /* 0x002fce0008000f00 */
.L_x_151:
[----:B-1----:R1:W2:Y:S02]  /*bd00*/  SYNCS.PHASECHK.TRANS64.TRYWAIT P0, [R2+URZ+0x58], R5 ;  /* 0x00005805020075a7 */ /* 0x0022a400080011ff */
[----:B--2---:R-:W-:Y:S05]  /*bd10*/  @!P0 NANOSLEEP.SYNCS 0x989680 ;  /* 0x009896800000895d */ /* 0x004fea0003900000 */
[----:B------:R-:W2:Y:S02]  /*bd20*/  @!P0 SYNCS.PHASECHK.TRANS64 P0, [R2+URZ+0x58], R5 ;  /* 0x00005805020085a7 */ /* 0x000ea400080010ff */
[----:B--2---:R-:W-:Y:S05]  /*bd30*/  @!P0 BRA `(.L_x_151) ;  /* 0xfffffffc00f08947 */ /* 0x004fea000383ffff */
[----:B------:R-:W-:Y:S05]  /*bd40*/  BRA `(.L_x_34) ;  /* 0xffffff6000307947 */ /* 0x000fea000383ffff */
.L_x_40:
[----:B-1----:R1:W2:Y:S02]  /*bd50*/  SYNCS.PHASECHK.TRANS64.TRYWAIT P0, [R2+URZ+0x100], R3 ;  /* 0x00010003020075a7 */ /* 0x0022a400080011ff */
[----:B--2---:R-:W-:Y:S05]  /*bd60*/  @!P0 NANOSLEEP.SYNCS 0x989680 ;  /* 0x009896800000895d */ /* 0x004fea0003900000 */
[----:B------:R-:W2:Y:S02]  /*bd70*/  @!P0 SYNCS.PHASECHK.TRANS64 P0, [R2+URZ+0x100], R3 ;  /* 0x00010003020085a7 */ /* 0x000ea400080010ff */
[----:B--2---:R-:W-:Y:S05]  /*bd80*/  @!P0 BRA `(.L_x_40) ;  /* 0xfffffffc00f08947 */ /* 0x004fea000383ffff */
[----:B------:R-:W-:Y:S05]  /*bd90*/  BRA `(.L_x_152) ;  /* 0xffffff6000d07947 */ /* 0x000fea000383ffff */
.L_x_44:
[----:B---3--:R-:W-:-:S07]  /*bda0*/  MOV R0, UR4 ;  /* 0x0000000400007c02 */ /* 0x008fce0008000f00 */
.L_x_153:
[----:B-1----:R1:W2:Y:S02]  /*bdb0*/  SYNCS.PHASECHK.TRANS64.TRYWAIT P0, [R0+URZ], R3 ;  /* 0x00000003000075a7 */ /* 0x0022a400080011ff */
[----:B--2---:R-:W-:Y:S05]  /*bdc0*/  @!P0 NANOSLEEP.SYNCS 0x989680 ;  /* 0x009896800000895d */ /* 0x004fea0003900000 */
[----:B------:R-:W2:Y:S02]  /*bdd0*/  @!P0 SYNCS.PHASECHK.TRANS64 P0, [R0+URZ], R3 ;  /* 0x00000003000085a7 */ /* 0x000ea400080010ff */
[----:B--2---:R-:W-:Y:S05]  /*bde0*/  @!P0 BRA `(.L_x_153) ;  /* 0xfffffffc00f08947 */ /* 0x004fea000383ffff */
[----:B------:R-:W-:Y:S05]  /*bdf0*/  BRA `(.L_x_154) ;  /* 0xffffff6800407947 */ /* 0x000fea000383ffff */
.L_x_45:
[----:B---3--:R-:W-:-:S07]  /*be00*/  MOV R0, UR4 ;  /* 0x0000000400007c02 */ /* 0x008fce0008000f00 */
.L_x_155:
[----:B-1----:R1:W2:Y:S02]  /*be10*/  SYNCS.PHASECHK.TRANS64.TRYWAIT P0, [R0+URZ], R3 ;  /* 0x00000003000075a7 */ /* 0x0022a400080011ff */
[----:B--2---:R-:W-:Y:S05]  /*be20*/  @!P0 NANOSLEEP.SYNCS 0x989680 ;  /* 0x009896800000895d */ /* 0x004fea0003900000 */
[----:B------:R-:W2:Y:S02]  /*be30*/  @!P0 SYNCS.PHASECHK.TRANS64 P0, [R0+URZ], R3 ;  /* 0x00000003000085a7 */ /* 0x000ea400080010ff */
[----:B--2---:R-:W-:Y:S05]  /*be40*/  @!P0 BRA `(.L_x_155) ;  /* 0xfffffffc00f08947 */ /* 0x004fea000383ffff */
[----:B------:R-:W-:Y:S05]  /*be50*/  BRA `(.L_x_156) ;  /* 0xffffff68004c7947 */ /* 0x000fea000383ffff */
.L_x_46:
[----:B---3--:R-:W-:-:S07]  /*be60*/  MOV R0, UR4 ;  /* 0x0000000400007c02 */ /* 0x008fce0008000f00 */
.L_x_157:
[----:B-1----:R1:W2:Y:S02]  /*be70*/  SYNCS.PHASECHK.TRANS64.TRYWAIT P0, [R0+URZ], R3 ;  /* 0x00000003000075a7 */ /* 0x0022a400080011ff */
[----:B--2---:R-:W-:Y:S05]  /*be80*/  @!P0 NANOSLEEP.SYNCS 0x989680 ;  /* 0x009896800000895d */ /* 0x004fea0003900000 */
[----:B------:R-:W2:Y:S02]  /*be90*/  @!P0 SYNCS.PHASECHK.TRANS64 P0, [R0+URZ], R3 ;  /* 0x00000003000085a7 */ /* 0x000ea400080010ff */
[----:B--2---:R-:W-:Y:S05]  /*bea0*/  @!P0 BRA `(.L_x_157) ;  /* 0xfffffffc00f08947 */ /* 0x004fea000383ffff */
[----:B------:R-:W-:Y:S05]  /*beb0*/  BRA `(.L_x_158) ;  /* 0xffffff6800587947 */ /* 0x000fea000383ffff */
.L_x_47:
[----:B---3--:R-:W-:-:S07]  /*bec0*/  MOV R0, UR4 ;  /* 0x0000000400007c02 */ /* 0x008fce0008000f00 */
.L_x_159:
[----:B-1----:R1:W2:Y:S02]  /*bed0*/  SYNCS.PHASECHK.TRANS64.TRYWAIT P0, [R0+URZ], R3 ;  /* 0x00000003000075a7 */ /* 0x0022a400080011ff */
[----:B--2---:R-:W-:Y:S05]  /*bee0*/  @!P0 NANOSLEEP.SYNCS 0x989680 ;  /* 0x009896800000895d */ /* 0x004fea0003900000 */
[----:B------:R-:W2:Y:S02]  /*bef0*/  @!P0 SYNCS.PHASECHK.TRANS64 P0, [R0+URZ], R3 ;  /* 0x00000003000085a7 */ /* 0x000ea400080010ff */
[----:B--2---:R-:W-:Y:S05]  /*bf00*/  @!P0 BRA `(.L_x_159) ;  /* 0xfffffffc00f08947 */ /* 0x004fea000383ffff */
[----:B------:R-:W-:Y:S05]  /*bf10*/  BRA `(.L_x_160) ;  /* 0xffffff6800647947 */ /* 0x000fea000383ffff */
.L_x_48:
[----:B---3--:R-:W-:-:S07]  /*bf20*/  MOV R0, UR4 ;  /* 0x0000000400007c02 */ /* 0x008fce0008000f00 */
.L_x_161:
[----:B-1----:R1:W2:Y:S02]  /*bf30*/  SYNCS.PHASECHK.TRANS64.TRYWAIT P0, [R0+URZ], R3 ;  /* 0x00000003000075a7 */ /* 0x0022a400080011ff */
[----:B--2---:R-:W-:Y:S05]  /*bf40*/  @!P0 NANOSLEEP.SYNCS 0x989680 ;  /* 0x009896800000895d */ /* 0x004fea0003900000 */
[----:B------:R-:W2:Y:S02]  /*bf50*/  @!P0 SYNCS.PHASECHK.TRANS64 P0, [R0+URZ], R3 ;  /* 0x00000003000085a7 */ /* 0x000ea400080010ff */
[----:B--2---:R-:W-:Y:S05]  /*bf60*/  @!P0 BRA `(.L_x_161) ;  /* 0xfffffffc00f08947 */ /* 0x004fea000383ffff */
[----:B------:R-:W-:Y:S05]  /*bf70*/  BRA `(.L_x_162) ;  /* 0xffffff6800707947 */ /* 0x000fea000383ffff */
.L_x_49:
[----:B---3--:R-:W-:-:S07]  /*bf80*/  MOV R0, UR4 ;  /* 0x0000000400007c02 */ /* 0x008fce0008000f00 */
.L_x_163:
[----:B-1----:R1:W2:Y:S02]  /*bf90*/  SYNCS.PHASECHK.TRANS64.TRYWAIT P0, [R0+URZ], R3 ;  /* 0x00000003000075a7 */ /* 0x0022a400080011ff */
[----:B--2---:R-:W-:Y:S05]  /*bfa0*/  @!P0 NANOSLEEP.SYNCS 0x989680 ;  /* 0x009896800000895d */ /* 0x004fea0003900000 */
[----:B------:R-:W2:Y:S02]  /*bfb0*/  @!P0 SYNCS.PHASECHK.TRANS64 P0, [R0+URZ], R3 ;  /* 0x00000003000085a7 */ /* 0x000ea400080010ff */
[----:B--2---:R-:W-:Y:S05]  /*bfc0*/  @!P0 BRA `(.L_x_163) ;  /* 0xfffffffc00f08947 */ /* 0x004fea000383ffff */
[----:B------:R-:W-:Y:S05]  /*bfd0*/  BRA `(.L_x_164) ;  /* 0xffffff68007c7947 */ /* 0x000fea000383ffff */
.L_x_50:
[----:B---3--:R-:W-:-:S07]  /*bfe0*/  MOV R0, UR4 ;  /* 0x0000000400007c02 */ /* 0x008fce0008000f00 */
.L_x_165:
[----:B-1----:R1:W2:Y:S02]  /*bff0*/  SYNCS.PHASECHK.TRANS64.TRYWAIT P0, [R0+URZ], R3 ;  /* 0x00000003000075a7 */ /* 0x0022a400080011ff */
[----:B--2---:R-:W-:Y:S05]  /*c000*/  @!P0 NANOSLEEP.SYNCS 0x989680 ;  /* 0x009896800000895d */ /* 0x004fea0003900000 */
[----:B------:R-:W2:Y:S02]  /*c010*/  @!P0 SYNCS.PHASECHK.TRANS64 P0, [R0+URZ], R3 ;  /* 0x00000003000085a7 */ /* 0x000ea400080010ff */
[----:B--2---:R-:W-:Y:S05]  /*c020*/  @!P0 BRA `(.L_x_165) ;  /* 0xfffffffc00f08947 */ /* 0x004fea000383ffff */
[----:B------:R-:W-:Y:S05]  /*c030*/  BRA `(.L_x_166) ;  /* 0xffffff6800887947 */ /* 0x000fea000383ffff */
.L_x_51:
[----:B---3--:R-:W-:-:S07]  /*c040*/  MOV R0, UR4 ;  /* 0x0000000400007c02 */ /* 0x008fce0008000f00 */
.L_x_167:
[----:B-1----:R1:W2:Y:S02]  /*c050*/  SYNCS.PHASECHK.TRANS64.TRYWAIT P0, [R0+URZ], R3 ;  /* 0x00000003000075a7 */ /* 0x0022a400080011ff */
[----:B--2---:R-:W-:Y:S05]  /*c060*/  @!P0 NANOSLEEP.SYNCS 0x989680 ;  /* 0x009896800000895d */ /* 0x004fea0003900000 */
[----:B------:R-:W2:Y:S02]  /*c070*/  @!P0 SYNCS.PHASECHK.TRANS64 P0, [R0+URZ], R3 ;  /* 0x00000003000085a7 */ /* 0x000ea400080010ff */
[----:B--2---:R-:W-:Y:S05]  /*c080*/  @!P0 BRA `(.L_x_167) ;  /* 0xfffffffc00f08947 */ /* 0x004fea000383ffff */
[----:B------:R-:W-:Y:S05]  /*c090*/  BRA `(.L_x_168) ;  /* 0xffffff6800947947 */ /* 0x000fea000383ffff */
.L_x_52:
[----:B---3--:R-:W-:-:S07]  /*c0a0*/  MOV R0, UR4 ;  /* 0x0000000400007c02 */ /* 0x008fce0008000f00 */
.L_x_169:
[----:B-1----:R1:W2:Y:S02]  /*c0b0*/  SYNCS.PHASECHK.TRANS64.TRYWAIT P0, [R0+URZ], R3 ;  /* 0x00000003000075a7 */ /* 0x0022a400080011ff */
[----:B--2---:R-:W-:Y:S05]  /*c0c0*/  @!P0 NANOSLEEP.SYNCS 0x989680 ;  /* 0x009896800000895d */ /* 0x004fea0003900000 */
[----:B------:R-:W2:Y:S02]  /*c0d0*/  @!P0 SYNCS.PHASECHK.TRANS64 P0, [R0+URZ], R3 ;  /* 0x00000003000085a7 */ /* 0x000ea400080010ff */
[----:B--2---:R-:W-:Y:S05]  /*c0e0*/  @!P0 BRA `(.L_x_169) ;  /* 0xfffffffc00f08947 */ /* 0x004fea000383ffff */
[----:B------:R-:W-:Y:S05]  /*c0f0*/  BRA `(.L_x_170) ;  /* 0xffffff6800a07947 */ /* 0x000fea000383ffff */
.L_x_53:
[----:B---3--:R-:W-:-:S07]  /*c100*/  MOV R0, UR4 ;  /* 0x0000000400007c02 */ /* 0x008fce0008000f00 */
.L_x_171:
[----:B-1----:R1:W2:Y:S02]  /*c110*/  SYNCS.PHASECHK.TRANS64.TRYWAIT P0, [R0+URZ], R3 ;  /* 0x00000003000075a7 */ /* 0x0022a400080011ff */
[----:B--2---:R-:W-:Y:S05]  /*c120*/  @!P0 NANOSLEEP.SYNCS 0x989680 ;  /* 0x009896800000895d */ /* 0x004fea0003900000 */
[----:B------:R-:W2:Y:S02]  /*c130*/  @!P0 SYNCS.PHASECHK.TRANS64 P0, [R0+URZ], R3 ;  /* 0x00000003000085a7 */ /* 0x000ea400080010ff */
[----:B--2---:R-:W-:Y:S05]  /*c140*/  @!P0 BRA `(.L_x_171) ;  /* 0xfffffffc00f08947 */ /* 0x004fea000383ffff */
[----:B------:R-:W-:Y:S05]  /*c150*/  BRA `(.L_x_172) ;  /* 0xffffff6800ac7947 */ /* 0x000fea000383ffff */
.L_x_56:
[----:B-1----:R1:W2:Y:S02]  /*c160*/  SYNCS.PHASECHK.TRANS64.TRYWAIT P0, [R0+URZ+0x140], R5 ;  /* 0x00014005000075a7 */ /* 0x0022a400080011ff */
[----:B--2---:R-:W-:Y:S05]  /*c170*/  @!P0 NANOSLEEP.SYNCS 0x989680 ;  /* 0x009896800000895d */ /* 0x004fea0003900000 */
[----:B------:R-:W2:Y:S02]  /*c180*/  @!P0 SYNCS.PHASECHK.TRANS64 P0, [R0+URZ+0x140], R5 ;  /* 0x00014005000085a7 */ /* 0x000ea400080010ff */
[----:B--2---:R-:W-:Y:S05]  /*c190*/  @!P0 BRA `(.L_x_56) ;  /* 0xfffffffc00f08947 */ /* 0x004fea000383ffff */
[----:B------:R-:W-:Y:S05]  /*c1a0*/  BRA `(.L_x_173) ;  /* 0xffffff6c000c7947 */ /* 0x000fea000383ffff */
.L_x_57:
[----:B------:R-:W-:-:S07]  /*c1b0*/  MOV R0, UR5 ;  /* 0x0000000500007c02 */ /* 0x000fce0008000f00 */
.L_x_174:
[----:B-1----:R1:W2:Y:S02]  /*c1c0*/  SYNCS.PHASECHK.TRANS64.TRYWAIT P0, [R0+URZ+0x110], R7 ;  /* 0x00011007000075a7 */ /* 0x0022a400080011ff */
[----:B--2---:R-:W-:Y:S05]  /*c1d0*/  @!P0 NANOSLEEP.SYNCS 0x989680 ;  /* 0x009896800000895d */ /* 0x004fea0003900000 */
[----:B------:R-:W2:Y:S02]  /*c1e0*/  @!P0 SYNCS.PHASECHK.TRANS64 P0, [R0+URZ+0x110], R7 ;  /* 0x00011007000085a7 */ /* 0x000ea400080010ff */
[----:B--2---:R-:W-:Y:S05]  /*c1f0*/  @!P0 BRA `(.L_x_174) ;  /* 0xfffffffc00f08947 */ /* 0x004fea000383ffff */
[----:B------:R-:W-:Y:S05]  /*c200*/  BRA `(.L_x_175) ;  /* 0xffffff6c001c7947 */ /* 0x000fea000383ffff */
.L_x_58:
[----:B-1----:R1:W2:Y:S02]  /*c210*/  SYNCS.PHASECHK.TRANS64.TRYWAIT P1, [R0+URZ+0x100], R5 ;  /* 0x00010005000075a7 */ /* 0x0022a400080211ff */
[----:B--2---:R-:W-:Y:S05]  /*c220*/  @!P1 NANOSLEEP.SYNCS 0x989680 ;  /* 0x009896800000995d */ /* 0x004fea0003900000 */
[----:B------:R-:W2:Y:S02]  /*c230*/  @!P1 SYNCS.PHASECHK.TRANS64 P1, [R0+URZ+0x100], R5 ;  /* 0x00010005000095a7 */ /* 0x000ea400080210ff */
[----:B--2---:R-:W-:Y:S05]  /*c240*/  @!P1 BRA `(.L_x_58) ;  /* 0xfffffffc00f09947 */ /* 0x004fea000383ffff */
[----:B------:R-:W-:Y:S05]  /*c250*/  BRA `(.L_x_176) ;  /* 0xffffff6c004c7947 */ /* 0x000fea000383ffff */
.L_x_61:
[----:B------:R-:W-:-:S07]  /*c260*/  MOV R0, UR5 ;  /* 0x0000000500007c02 */ /* 0x000fce0008000f00 */
.L_x_177:
[----:B-1----:R1:W2:Y:S02]  /*c270*/  SYNCS.PHASECHK.TRANS64.TRYWAIT P0, [R0+URZ+0x110], R3 ;  /* 0x00011003000075a7 */ /* 0x0022a400080011ff */
[----:B--2---:R-:W-:Y:S05]  /*c280*/  @!P0 NANOSLEEP.SYNCS 0x989680 ;  /* 0x009896800000895d */ /* 0x004fea0003900000 */
[----:B------:R-:W2:Y:S02]  /*c290*/  @!P0 SYNCS.PHASECHK.TRANS64 P0, [R0+URZ+0x110], R3 ;  /* 0x00011003000085a7 */ /* 0x000ea400080010ff */
[----:B--2---:R-:W-:Y:S05]  /*c2a0*/  @!P0 BRA `(.L_x_177) ;  /* 0xfffffffc00f08947 */ /* 0x004fea000383ffff */
[----:B------:R-:W-:Y:S05]  /*c2b0*/  BRA `(.L_x_60) ;  /* 0xffffff6c00a07947 */ /* 0x000fea000383ffff */
.L_x_70:
[----:B-1----:R-:W-:-:S04]  /*c2c0*/  MOV R4, UR6 ;  /* 0x0000000600047c02 */ /* 0x002fc80008000f00 */
[----:B------:R1:W2:Y:S03]  /*c2d0*/  SYNCS.PHASECHK.TRANS64.TRYWAIT P0, [R4+URZ+0x8], R5 ;  /* 0x00000805040075a7 */ /* 0x0002a600080011ff */
[----:B--2---:R-:W-:Y:S05]  /*c2e0*/  @!P0 NANOSLEEP.SYNCS 0x989680 ;  /* 0x009896800000895d */ /* 0x004fea0003900000 */
[----:B------:R-:W2:Y:S02]  /*c2f0*/  @!P0 SYNCS.PHASECHK.TRANS64 P0, [R4+URZ+0x8], R5 ;  /* 0x00000805040085a7 */ /* 0x000ea400080010ff */
[----:B--2---:R-:W-:Y:S05]  /*c300*/  @!P0 BRA `(.L_x_70) ;  /* 0xfffffffc00ec8947 */ /* 0x004fea000383ffff */
[----:B------:R-:W-:Y:S05]  /*c310*/  BRA `(.L_x_69) ;  /* 0xffffff7000547947 */ /* 0x000fea000383ffff */
.L_x_72:
[----:B------:R-:W-:Y:S01]  /*c320*/  BSSY B0, `(.L_x_178) ;  /* 0x0000006000007945 */ /* 0x000fe20003800000 */
[----:B------:R-:W-:-:S07]  /*c330*/  MOV R15, 0xffffffff ;  /* 0xffffffff000f7802 */ /* 0x000fce0000000f00 */
[----:B-1---5:R-:W-:Y:S05]  /*c340*/  WARPSYNC.COLLECTIVE R15, `(.L_x_179) ;  /* 0x000000000f0c7348 */ /* 0x022fea0003c00000 */
[----:B------:R-:W-:Y:S02]  /*c350*/  ELECT P6, UR79, PT ;  /* 0x00000000004f782f */ /* 0x000fe400038c0000 */
[----:B------:R-:W-:Y:S01]  /*c360*/  MOV R14, UR79 ;  /* 0x0000004f000e7c02 */ /* 0x000fe20008000f00 */
[----:B-1---5:R-:W-:Y:S10]  /*c370*/  ENDCOLLECTIVE ;  /* 0x000000000000791b */ /* 0x022ff40003800000 */
.L_x_179:
[----:B------:R-:W-:Y:S05]  /*c380*/  BSYNC B0 ;  /* 0x0000000000007941 */ /* 0x000fea0003800000 */
.L_x_178:
[----:B------:R-:W-:Y:S05]  /*c390*/  BRA `(.L_x_180) ;  /* 0xffffff7000847947 */ /* 0x000fea000383ffff */
.L_x_74:
[----:B-1----:R-:W-:-:S04]  /*c3a0*/  MOV R2, UR6 ;  /* 0x0000000600027c02 */ /* 0x002fc80008000f00 */
[----:B------:R1:W2:Y:S03]  /*c3b0*/  SYNCS.PHASECHK.TRANS64.TRYWAIT P0, [R2+URZ+0x8], R3 ;  /* 0x00000803020075a7 */ /* 0x0002a600080011ff */
[----:B--2---:R-:W-:Y:S05]  /*c3c0*/  @!P0 NANOSLEEP.SYNCS 0x989680 ;  /* 0x009896800000895d */ /* 0x004fea0003900000 */
[----:B------:R-:W2:Y:S02]  /*c3d0*/  @!P0 SYNCS.PHASECHK.TRANS64 P0, [R2+URZ+0x8], R3 ;  /* 0x00000803020085a7 */ /* 0x000ea400080010ff */
[----:B--2---:R-:W-:Y:S05]  /*c3e0*/  @!P0 BRA `(.L_x_74) ;  /* 0xfffffffc00ec8947 */ /* 0x004fea000383ffff */
[----:B------:R-:W-:Y:S05]  /*c3f0*/  BRA `(.L_x_73) ;  /* 0xffffff7000887947 */ /* 0x000fea000383ffff */
.L_x_75:
[----:B-1----:R1:W2:Y:S02]  /*c400*/  SYNCS.PHASECHK.TRANS64.TRYWAIT P0, [R0+URZ+0x100], R5 ;  /* 0x00010005000075a7 */ /* 0x0022a400080011ff */
[----:B--2---:R-:W-:Y:S05]  /*c410*/  @!P0 NANOSLEEP.SYNCS 0x989680 ;  /* 0x009896800000895d */ /* 0x004fea0003900000 */
[----:B------:R-:W2:Y:S02]  /*c420*/  @!P0 SYNCS.PHASECHK.TRANS64 P0, [R0+URZ+0x100], R5 ;  /* 0x00010005000085a7 */ /* 0x000ea400080010ff */
[----:B--2---:R-:W-:Y:S05]  /*c430*/  @!P0 BRA `(.L_x_75) ;  /* 0xfffffffc00f08947 */ /* 0x004fea000383ffff */
[----:B------:R-:W-:Y:S05]  /*c440*/  BRA `(.L_x_181) ;  /* 0xffffff7400647947 */ /* 0x000fea000383ffff */
.L_x_77:
[----:B------:R-:W-:-:S07]  /*c450*/  MOV R0, UR10 ;  /* 0x0000000a00007c02 */ /* 0x000fce0008000f00 */
.L_x_182:
[----:B-1----:R1:W2:Y:S02]  /*c460*/  SYNCS.PHASECHK.TRANS64.TRYWAIT P0, [R0+URZ+0x130], R5 ;  /* 0x00013005000075a7 */ /* 0x0022a400080011ff */
[----:B--2---:R-:W-:Y:S05]  /*c470*/  @!P0 NANOSLEEP.SYNCS 0x989680 ;  /* 0x009896800000895d */ /* 0x004fea0003900000 */
[----:B------:R-:W2:Y:S02]  /*c480*/  @!P0 SYNCS.PHASECHK.TRANS64 P0, [R0+URZ+0x130], R5 ;  /* 0x00013005000085a7 */ /* 0x000ea400080010ff */
[----:B--2---:R-:W-:Y:S05]  /*c490*/  @!P0 BRA `(.L_x_182) ;  /* 0xfffffffc00f08947 */ /* 0x004fea000383ffff */
[----:B------:R-:W-:Y:S05]  /*c4a0*/  BRA `(.L_x_183) ;  /* 0xffffff7400b07947 */ /* 0x000fea000383ffff */
.L_x_80:
[----:B------:R-:W-:Y:S07]  /*c4b0*/  MOV R0, UR9 ;  /* 0x0000000900007c02 */ /* 0x000fee0008000f00 */
.L_x_184:
[----:B-1----:R1:W2:Y:S02]  /*c4c0*/  SYNCS.PHASECHK.TRANS64.TRYWAIT P0, [R0+URZ], R5 ;  /* 0x00000005000075a7 */ /* 0x0022a400080011ff */
[----:B--2---:R-:W-:Y:S05]  /*c4d0*/  @!P0 NANOSLEEP.SYNCS 0x989680 ;  /* 0x009896800000895d */ /* 0x004fea0003900000 */
[----:B------:R-:W2:Y:S02]  /*c4e0*/  @!P0 SYNCS.PHASECHK.TRANS64 P0, [R0+URZ], R5 ;  /* 0x00000005000085a7 */ /* 0x000ea400080010ff */
[----:B--2---:R-:W-:Y:S05]  /*c4f0*/  @!P0 BRA `(.L_x_184) ;  /* 0xfffffffc00f08947 */ /* 0x004fea000383ffff */
[----:B------:R-:W-:Y:S05]  /*c500*/  BRA `(.L_x_79) ;  /* 0xffffff7400c47947 */ /* 0x000fea000383ffff */
.L_x_84:
[----:B-1----:R-:W-:-:S07]  /*c510*/  MOV R0, UR5 ;  /* 0x0000000500007c02 */ /* 0x002fce0008000f00 */
.L_x_185:
[----:B-1----:R1:W2:Y:S02]  /*c520*/  SYNCS.PHASECHK.TRANS64.TRYWAIT P0, [R0+URZ], R3 ;  /* 0x00000003000075a7 */ /* 0x0022a400080011ff */
[----:B--2---:R-:W-:Y:S05]  /*c530*/  @!P0 NANOSLEEP.SYNCS 0x989680 ;  /* 0x009896800000895d */ /* 0x004fea0003900000 */
[----:B------:R-:W2:Y:S02]  /*c540*/  @!P0 SYNCS.PHASECHK.TRANS64 P0, [R0+URZ], R3 ;  /* 0x00000003000085a7 */ /* 0x000ea400080010ff */
[----:B--2---:R-:W-:Y:S05]  /*c550*/  @!P0 BRA `(.L_x_185) ;  /* 0xfffffffc00f08947 */ /* 0x004fea000383ffff */
[----:B------:R-:W-:Y:S05]  /*c560*/  BRA `(.L_x_186) ;  /* 0xffffff7800907947 */ /* 0x000fea000383ffff */
.L_x_87:
[----:B------:R-:W-:-:S07]  /*c570*/  MOV R0, UR8 ;  /* 0x0000000800007c02 */ /* 0x000fce0008000f00 */
.L_x_187:
[----:B-1----:R1:W2:Y:S02]  /*c580*/  SYNCS.PHASECHK.TRANS64.TRYWAIT P1, [R0+URZ+0x160], R3 ;  /* 0x00016003000075a7 */ /* 0x0022a400080211ff */
[----:B--2---:R-:W-:Y:S05]  /*c590*/  @!P1 NANOSLEEP.SYNCS 0x989680 ;  /* 0x009896800000995d */ /* 0x004fea0003900000 */
[----:B------:R-:W2:Y:S02]  /*c5a0*/  @!P1 SYNCS.PHASECHK.TRANS64 P1, [R0+URZ+0x160], R3 ;  /* 0x00016003000095a7 */ /* 0x000ea400080210ff */
[----:B--2---:R-:W-:Y:S05]  /*c5b0*/  @!P1 BRA `(.L_x_187) ;  /* 0xfffffffc00f09947 */ /* 0x004fea000383ffff */
[----:B------:R-:W-:Y:S05]  /*c5c0*/  BRA `(.L_x_188) ;  /* 0xffffff7800dc7947 */ /* 0x000fea000383ffff */
.L_x_92:
[----:B--2---:R2:W4:Y:S02]  /*c5d0*/  SYNCS.PHASECHK.TRANS64.TRYWAIT P0, [R0+URZ+0x100], R3 ;  /* 0x00010003000075a7 */ /* 0x00452400080011ff */
[----:B----4-:R-:W-:Y:S05]  /*c5e0*/  @!P0 NANOSLEEP.SYNCS 0x989680 ;  /* 0x009896800000895d */ /* 0x010fea0003900000 */
[----:B------:R-:W4:Y:S02]  /*c5f0*/  @!P0 SYNCS.PHASECHK.TRANS64 P0, [R0+URZ+0x100], R3 ;  /* 0x00010003000085a7 */ /* 0x000f2400080010ff */
[----:B----4-:R-:W-:Y:S05]  /*c600*/  @!P0 BRA `(.L_x_92) ;  /* 0xfffffffc00f08947 */ /* 0x010fea000383ffff */
[----:B------:R-:W-:Y:S05]  /*c610*/  BRA `(.L_x_189) ;  /* 0xffffff7c00f07947 */ /* 0x000fea000383ffff */
.L_x_95:
[----:B------:R-:W-:Y:S07]  /*c620*/  MOV R0, UR7 ;  /* 0x0000000700007c02 */ /* 0x000fee0008000f00 */
.L_x_190:
[----:B--2---:R2:W4:Y:S02]  /*c630*/  SYNCS.PHASECHK.TRANS64.TRYWAIT P0, [R0+URZ+0xf8], R3 ;  /* 0x0000f803000075a7 */ /* 0x00452400080011ff */
[----:B----4-:R-:W-:Y:S05]  /*c640*/  @!P0 NANOSLEEP.SYNCS 0x989680 ;  /* 0x009896800000895d */ /* 0x010fea0003900000 */
[----:B------:R-:W4:Y:S02]  /*c650*/  @!P0 SYNCS.PHASECHK.TRANS64 P0, [R0+URZ+0xf8], R3 ;  /* 0x0000f803000085a7 */ /* 0x000f2400080010ff */
[----:B----4-:R-:W-:Y:S05]  /*c660*/  @!P0 BRA `(.L_x_190) ;  /* 0xfffffffc00f08947 */ /* 0x010fea000383ffff */
[----:B------:R-:W-:Y:S05]  /*c670*/  BRA `(.L_x_94) ;  /* 0xffffff8000d07947 */ /* 0x000fea000383ffff */
.L_x_98:
[----:B------:R-:W-:Y:S07]  /*c680*/  MOV R3, UR7 ;  /* 0x0000000700037c02 */ /* 0x000fee0008000f00 */
.L_x_191:
[----:B-1----:R1:W2:Y:S02]  /*c690*/  SYNCS.PHASECHK.TRANS64.TRYWAIT P0, [R3+URZ+0xd0], R12 ;  /* 0x0000d00c030075a7 */ /* 0x0022a400080011ff */
[----:B--2---:R-:W-:Y:S05]  /*c6a0*/  @!P0 NANOSLEEP.SYNCS 0x989680 ;  /* 0x009896800000895d */ /* 0x004fea0003900000 */
[----:B------:R-:W2:Y:S02]  /*c6b0*/  @!P0 SYNCS.PHASECHK.TRANS64 P0, [R3+URZ+0xd0], R12 ;  /* 0x0000d00c030085a7 */ /* 0x000ea400080010ff */
[----:B--2---:R-:W-:Y:S05]  /*c6c0*/  @!P0 BRA `(.L_x_191) ;  /* 0xfffffffc00f08947 */ /* 0x004fea000383ffff */
[----:B------:R-:W-:Y:S05]  /*c6d0*/  BRA `(.L_x_192) ;  /* 0xffffff8400487947 */ /* 0x000fea000383ffff */
.L_x_99:
[----:B-1----:R-:W-:Y:S07]  /*c6e0*/  MOV R3, UR7 ;  /* 0x0000000700037c02 */ /* 0x002fee0008000f00 */
.L_x_193:
[----:B-1----:R1:W2:Y:S02]  /*c6f0*/  SYNCS.PHASECHK.TRANS64.TRYWAIT P0, [R3+URZ+0xd8], R12 ;  /* 0x0000d80c030075a7 */ /* 0x0022a400080011ff */
[----:B--2---:R-:W-:Y:S05]  /*c700*/  @!P0 NANOSLEEP.SYNCS 0x989680 ;  /* 0x009896800000895d */ /* 0x004fea0003900000 */
[----:B------:R-:W2:Y:S02]  /*c710*/  @!P0 SYNCS.PHASECHK.TRANS64 P0, [R3+URZ+0xd8], R12 ;  /* 0x0000d80c030085a7 */ /* 0x000ea400080010ff */
[----:B--2---:R-:W-:Y:S05]  /*c720*/  @!P0 BRA `(.L_x_193) ;  /* 0xfffffffc00f08947 */ /* 0x004fea000383ffff */
[----:B------:R-:W-:Y:S05]  /*c730*/  BRA `(.L_x_194) ;  /* 0xffffff8400847947 */ /* 0x000fea000383ffff */
.L_x_100:
[----:B-1----:R-:W-:Y:S07]  /*c740*/  MOV R3, UR7 ;  /* 0x0000000700037c02 */ /* 0x002fee0008000f00 */
.L_x_195:
[----:B-1----:R1:W2:Y:S02]  /*c750*/  SYNCS.PHASECHK.TRANS64.TRYWAIT P0, [R3+URZ+0xe0], R12 ;  /* 0x0000e00c030075a7 */ /* 0x0022a400080011ff */
[----:B--2---:R-:W-:Y:S05]  /*c760*/  @!P0 NANOSLEEP.SYNCS 0x989680 ;  /* 0x009896800000895d */ /* 0x004fea0003900000 */
[----:B------:R-:W2:Y:S02]  /*c770*/  @!P0 SYNCS.PHASECHK.TRANS64 P0, [R3+URZ+0xe0], R12 ;  /* 0x0000e00c030085a7 */ /* 0x000ea400080010ff */
[----:B--2---:R-:W-:Y:S05]  /*c780*/  @!P0 BRA `(.L_x_195) ;  /* 0xfffffffc00f08947 */ /* 0x004fea000383ffff */
[----:B------:R-:W-:Y:S05]  /*c790*/  BRA `(.L_x_196) ;  /* 0xffffff8400cc7947 */ /* 0x000fea000383ffff */
.L_x_101:
[----:B------:R-:W-:Y:S07]  /*c7a0*/  MOV R3, UR7 ;  /* 0x0000000700037c02 */ /* 0x000fee0008000f00 */
.L_x_197:
[----:B-1----:R1:W2:Y:S02]  /*c7b0*/  SYNCS.PHASECHK.TRANS64.TRYWAIT P0, [R3+URZ+0xe8], R12 ;  /* 0x0000e80c030075a7 */ /* 0x0022a400080011ff */
[----:B--2---:R-:W-:Y:S05]  /*c7c0*/  @!P0 NANOSLEEP.SYNCS 0x989680 ;  /* 0x009896800000895d */ /* 0x004fea0003900000 */
[----:B------:R-:W2:Y:S02]  /*c7d0*/  @!P0 SYNCS.PHASECHK.TRANS64 P0, [R3+URZ+0xe8], R12 ;  /* 0x0000e80c030085a7 */ /* 0x000ea400080010ff */
[----:B--2---:R-:W-:Y:S05]  /*c7e0*/  @!P0 BRA `(.L_x_197) ;  /* 0xfffffffc00f08947 */ /* 0x004fea000383ffff */
[----:B------:R-:W-:Y:S05]  /*c7f0*/  BRA `(.L_x_198) ;  /* 0xffffff8800547947 */ /* 0x000fea000383ffff */
.L_x_103:
[----:B------:R-:W-:-:S07]  /*c800*/  MOV R0, UR7 ;  /* 0x0000000700007c02 */ /* 0x000fce0008000f00 */
.L_x_199:
[----:B-1----:R1:W4:Y:S02]  /*c810*/  SYNCS.PHASECHK.TRANS64.TRYWAIT P0, [R0+URZ+0xd0], R3 ;  /* 0x0000d003000075a7 */ /* 0x00232400080011ff */
[----:B----4-:R-:W-:Y:S05]  /*c820*/  @!P0 NANOSLEEP.SYNCS 0x989680 ;  /* 0x009896800000895d */ /* 0x010fea0003900000 */
[----:B------:R-:W4:Y:S02]  /*c830*/  @!P0 SYNCS.PHASECHK.TRANS64 P0, [R0+URZ+0xd0], R3 ;  /* 0x0000d003000085a7 */ /* 0x000f2400080010ff */
[----:B----4-:R-:W-:Y:S05]  /*c840*/  @!P0 BRA `(.L_x_199) ;  /* 0xfffffffc00f08947 */ /* 0x010fea000383ffff */
[----:B------:R-:W-:Y:S05]  /*c850*/  BRA `(.L_x_200) ;  /* 0xffffff8800c47947 */ /* 0x000fea000383ffff */
.L_x_104:
[----:B-1----:R-:W-:-:S07]  /*c860*/  MOV R0, UR7 ;  /* 0x0000000700007c02 */ /* 0x002fce0008000f00 */
.L_x_201:
[----:B-1----:R1:W4:Y:S02]  /*c870*/  SYNCS.PHASECHK.TRANS64.TRYWAIT P0, [R0+URZ+0xd8], R3 ;  /* 0x0000d803000075a7 */ /* 0x00232400080011ff */
[----:B----4-:R-:W-:Y:S05]  /*c880*/  @!P0 NANOSLEEP.SYNCS 0x989680 ;  /* 0x009896800000895d */ /* 0x010fea0003900000 */
[----:B------:R-:W4:Y:S02]  /*c890*/  @!P0 SYNCS.PHASECHK.TRANS64 P0, [R0+URZ+0xd8], R3 ;  /* 0x0000d803000085a7 */ /* 0x000f2400080010ff */
[----:B----4-:R-:W-:Y:S05]  /*c8a0*/  @!P0 BRA `(.L_x_201) ;  /* 0xfffffffc00f08947 */ /* 0x010fea000383ffff */
[----:B------:R-:W-:Y:S05]  /*c8b0*/  BRA `(.L_x_202) ;  /* 0xffffff8800b47947 */ /* 0x000fea000383ffff */
.L_x_105:
[----:B-1----:R-:W-:-:S07]  /*c8c0*/  MOV R0, UR7 ;  /* 0x0000000700007c02 */ /* 0x002fce0008000f00 */
.L_x_203:
[----:B-1----:R1:W4:Y:S02]  /*c8d0*/  SYNCS.PHASECHK.TRANS64.TRYWAIT P0, [R0+URZ+0xe0], R3 ;  /* 0x0000e003000075a7 */ /* 0x00232400080011ff */
[----:B----4-:R-:W-:Y:S05]  /*c8e0*/  @!P0 NANOSLEEP.SYNCS 0x989680 ;  /* 0x009896800000895d */ /* 0x010fea0003900000 */
[----:B------:R-:W4:Y:S02]  /*c8f0*/  @!P0 SYNCS.PHASECHK.TRANS64 P0, [R0+URZ+0xe0], R3 ;  /* 0x0000e003000085a7 */ /* 0x000f2400080010ff */
[----:B----4-:R-:W-:Y:S05]  /*c900*/  @!P0 BRA `(.L_x_203) ;  /* 0xfffffffc00f08947 */ /* 0x010fea000383ffff */
[----:B------:R-:W-:Y:S05]  /*c910*/  BRA `(.L_x_204) ;  /* 0xffffff8800a47947 */ /* 0x000fea000383ffff */
.L_x_107:
[----:B--2---:R2:W3:Y:S02]  /*c920*/  SYNCS.PHASECHK.TRANS64.TRYWAIT P0, [R0+URZ+0x100], R3 ;  /* 0x00010003000075a7 */ /* 0x0044e400080011ff */
[----:B---3--:R-:W-:Y:S05]  /*c930*/  @!P0 NANOSLEEP.SYNCS 0x989680 ;  /* 0x009896800000895d */ /* 0x008fea0003900000 */
[----:B------:R-:W3:Y:S02]  /*c940*/  @!P0 SYNCS.PHASECHK.TRANS64 P0, [R0+URZ+0x100], R3 ;  /* 0x00010003000085a7 */ /* 0x000ee400080010ff */
[----:B---3--:R-:W-:Y:S05]  /*c950*/  @!P0 BRA `(.L_x_107) ;  /* 0xfffffffc00f08947 */ /* 0x008fea000383ffff */
[----:B------:R-:W-:Y:S05]  /*c960*/  BRA `(.L_x_205) ;  /* 0xffffff8c00707947 */ /* 0x000fea000383ffff */
.L_x_118:
[----:B-1----:R1:W3:Y:S02]  /*c970*/  SYNCS.PHASECHK.TRANS64.TRYWAIT P1, [R3+URZ+0xb0], R0 ;  /* 0x0000b000030075a7 */ /* 0x0022e400080211ff */
[----:B---3--:R-:W-:Y:S05]  /*c980*/  @!P1 NANOSLEEP.SYNCS 0x989680 ;  /* 0x009896800000995d */ /* 0x008fea0003900000 */
[----:B------:R-:W3:Y:S02]  /*c990*/  @!P1 SYNCS.PHASECHK.TRANS64 P1, [R3+URZ+0xb0], R0 ;  /* 0x0000b000030095a7 */ /* 0x000ee400080210ff */
[----:B---3--:R-:W-:Y:S05]  /*c9a0*/  @!P1 BRA `(.L_x_118) ;  /* 0xfffffffc00f09947 */ /* 0x008fea000383ffff */
[----:B------:R-:W-:Y:S05]  /*c9b0*/  BRA `(.L_x_117) ;  /* 0xffffff9800987947 */ /* 0x000fea000383ffff */
.L_x_120:
[----:B---3--:R3:W4:Y:S02]  /*c9c0*/  SYNCS.PHASECHK.TRANS64.TRYWAIT P0, [R171+URZ+0x120], R2 ;  /* 0x00012002ab0075a7 */ /* 0x00872400080011ff */
[----:B----4-:R-:W-:Y:S05]  /*c9d0*/  @!P0 NANOSLEEP.SYNCS 0x989680 ;  /* 0x009896800000895d */ /* 0x010fea0003900000 */
[----:B------:R-:W4:Y:S02]  /*c9e0*/  @!P0 SYNCS.PHASECHK.TRANS64 P0, [R171+URZ+0x120], R2 ;  /* 0x00012002ab0085a7 */ /* 0x000f2400080010ff */
[----:B----4-:R-:W-:Y:S05]  /*c9f0*/  @!P0 BRA `(.L_x_120) ;  /* 0xfffffffc00f08947 */ /* 0x010fea000383ffff */
[----:B------:R-:W-:Y:S05]  /*ca00*/  BRA `(.L_x_119) ;  /* 0xffffff9800f47947 */ /* 0x000fea000383ffff */
.L_x_128:
[----:B--2---:R2:W3:Y:S02]  /*ca10*/  SYNCS.PHASECHK.TRANS64.TRYWAIT P0, [R117+URZ+0xb0], R0 ;  /* 0x0000b000750075a7 */ /* 0x0044e400080011ff */
[----:B---3--:R-:W-:Y:S05]  /*ca20*/  @!P0 NANOSLEEP.SYNCS 0x989680 ;  /* 0x009896800000895d */ /* 0x008fea0003900000 */
[----:B------:R-:W3:Y:S02]  /*ca30*/  @!P0 SYNCS.PHASECHK.TRANS64 P0, [R117+URZ+0xb0], R0 ;  /* 0x0000b000750085a7 */ /* 0x000ee400080010ff */
[----:B---3--:R-:W-:Y:S05]  /*ca40*/  @!P0 BRA `(.L_x_128) ;  /* 0xfffffffc00f08947 */ /* 0x008fea000383ffff */
[----:B------:R-:W-:Y:S05]  /*ca50*/  BRA `(.L_x_127) ;  /* 0xffffffac00f87947 */ /* 0x000fea000383ffff */
.L_x_136:
[----:B--2---:R2:W3:Y:S02]  /*ca60*/  SYNCS.PHASECHK.TRANS64.TRYWAIT P0, [R0+URZ+0xb0], R7 ;  /* 0x0000b007000075a7 */ /* 0x0044e400080011ff */
[----:B---3--:R-:W-:Y:S05]  /*ca70*/  @!P0 NANOSLEEP.SYNCS 0x989680 ;  /* 0x009896800000895d */ /* 0x008fea0003900000 */
[----:B------:R-:W3:Y:S02]  /*ca80*/  @!P0 SYNCS.PHASECHK.TRANS64 P0, [R0+URZ+0xb0], R7 ;  /* 0x0000b007000085a7 */ /* 0x000ee400080010ff */
[----:B---3--:R-:W-:Y:S05]  /*ca90*/  @!P0 BRA `(.L_x_136) ;  /* 0xfffffffc00f08947 */ /* 0x008fea000383ffff */
[----:B------:R-:W-:Y:S05]  /*caa0*/  BRA `(.L_x_135) ;  /* 0xffffffc4004c7947 */ /* 0x000fea000383ffff */
.L_x_144:
[----:B--2---:R2:W3:Y:S02]  /*cab0*/  SYNCS.PHASECHK.TRANS64.TRYWAIT P0, [R0+URZ+0xb0], R5 ;  /* 0x0000b005000075a7 */ /* 0x0044e400080011ff */
[----:B---3--:R-:W-:Y:S05]  /*cac0*/  @!P0 NANOSLEEP.SYNCS 0x989680 ;  /* 0x009896800000895d */ /* 0x008fea0003900000 */
[----:B------:R-:W3:Y:S02]  /*cad0*/  @!P0 SYNCS.PHASECHK.TRANS64 P0, [R0+URZ+0xb0], R5 ;  /* 0x0000b005000085a7 */ /* 0x000ee400080010ff */
[----:B---3--:R-:W-:Y:S05]  /*cae0*/  @!P0 BRA `(.L_x_144) ;  /* 0xfffffffc00f08947 */ /* 0x008fea000383ffff */
[----:B------:R-:W-:Y:S05]  /*caf0*/  BRA `(.L_x_143) ;  /* 0xffffffd800ac7947 */ /* 0x000fea000383ffff */
        .weak           $__internal_0_$__cuda_sm10x_tcgen05_guardrail_trap_col_being_dealloced_not_returned_by_alloc
        .type           $__internal_0_$__cuda_sm10x_tcgen05_guardrail_trap_col_being_dealloced_not_returned_by_alloc,@function
        .size           $__internal_0_$__cuda_sm10x_tcgen05_guardrail_trap_col_being_dealloced_not_returned_by_alloc,($__internal_1_$__cuda_sm10x_tcgen05_guardrail_trap_phase_invalid_during_alloc - $__internal_0_$__cuda_sm10x_tcgen05_guardrail_trap_col_being_dealloced_not_returned_by_alloc)
$__internal_0_$__cuda_sm10x_tcgen05_guardrail_trap_col_being_dealloced_not_returned_by_alloc:
[----:B------:R-:W-:Y:S05]  /*cb00*/  BPT.TRAP 0x1 ;  /* 0x000000040000795c */ /* 0x000fea0000300000 */
[----:B------:R-:W-:-:S04]  /*cb10*/  HFMA2 R3, -RZ, RZ, 0, 0 ;  /* 0x00000000ff037431 */ /* 0x000fc800000001ff */
[----:B------:R-:W-:Y:S05]  /*cb20*/  RET.REL.NODEC R2 `(_ZN7cutlass13device_kernelINS_4gemm6kernel13GemmUniversalIN4cute5tupleIJiiiiEEENS1_10collective13CollectiveMmaINS1_35MainloopSm100TmaUmmaWarpSpecializedILi11ELi2ELi2ENS5_IJNS4_1CILi2EEENSA_ILi1EEESC_EEEEENS5_IJNSA_ILi256EEESF_NSA_ILi64EEEEEEaNS5_IJlSC_lEEEaSI_NS4_8TiledMMAINS4_8MMA_AtomIJNS4_21SM100_MMA_S8_2x1SM_SSIaaiLi256ELi256ELNS4_4UMMA5MajorE0ELSN_0ELNSM_8SaturateE0EEEEEENS4_6LayoutINS5_IJSC_SC_SC_EEENS5_IJNSA_ILi0EEEST_ST_EEEEENS5_IJNS4_10UnderscoreESW_SW_EEEEENS4_18SM100_TMA_2SM_LOADENS4_14ComposedLayoutINS4_7SwizzleILi2ELi4ELi3EEENS4_18smem_ptr_flag_bitsILi8EEENSR_INS5_IJNSA_ILi8EEESG_EEENS5_IJSG_SC_EEEEEEEvNS4_8identityESZ_S19_vS1A_EENS_8epilogue10collective18CollectiveEpilogueINS1C_23Sm100TmaWarpSpecializedILi4ELi2ELi64ELb0ELb0EEEJNS5_IJNSA_ILi128EEESF_SG_EEENS5_IJNSR_IS1H_SC_EENSR_ISG_SC_EEEEEaSI_aSI_NS1C_6fusion15FusionCallbacksIS1G_NS1M_17LinearCombinationIaiaiLNS_15FloatRoundStyleE2EEES1I_S1L_JEEENS4_5SM1004TMEM4LOAD26SM100_TMEM_LOAD_32dp32b64xENS4_13SM90_TMA_LOADES19_NS4_39AutoVectorizingCopyWithAssumedAlignmentILi128EEENS4_14SM90_TMA_STOREES19_S1Y_S1Y_EEEvvEEEEvNT_6ParamsE) ;  /* 0xffffff3402347950 */ /* 0x000fea0003c3ffff */
        .weak           $__internal_1_$__cuda_sm10x_tcgen05_guardrail_trap_phase_invalid_during_alloc
        .type           $__internal_1_$__cuda_sm10x_tcgen05_guardrail_trap_phase_invalid_during_alloc,@function
        .size           $__internal_1_$__cuda_sm10x_tcgen05_guardrail_trap_phase_invalid_during_alloc,($__internal_2_$__cuda_sm10x_tcgen05_guardrail_trap_unallocated_columns_being_dealloced - $__internal_1_$__cuda_sm10x_tcgen05_guardrail_trap_phase_invalid_during_alloc)
$__internal_1_$__cuda_sm10x_tcgen05_guardrail_trap_phase_invalid_during_alloc:
[----:B------:R-:W-:Y:S05]  /*cb30*/  BPT.TRAP 0x1 ;  /* 0x000000040000795c */ /* 0x000fea0000300000 */
[----:B------:R-:W-:-:S04]  /*cb40*/  MOV R3, 0x0 ;  /* 0x0000000000037802 */ /* 0x000fc80000000f00 */
[----:B------:R-:W-:Y:S05]  /*cb50*/  RET.REL.NODEC R2 `(_ZN7cutlass13device_kernelINS_4gemm6kernel13GemmUniversalIN4cute5tupleIJiiiiEEENS1_10collective13CollectiveMmaINS1_35MainloopSm100TmaUmmaWarpSpecializedILi11ELi2ELi2ENS5_IJNS4_1CILi2EEENSA_ILi1EEESC_EEEEENS5_IJNSA_ILi256EEESF_NSA_ILi64EEEEEEaNS5_IJlSC_lEEEaSI_NS4_8TiledMMAINS4_8MMA_AtomIJNS4_21SM100_MMA_S8_2x1SM_SSIaaiLi256ELi256ELNS4_4UMMA5MajorE0ELSN_0ELNSM_8SaturateE0EEEEEENS4_6LayoutINS5_IJSC_SC_SC_EEENS5_IJNSA_ILi0EEEST_ST_EEEEENS5_IJNS4_10UnderscoreESW_SW_EEEEENS4_18SM100_TMA_2SM_LOADENS4_14ComposedLayoutINS4_7SwizzleILi2ELi4ELi3EEENS4_18smem_ptr_flag_bitsILi8EEENSR_INS5_IJNSA_ILi8EEESG_EEENS5_IJSG_SC_EEEEEEEvNS4_8identityESZ_S19_vS1A_EENS_8epilogue10collective18CollectiveEpilogueINS1C_23Sm100TmaWarpSpecializedILi4ELi2ELi64ELb0ELb0EEEJNS5_IJNSA_ILi128EEESF_SG_EEENS5_IJNSR_IS1H_SC_EENSR_ISG_SC_EEEEEaSI_aSI_NS1C_6fusion15FusionCallbacksIS1G_NS1M_17LinearCombinationIaiaiLNS_15FloatRoundStyleE2EEES1I_S1L_JEEENS4_5SM1004TMEM4LOAD26SM100_TMEM_LOAD_32dp32b64xENS4_13SM90_TMA_LOADES19_NS4_39AutoVectorizingCopyWithAssumedAlignmentILi128EEENS4_14SM90_TMA_STOREES19_S1Y_S1Y_EEEvvEEEEvNT_6ParamsE) ;  /* 0xffffff3402287950 */ /* 0x000fea0003c3ffff */
        .weak           $__internal_2_$__cuda_sm10x_tcgen05_guardrail_trap_unallocated_columns_being_dealloced
        .type           $__internal_2_$__cuda_sm10x_tcgen05_guardrail_trap_unallocated_columns_being_dealloced,@function
        .size           $__internal_2_$__cuda_sm10x_tcgen05_guardrail_trap_unallocated_columns_being_dealloced,(.L_x_207 - $__internal_2_$__cuda_sm10x_tcgen05_guardrail_trap_unallocated_columns_being_dealloced)
$__internal_2_$__cuda_sm10x_tcgen05_guardrail_trap_unallocated_columns_being_dealloced:
[----:B------:R-:W-:Y:S05]  /*cb60*/  BPT.TRAP 0x1 ;  /* 0x000000040000795c */ /* 0x000fea0000300000 */
[----:B------:R-:W-:-:S04]  /*cb70*/  HFMA2 R3, -RZ, RZ, 0, 0 ;  /* 0x00000000ff037431 */ /* 0x000fc800000001ff */
[----:B------:R-:W-:Y:S05]  /*cb80*/  RET.REL.NODEC R2 `(_ZN7cutlass13device_kernelINS_4gemm6kernel13GemmUniversalIN4cute5tupleIJiiiiEEENS1_10collective13CollectiveMmaINS1_35MainloopSm100TmaUmmaWarpSpecializedILi11ELi2ELi2ENS5_IJNS4_1CILi2EEENSA_ILi1EEESC_EEEEENS5_IJNSA_ILi256EEESF_NSA_ILi64EEEEEEaNS5_IJlSC_lEEEaSI_NS4_8TiledMMAINS4_8MMA_AtomIJNS4_21SM100_MMA_S8_2x1SM_SSIaaiLi256ELi256ELNS4_4UMMA5MajorE0ELSN_0ELNSM_8SaturateE0EEEEEENS4_6LayoutINS5_IJSC_SC_SC_EEENS5_IJNSA_ILi0EEEST_ST_EEEEENS5_IJNS4_10UnderscoreESW_SW_EEEEENS4_18SM100_TMA_2SM_LOADENS4_14ComposedLayoutINS4_7SwizzleILi2ELi4ELi3EEENS4_18smem_ptr_flag_bitsILi8EEENSR_INS5_IJNSA_ILi8EEESG_EEENS5_IJSG_SC_EEEEEEEvNS4_8identityESZ_S19_vS1A_EENS_8epilogue10collective18CollectiveEpilogueINS1C_23Sm100TmaWarpSpecializedILi4ELi2ELi64ELb0ELb0EEEJNS5_IJNSA_ILi128EEESF_SG_EEENS5_IJNSR_IS1H_SC_EENSR_ISG_SC_EEEEEaSI_aSI_NS1C_6fusion15FusionCallbacksIS1G_NS1M_17LinearCombinationIaiaiLNS_15FloatRoundStyleE2EEES1I_S1L_JEEENS4_5SM1004TMEM4LOAD26SM100_TMEM_LOAD_32dp32b64xENS4_13SM90_TMA_LOADES19_NS4_39AutoVectorizingCopyWithAssumedAlignmentILi128EEENS4_14SM90_TMA_STOREES19_S1Y_S1Y_EEEvvEEEEvNT_6ParamsE) ;  /* 0xffffff34021c7950 */ /* 0x000fea0003c3ffff */
.L_x_206:
[----:B------:R-:W-:-:S00]  /*cb90*/  BRA `(.L_x_206) ;  /* 0xfffffffc00fc7947 */ /* 0x000fc0000383ffff */
[----:B------:R-:W-:-:S00]  /*cba0*/  NOP ;  /* 0x0000000000007918 */ /* 0x000fc00000000000 */
        /* <DEDUP_REMOVED lines=13> */
.L_x_207:


//--------------------- .nv.global.init           --------------------------
	.section	.nv.global.init,"aw",@progbits
.nv.global.init:
	.type		$str$27,@object
	.size		$str$27,($str$28 - $str$27)
$str$27:
        /*0000*/ 	.byte	0x28, 0x61, 0x64, 0x64, 0x72, 0x65, 0x73, 0x73, 0x20, 0x26, 0x20, 0x6d, 0x61, 0x73, 0x6b, 0x29
        /*0010*/ 	.byte	0x20, 0x3d, 0x3d, 0x20, 0x30, 0x00
	.type		$str$28,@object
	.size		$str$28,($str$26 - $str$28)
$str$28:
        /*0016*/ 	.byte	0x2f, 0x74, 0x6d, 0x70, 0x2f, 0x63, 0x75, 0x74, 0x6c, 0x61, 0x73, 0x73, 0x5f, 0x73, 0x77, 0x65
        /*0026*/ 	.byte	0x65, 0x70, 0x5f, 0x73, 0x72, 0x63, 0x2f, 0x69, 0x6e, 0x63, 0x6c, 0x75, 0x64, 0x65, 0x2f, 0x63
        /*0036*/ 	.byte	0x75, 0x74, 0x65, 0x2f, 0x70, 0x6f, 0x69, 0x6e, 0x74, 0x65, 0x72, 0x5f, 0x66, 0x6c, 0x61, 0x67
        /*0046*/ 	.byte	0x67, 0x65, 0x64, 0x2e, 0x68, 0x70, 0x70, 0x00
	.type		$str$26,@object
	.size		$str$26,($str$25 - $str$26)
$str$26:
        /*004e*/ 	.byte	0x2f, 0x74, 0x6d, 0x70, 0x2f, 0x63, 0x75, 0x74, 0x6c, 0x61, 0x73, 0x73, 0x5f, 0x73, 0x77, 0x65
        /*005e*/ 	.byte	0x65, 0x70, 0x5f, 0x73, 0x72, 0x63, 0x2f, 0x69, 0x6e, 0x63, 0x6c, 0x75, 0x64, 0x65, 0x2f, 0x63
        /*006e*/ 	.byte	0x75, 0x74, 0x65, 0x2f, 0x61, 0x74, 0x6f, 0x6d, 0x2f, 0x63, 0x6f, 0x70, 0x79, 0x5f, 0x74, 0x72
        /*007e*/ 	.byte	0x61, 0x69, 0x74, 0x73, 0x5f, 0x73, 0x6d, 0x31, 0x30, 0x30, 0x2e, 0x68, 0x70, 0x70, 0x00
	.type		$str$25,@object
	.size		$str$25,(__unnamed_1 - $str$25)
$str$25:
        /*008d*/ 	.byte	0x28, 0x28, 0x75, 0x69, 0x6e, 0x74, 0x33, 0x32, 0x5f, 0x74, 0x28, 0x74, 0x68, 0x72, 0x65, 0x61
        /*009d*/ 	.byte	0x64, 0x49, 0x64, 0x78, 0x2e, 0x78, 0x29, 0x20, 0x2f, 0x20, 0x33, 0x32, 0x29, 0x20, 0x25, 0x20
        /*00ad*/ 	.byte	0x34, 0x29, 0x20, 0x3d, 0x3d, 0x20, 0x28, 0x28, 0x28, 0x74, 0x6d, 0x65, 0x6d, 0x5f, 0x61, 0x64
        /*00bd*/ 	.byte	0x64, 0x72, 0x20, 0x3e, 0x3e, 0x20, 0x31, 0x36, 0x29, 0x20, 0x2f, 0x20, 0x33, 0x32, 0x29, 0x20
        /*00cd*/ 	.byte	0x25, 0x20, 0x34, 0x29, 0x00
	.type		__unnamed_1,@object
	.size		__unnamed_1,(__unnamed_2 - __unnamed_1)
__unnamed_1:
        /*00d2*/ 	.byte	0x61, 0x75, 0x74, 0x6f, 0x20, 0x63, 0x75, 0x74, 0x65, 0x3a, 0x3a, 0x61, 0x73, 0x5f, 0x70, 0x6f
        /* <DEDUP_REMOVED lines=24> */
        /*0262*/ 	.byte	0x5d, 0x00
	.type		__unnamed_2,@object
	.size		__unnamed_2,(__unnamed_3 - __unnamed_2)
__unnamed_2:
        /* <DEDUP_REMOVED lines=26> */
	.type		__unnamed_3,@object
	.size		__unnamed_3,(.L_3 - __unnamed_3)
__unnamed_3:
        /* <DEDUP_REMOVED lines=42> */
        /*0696*/ 	.byte	0x43, 0x3c, 0x30, 0x3e, 0x3e, 0x3e, 0x3e, 0x5d, 0x00
.L_3:


//--------------------- .nv.shared._ZN7cutlass13device_kernelINS_4gemm6kernel13GemmUniversalIN4cute5tupleIJiiiiEEENS1_10collective13CollectiveMmaINS1_35MainloopSm100TmaUmmaWarpSpecializedILi11ELi2ELi2ENS5_IJNS4_1CILi2EEENSA_ILi1EEESC_EEEEENS5_IJNSA_ILi256EEESF_NSA_ILi64EEEEEEaNS5_IJlSC_lEEEaSI_NS4_8TiledMMAINS4_8MMA_AtomIJNS4_21SM100_MMA_S8_2x1SM_SSIaaiLi256ELi256ELNS4_4UMMA5MajorE0ELSN_0ELNSM_8SaturateE0EEEEEENS4_6LayoutINS5_IJSC_SC_SC_EEENS5_IJNSA_ILi0EEEST_ST_EEEEENS5_IJNS4_10UnderscoreESW_SW_EEEEENS4_18SM100_TMA_2SM_LOADENS4_14ComposedLayoutINS4_7SwizzleILi2ELi4ELi3EEENS4_18smem_ptr_flag_bitsILi8EEENSR_INS5_IJNSA_ILi8EEESG_EEENS5_IJSG_SC_EEEEEEEvNS4_8identityESZ_S19_vS1A_EENS_8epilogue10collective18CollectiveEpilogueINS1C_23Sm100TmaWarpSpecializedILi4ELi2ELi64ELb0ELb0EEEJNS5_IJNSA_ILi128EEESF_SG_EEENS5_IJNSR_IS1H_SC_EENSR_ISG_SC_EEEEEaSI_aSI_NS1C_6fusion15FusionCallbacksIS1G_NS1M_17LinearCombinationIaiaiLNS_15FloatRoundStyleE2EEES1I_S1L_JEEENS4_5SM1004TMEM4LOAD26SM100_TMEM_LOAD_32dp32b64xENS4_13SM90_TMA_LOADES19_NS4_39AutoVectorizingCopyWithAssumedAlignmentILi128EEENS4_14SM90_TMA_STOREES19_S1Y_S1Y_EEEvvEEEEvNT_6ParamsE --------------------------
	.section	.nv.shared._ZN7cutlass13device_kernelINS_4gemm6kernel13GemmUniversalIN4cute5tupleIJiiiiEEENS1_10collective13CollectiveMmaINS1_35MainloopSm100TmaUmmaWarpSpecializedILi11ELi2ELi2ENS5_IJNS4_1CILi2EEENSA_ILi1EEESC_EEEEENS5_IJNSA_ILi256EEESF_NSA_ILi64EEEEEEaNS5_IJlSC_lEEEaSI_NS4_8TiledMMAINS4_8MMA_AtomIJNS4_21SM100_MMA_S8_2x1SM_SSIaaiLi256ELi256ELNS4_4UMMA5MajorE0ELSN_0ELNSM_8SaturateE0EEEEEENS4_6LayoutINS5_IJSC_SC_SC_EEENS5_IJNSA_ILi0EEEST_ST_EEEEENS5_IJNS4_10UnderscoreESW_SW_EEEEENS4_18SM100_TMA_2SM_LOADENS4_14ComposedLayoutINS4_7SwizzleILi2ELi4ELi3EEENS4_18smem_ptr_flag_bitsILi8EEENSR_INS5_IJNSA_ILi8EEESG_EEENS5_IJSG_SC_EEEEEEEvNS4_8identityESZ_S19_vS1A_EENS_8epilogue10collective18CollectiveEpilogueINS1C_23Sm100TmaWarpSpecializedILi4ELi2ELi64ELb0ELb0EEEJNS5_IJNSA_ILi128EEESF_SG_EEENS5_IJNSR_IS1H_SC_EENSR_ISG_SC_EEEEEaSI_aSI_NS1C_6fusion15FusionCallbacksIS1G_NS1M_17LinearCombinationIaiaiLNS_15FloatRoundStyleE2EEES1I_S1L_JEEENS4_5SM1004TMEM4LOAD26SM100_TMEM_LOAD_32dp32b64xENS4_13SM90_TMA_LOADES19_NS4_39AutoVectorizingCopyWithAssumedAlignmentILi128EEENS4_14SM90_TMA_STOREES19_S1Y_S1Y_EEEvvEEEEvNT_6ParamsE,"aw",@nobits
	.sectionflags	@""
	.align	16
	.zero		1024


//--------------------- .nv.shared.reserved.0     --------------------------
	.section	.nv.shared.reserved.0,"aw",@nobits
	.weak		__nv_reservedSMEM_offset_0_alias
	.size		__nv_reservedSMEM_offset_0_alias, 0, 64
	.other		__nv_reservedSMEM_offset_0_alias,@"STO_CUDA_RESERVED_SHARED STV_DEFAULT"
__nv_reservedSMEM_offset_0_alias:
	.zero		0
.nv.shared.reserved.0:
	.zero		64
	.weak		__nv_reservedSMEM_tcgen05_partition
	.type		__nv_reservedSMEM_tcgen05_partition,@object
	.size		__nv_reservedSMEM_tcgen05_partition,(.L_0 - __nv_reservedSMEM_tcgen05_partition)
__nv_reservedSMEM_tcgen05_partition:
	.zero		32
.L_0:


//--------------------- .nv.global                --------------------------
	.section	.nv.global,"aw",@nobits
.nv.global:
	.type		_ZN40_INTERNAL_071496a0_4_k_cu_05b7193a_286964cute1_E,@object
	.size		_ZN40_INTERNAL_071496a0_4_k_cu_05b7193a_286964cute1_E,(_ZN40_INTERNAL_071496a0_4_k_cu_05b7193a_286964cuda3std3__45__cpo6cbeginE - _ZN40_INTERNAL_071496a0_4_k_cu_05b7193a_286964cute1_E)
_ZN40_INTERNAL_071496a0_4_k_cu_05b7193a_286964cute1_E:
	.zero		1
	.type		_ZN40_INTERNAL_071496a0_4_k_cu_05b7193a_286964cuda3std3__45__cpo6cbeginE,@object
	.size		_ZN40_INTERNAL_071496a0_4_k_cu_05b7193a_286964cuda3std3__45__cpo6cbeginE,(_ZN40_INTERNAL_071496a0_4_k_cu_05b7193a_286964cuda3std3__48in_placeE - _ZN40_INTERNAL_071496a0_4_k_cu_05b7193a_286964cuda3std3__45__cpo6cbeginE)
_ZN40_INTERNAL_071496a0_4_k_cu_05b7193a_286964cuda3std3__45__cpo6cbeginE:
	.zero		1
	.type		_ZN40_INTERNAL_071496a0_4_k_cu_05b7193a_286964cuda3std3__48in_placeE,@object
	.size		_ZN40_INTERNAL_071496a0_4_k_cu_05b7193a_286964cuda3std3__48in_placeE,(_ZN40_INTERNAL_071496a0_4_k_cu_05b7193a_286964cuda3std6ranges3__45__cpo9iter_moveE - _ZN40_INTERNAL_071496a0_4_k_cu_05b7193a_286964cuda3std3__48in_placeE)
_ZN40_INTERNAL_071496a0_4_k_cu_05b7193a_286964cuda3std3__48in_placeE:
	.zero		1
	.type		_ZN40_INTERNAL_071496a0_4_k_cu_05b7193a_286964cuda3std6ranges3__45__cpo9iter_moveE,@object
	.size		_ZN40_INTERNAL_071496a0_4_k_cu_05b7193a_286964cuda3std6ranges3__45__cpo9iter_moveE,(_ZN40_INTERNAL_071496a0_4_k_cu_05b7193a_286964cuda3std3__45__cpo5beginE - _ZN40_INTERNAL_071496a0_4_k_cu_05b7193a_286964cuda3std6ranges3__45__cpo9iter_moveE)
_ZN40_INTERNAL_071496a0_4_k_cu_05b7193a_286964cuda3std6ranges3__45__cpo9iter_moveE:
	.zero		1
	.type		_ZN40_INTERNAL_071496a0_4_k_cu_05b7193a_286964cuda3std3__45__cpo5beginE,@object
	.size		_ZN40_INTERNAL_071496a0_4_k_cu_05b7193a_286964cuda3std3__45__cpo5beginE,(_ZN40_INTERNAL_071496a0_4_k_cu_05b7193a_286964cuda3std3__442_GLOBAL__N__071496a0_4_k_cu_05b7193a_286966ignoreE - _ZN40_INTERNAL_071496a0_4_k_cu_05b7193a_286964cuda3std3__45__cpo5beginE)
_ZN40_INTERNAL_071496a0_4_k_cu_05b7193a_286964cuda3std3__45__cpo5beginE:
	.zero		1
	.type		_ZN40_INTERNAL_071496a0_4_k_cu_05b7193a_286964cuda3std3__442_GLOBAL__N__071496a0_4_k_cu_05b7193a_286966ignoreE,@object
	.size		_ZN40_INTERNAL_071496a0_4_k_cu_05b7193a_286964cuda3std3__442_GLOBAL__N__071496a0_4_k_cu_05b7193a_286966ignoreE,(_ZN40_INTERNAL_071496a0_4_k_cu_05b7193a_286964cute7productE - _ZN40_INTERNAL_071496a0_4_k_cu_05b7193a_286964cuda3std3__442_GLOBAL__N__071496a0_4_k_cu_05b7193a_286966ignoreE)
_ZN40_INTERNAL_071496a0_4_k_cu_05b7193a_286964cuda3std3__442_GLOBAL__N__071496a0_4_k_cu_05b7193a_286966ignoreE:
	.zero		1
	.type		_ZN40_INTERNAL_071496a0_4_k_cu_05b7193a_286964cute7productE,@object
	.size		_ZN40_INTERNAL_071496a0_4_k_cu_05b7193a_286964cute7productE,(_ZN40_INTERNAL_071496a0_4_k_cu_05b7193a_286964cuda3std3__45__cpo3endE - _ZN40_INTERNAL_071496a0_4_k_cu_05b7193a_286964cute7productE)
_ZN40_INTERNAL_071496a0_4_k_cu_05b7193a_286964cute7productE:
	.zero		1
	.type		_ZN40_INTERNAL_071496a0_4_k_cu_05b7193a_286964cuda3std3__45__cpo3endE,@object
	.size		_ZN40_INTERNAL_071496a0_4_k_cu_05b7193a_286964cuda3std3__45__cpo3endE,(_ZN40_INTERNAL_071496a0_4_k_cu_05b7193a_286964cuda3std3__419piecewise_constructE - _ZN40_INTERNAL_071496a0_4_k_cu_05b7193a_286964cuda3std3__45__cpo3endE)
_ZN40_INTERNAL_071496a0_4_k_cu_05b7193a_286964cuda3std3__45__cpo3endE:
	.zero		1
	.type		_ZN40_INTERNAL_071496a0_4_k_cu_05b7193a_286964cuda3std3__419piecewise_constructE,@object
	.size		_ZN40_INTERNAL_071496a0_4_k_cu_05b7193a_286964cuda3std3__419piecewise_constructE,(_ZN40_INTERNAL_071496a0_4_k_cu_05b7193a_286964cuda3std3__45__cpo4cendE - _ZN40_INTERNAL_071496a0_4_k_cu_05b7193a_286964cuda3std3__419piecewise_constructE)
_ZN40_INTERNAL_071496a0_4_k_cu_05b7193a_286964cuda3std3__419piecewise_constructE:
	.zero		1
	.type		_ZN40_INTERNAL_071496a0_4_k_cu_05b7193a_286964cuda3std3__45__cpo4cendE,@object
	.size		_ZN40_INTERNAL_071496a0_4_k_cu_05b7193a_286964cuda3std3__45__cpo4cendE,(_ZN40_INTERNAL_071496a0_4_k_cu_05b7193a_286964cuda3std6ranges3__45__cpo4swapE - _ZN40_INTERNAL_071496a0_4_k_cu_05b7193a_286964cuda3std3__45__cpo4cendE)
_ZN40_INTERNAL_071496a0_4_k_cu_05b7193a_286964cuda3std3__45__cpo4cendE:
	.zero		1
	.type		_ZN40_INTERNAL_071496a0_4_k_cu_05b7193a_286964cuda3std6ranges3__45__cpo4swapE,@object
	.size		_ZN40_INTERNAL_071496a0_4_k_cu_05b7193a_286964cuda3std6ranges3__45__cpo4swapE,(.L_11 - _ZN40_INTERNAL_071496a0_4_k_cu_05b7193a_286964cuda3std6ranges3__45__cpo4swapE)
_ZN40_INTERNAL_071496a0_4_k_cu_05b7193a_286964cuda3std6ranges3__45__cpo4swapE:
	.zero		1
.L_11:


//--------------------- .nv.constant0._ZN7cutlass13device_kernelINS_4gemm6kernel13GemmUniversalIN4cute5tupleIJiiiiEEENS1_10collective13CollectiveMmaINS1_35MainloopSm100TmaUmmaWarpSpecializedILi11ELi2ELi2ENS5_IJNS4_1CILi2EEENSA_ILi1EEESC_EEEEENS5_IJNSA_ILi256EEESF_NSA_ILi64EEEEEEaNS5_IJlSC_lEEEaSI_NS4_8TiledMMAINS4_8MMA_AtomIJNS4_21SM100_MMA_S8_2x1SM_SSIaaiLi256ELi256ELNS4_4UMMA5MajorE0ELSN_0ELNSM_8SaturateE0EEEEEENS4_6LayoutINS5_IJSC_SC_SC_EEENS5_IJNSA_ILi0EEEST_ST_EEEEENS5_IJNS4_10UnderscoreESW_SW_EEEEENS4_18SM100_TMA_2SM_LOADENS4_14ComposedLayoutINS4_7SwizzleILi2ELi4ELi3EEENS4_18smem_ptr_flag_bitsILi8EEENSR_INS5_IJNSA_ILi8EEESG_EEENS5_IJSG_SC_EEEEEEEvNS4_8identityESZ_S19_vS1A_EENS_8epilogue10collective18CollectiveEpilogueINS1C_23Sm100TmaWarpSpecializedILi4ELi2ELi64ELb0ELb0EEEJNS5_IJNSA_ILi128EEESF_SG_EEENS5_IJNSR_IS1H_SC_EENSR_ISG_SC_EEEEEaSI_aSI_NS1C_6fusion15FusionCallbacksIS1G_NS1M_17LinearCombinationIaiaiLNS_15FloatRoundStyleE2EEES1I_S1L_JEEENS4_5SM1004TMEM4LOAD26SM100_TMEM_LOAD_32dp32b64xENS4_13SM90_TMA_LOADES19_NS4_39AutoVectorizingCopyWithAssumedAlignmentILi128EEENS4_14SM90_TMA_STOREES19_S1Y_S1Y_EEEvvEEEEvNT_6ParamsE --------------------------
	.section	.nv.constant0._ZN7cutlass13device_kernelINS_4gemm6kernel13GemmUniversalIN4cute5tupleIJiiiiEEENS1_10collective13CollectiveMmaINS1_35MainloopSm100TmaUmmaWarpSpecializedILi11ELi2ELi2ENS5_IJNS4_1CILi2EEENSA_ILi1EEESC_EEEEENS5_IJNSA_ILi256EEESF_NSA_ILi64EEEEEEaNS5_IJlSC_lEEEaSI_NS4_8TiledMMAINS4_8MMA_AtomIJNS4_21SM100_MMA_S8_2x1SM_SSIaaiLi256ELi256ELNS4_4UMMA5MajorE0ELSN_0ELNSM_8SaturateE0EEEEEENS4_6LayoutINS5_IJSC_SC_SC_EEENS5_IJNSA_ILi0EEEST_ST_EEEEENS5_IJNS4_10UnderscoreESW_SW_EEEEENS4_18SM100_TMA_2SM_LOADENS4_14ComposedLayoutINS4_7SwizzleILi2ELi4ELi3EEENS4_18smem_ptr_flag_bitsILi8EEENSR_INS5_IJNSA_ILi8EEESG_EEENS5_IJSG_SC_EEEEEEEvNS4_8identityESZ_S19_vS1A_EENS_8epilogue10collective18CollectiveEpilogueINS1C_23Sm100TmaWarpSpecializedILi4ELi2ELi64ELb0ELb0EEEJNS5_IJNSA_ILi128EEESF_SG_EEENS5_IJNSR_IS1H_SC_EENSR_ISG_SC_EEEEEaSI_aSI_NS1C_6fusion15FusionCallbacksIS1G_NS1M_17LinearCombinationIaiaiLNS_15FloatRoundStyleE2EEES1I_S1L_JEEENS4_5SM1004TMEM4LOAD26SM100_TMEM_LOAD_32dp32b64xENS4_13SM90_TMA_LOADES19_NS4_39AutoVectorizingCopyWithAssumedAlignmentILi128EEENS4_14SM90_TMA_STOREES19_S1Y_S1Y_EEEvvEEEEvNT_6ParamsE,"a",@progbits
	.sectionflags	@""
	.align	4
.nv.constant0._ZN7cutlass13device_kernelINS_4gemm6kernel13GemmUniversalIN4cute5tupleIJiiiiEEENS1_10collective13CollectiveMmaINS1_35MainloopSm100TmaUmmaWarpSpecializedILi11ELi2ELi2ENS5_IJNS4_1CILi2EEENSA_ILi1EEESC_EEEEENS5_IJNSA_ILi256EEESF_NSA_ILi64EEEEEEaNS5_IJlSC_lEEEaSI_NS4_8TiledMMAINS4_8MMA_AtomIJNS4_21SM100_MMA_S8_2x1SM_SSIaaiLi256ELi256ELNS4_4UMMA5MajorE0ELSN_0ELNSM_8SaturateE0EEEEEENS4_6LayoutINS5_IJSC_SC_SC_EEENS5_IJNSA_ILi0EEEST_ST_EEEEENS5_IJNS4_10UnderscoreESW_SW_EEEEENS4_18SM100_TMA_2SM_LOADENS4_14ComposedLayoutINS4_7SwizzleILi2ELi4ELi3EEENS4_18smem_ptr_flag_bitsILi8EEENSR_INS5_IJNSA_ILi8EEESG_EEENS5_IJSG_SC_EEEEEEEvNS4_8identityESZ_S19_vS1A_EENS_8epilogue10collective18CollectiveEpilogueINS1C_23Sm100TmaWarpSpecializedILi4ELi2ELi64ELb0ELb0EEEJNS5_IJNSA_ILi128EEESF_SG_EEENS5_IJNSR_IS1H_SC_EENSR_ISG_SC_EEEEEaSI_aSI_NS1C_6fusion15FusionCallbacksIS1G_NS1M_17LinearCombinationIaiaiLNS_15FloatRoundStyleE2EEES1I_S1L_JEEENS4_5SM1004TMEM4LOAD26SM100_TMEM_LOAD_32dp32b64xENS4_13SM90_TMA_LOADES19_NS4_39AutoVectorizingCopyWithAssumedAlignmentILi128EEENS4_14SM90_TMA_STOREES19_S1Y_S1Y_EEEvvEEEEvNT_6ParamsE:
	.zero		2944


//--------------------- SYMBOLS --------------------------

	.type		.nv.reservedSmem.offset0,@object
	.size		.nv.reservedSmem.offset0,0x4
	.type		.nv.reservedSmem.cap,@object
	.size		.nv.reservedSmem.cap,0x4
	.type		__assertfail,@function
